//
// Generated by NVIDIA NVVM Compiler
//
// Compiler Build ID: CL-36424714
// Cuda compilation tools, release 13.0, V13.0.88
// Based on NVVM 20.0.0
//

.version 9.0
.target sm_100
.address_size 64

	// .globl	_Z22generate_primes_kernelPhPjjm
.global .align 4 .b8 precalc_xorwow_matrix[102400];
.global .align 4 .b8 precalc_xorwow_offset_matrix[102400];
.global .align 4 .b8 mrg32k3aM1[2304];
.global .align 4 .b8 mrg32k3aM2[2304];
.global .align 4 .b8 mrg32k3aM1SubSeq[2016];
.global .align 4 .b8 mrg32k3aM2SubSeq[2016];
.global .align 4 .b8 mrg32k3aM1Seq[2304];
.global .align 4 .b8 mrg32k3aM2Seq[2304];
.const .align 8 .b8 __cr_lgamma_table[72];
.const .align 2 .b8 SMALL_PRIMES[512] = {2, 0, 3, 0, 5, 0, 7, 0, 11, 0, 13, 0, 17, 0, 19, 0, 23, 0, 29, 0, 31, 0, 37, 0, 41, 0, 43, 0, 47, 0, 53, 0, 59, 0, 61, 0, 67, 0, 71, 0, 73, 0, 79, 0, 83, 0, 89, 0, 97, 0, 101, 0, 103, 0, 107, 0, 109, 0, 113, 0, 127, 0, 131, 0, 137, 0, 139, 0, 149, 0, 151, 0, 157, 0, 163, 0, 167, 0, 173, 0, 179, 0, 181, 0, 191, 0, 193, 0, 197, 0, 199, 0, 211, 0, 223, 0, 227, 0, 229, 0, 233, 0, 239, 0, 241, 0, 251, 0, 1, 1, 7, 1, 13, 1, 15, 1, 21, 1, 25, 1, 27, 1, 37, 1, 51, 1, 55, 1, 57, 1, 61, 1, 75, 1, 81, 1, 91, 1, 93, 1, 97, 1, 103, 1, 111, 1, 117, 1, 123, 1, 127, 1, 133, 1, 141, 1, 145, 1, 153, 1, 163, 1, 165, 1, 177, 1, 183, 1, 187, 1, 193, 1, 201, 1, 205, 1, 207, 1, 211, 1, 223, 1, 231, 1, 235, 1, 243, 1, 247, 1, 253, 1, 9, 2, 11, 2, 29, 2, 35, 2, 45, 2, 51, 2, 57, 2, 59, 2, 65, 2, 75, 2, 81, 2, 87, 2, 89, 2, 95, 2, 101, 2, 105, 2, 107, 2, 119, 2, 129, 2, 131, 2, 135, 2, 141, 2, 147, 2, 149, 2, 161, 2, 165, 2, 171, 2, 179, 2, 189, 2, 197, 2, 207, 2, 215, 2, 221, 2, 227, 2, 231, 2, 239, 2, 245, 2, 249, 2, 1, 3, 5, 3, 19, 3, 29, 3, 41, 3, 43, 3, 53, 3, 55, 3, 59, 3, 61, 3, 71, 3, 85, 3, 89, 3, 91, 3, 95, 3, 109, 3, 113, 3, 115, 3, 119, 3, 139, 3, 143, 3, 151, 3, 161, 3, 169, 3, 173, 3, 179, 3, 185, 3, 199, 3, 203, 3, 209, 3, 215, 3, 223, 3, 229, 3, 241, 3, 245, 3, 251, 3, 253, 3, 7, 4, 9, 4, 15, 4, 25, 4, 27, 4, 37, 4, 39, 4, 45, 4, 63, 4, 67, 4, 69, 4, 73, 4, 79, 4, 85, 4, 93, 4, 99, 4, 105, 4, 127, 4, 129, 4, 139, 4, 147, 4, 157, 4, 163, 4, 169, 4, 177, 4, 189, 4, 193, 4, 199, 4, 205, 4, 207, 4, 213, 4, 225, 4, 235, 4, 253, 4, 255, 4, 3, 5, 9, 5, 11, 5, 17, 5, 21, 5, 23, 5, 27, 5, 39, 5, 41, 5, 47, 5, 81, 5, 87, 5, 93, 5, 101, 5, 119, 5, 129, 5, 143, 5, 147, 5, 149, 5, 153, 5, 159, 5, 167, 5, 171, 5, 173, 5, 179, 5, 191, 5, 201, 5, 203, 5, 207, 5, 209, 5, 213, 5, 219, 5, 231, 5, 243, 5, 251, 5, 7, 6, 13, 6, 17, 6, 23, 6, 31, 6, 35, 6, 43, 6, 47, 6, 61, 6, 65, 6, 71, 6, 73, 6, 77, 6, 83, 6, 85, 6};

.visible .entry _Z22generate_primes_kernelPhPjjm(
	.param .u64 .ptr .align 1 _Z22generate_primes_kernelPhPjjm_param_0,
	.param .u64 .ptr .align 1 _Z22generate_primes_kernelPhPjjm_param_1,
	.param .u32 _Z22generate_primes_kernelPhPjjm_param_2,
	.param .u64 _Z22generate_primes_kernelPhPjjm_param_3
)
{
	.local .align 16 .b8 	__local_depot0[1200];
	.reg .b64 	%SP;
	.reg .b64 	%SPL;
	.reg .pred 	%p<754>;
	.reg .b16 	%rs<2>;
	.reg .b32 	%r<4550>;
	.reg .b64 	%rd<1025>;

	mov.u64 	%SPL, __local_depot0;
	ld.param.u64 	%rd187, [_Z22generate_primes_kernelPhPjjm_param_1];
	ld.param.u64 	%rd188, [_Z22generate_primes_kernelPhPjjm_param_3];
	cvta.to.global.u64 	%rd1, %rd187;
	add.u64 	%rd2, %SPL, 0;
	add.u64 	%rd3, %SPL, 128;
	add.u64 	%rd4, %SPL, 256;
	add.u64 	%rd5, %SPL, 0;
	add.u64 	%rd6, %SPL, 128;
	add.u64 	%rd7, %SPL, 256;
	add.u64 	%rd8, %SPL, 0;
	add.u64 	%rd9, %SPL, 128;
	add.u64 	%rd10, %SPL, 256;
	add.u64 	%rd11, %SPL, 384;
	add.u64 	%rd12, %SPL, 512;
	add.u64 	%rd13, %SPL, 640;
	add.u64 	%rd14, %SPL, 768;
	add.u64 	%rd15, %SPL, 896;
	add.u64 	%rd16, %SPL, 1024;
	add.u64 	%rd17, %SPL, 1072;
	mov.u32 	%r1956, %ctaid.x;
	mov.u32 	%r1957, %ntid.x;
	mov.u32 	%r1958, %tid.x;
	mad.lo.s32 	%r1, %r1956, %r1957, %r1958;
	cvt.u32.u64 	%r1959, %rd188;
	xor.b32  	%r1960, %r1959, -1429050551;
	mul.lo.s32 	%r1961, %r1960, 1099087573;
	{ .reg .b32 tmp; mov.b64 {tmp, %r1962}, %rd188; }
	xor.b32  	%r1963, %r1962, -136515619;
	mul.lo.s32 	%r1964, %r1963, -1703105765;
	add.s32 	%r1965, %r1961, %r1964;
	add.s32 	%r4011, %r1965, 6615241;
	add.s32 	%r3736, %r1961, 123456789;
	st.local.v2.u32 	[%rd16], {%r4011, %r3736};
	xor.b32  	%r3735, %r1961, 362436069;
	add.s32 	%r3734, %r1964, 521288629;
	st.local.v2.u32 	[%rd16+8], {%r3735, %r3734};
	xor.b32  	%r3733, %r1964, 88675123;
	add.s32 	%r3732, %r1961, 5783321;
	st.local.v2.u32 	[%rd16+16], {%r3733, %r3732};
	setp.eq.s32 	%p1, %r1, 0;
	@%p1 bra 	$L__BB0_115;
	cvt.u64.u32 	%rd980, %r1;
	mov.b32 	%r3719, 0;
$L__BB0_2:
	mov.u64 	%rd19, %rd980;
	and.b64  	%rd20, %rd19, 3;
	setp.eq.s64 	%p2, %rd20, 0;
	@%p2 bra 	$L__BB0_114;
	mul.wide.u32 	%rd205, %r3719, 3200;
	mov.u64 	%rd206, precalc_xorwow_matrix;
	add.s64 	%rd21, %rd206, %rd205;
	mov.b32 	%r3732, 0;
	mov.u32 	%r3733, %r3732;
	mov.u32 	%r3734, %r3732;
	mov.u32 	%r3735, %r3732;
	mov.u32 	%r3736, %r3732;
	mov.u32 	%r3725, %r3732;
$L__BB0_4:
	mul.wide.u32 	%rd207, %r3725, 4;
	add.s64 	%rd208, %rd16, %rd207;
	ld.local.u32 	%r20, [%rd208+4];
	shl.b32 	%r21, %r3725, 5;
	or.b32  	%r22, %r21, 1;
	or.b32  	%r23, %r21, 2;
	or.b32  	%r24, %r21, 3;
	or.b32  	%r25, %r21, 4;
	or.b32  	%r26, %r21, 5;
	or.b32  	%r27, %r21, 6;
	or.b32  	%r28, %r21, 7;
	or.b32  	%r29, %r21, 8;
	or.b32  	%r30, %r21, 9;
	or.b32  	%r31, %r21, 10;
	or.b32  	%r32, %r21, 11;
	or.b32  	%r33, %r21, 12;
	or.b32  	%r34, %r21, 13;
	or.b32  	%r35, %r21, 14;
	or.b32  	%r36, %r21, 15;
	mov.b32 	%r3731, 0;
$L__BB0_5:
	.pragma "nounroll";
	shr.u32 	%r1969, %r20, %r3731;
	and.b32  	%r1970, %r1969, 1;
	setp.eq.b32 	%p3, %r1970, 1;
	not.pred 	%p4, %p3;
	@%p4 bra 	$L__BB0_7;
	add.s32 	%r1971, %r21, %r3731;
	mul.lo.s32 	%r1972, %r1971, 5;
	mul.wide.u32 	%rd209, %r1972, 4;
	add.s64 	%rd210, %rd21, %rd209;
	ld.global.u32 	%r1973, [%rd210];
	xor.b32  	%r3736, %r3736, %r1973;
	ld.global.u32 	%r1974, [%rd210+4];
	xor.b32  	%r3735, %r3735, %r1974;
	ld.global.u32 	%r1975, [%rd210+8];
	xor.b32  	%r3734, %r3734, %r1975;
	ld.global.u32 	%r1976, [%rd210+12];
	xor.b32  	%r3733, %r3733, %r1976;
	ld.global.u32 	%r1977, [%rd210+16];
	xor.b32  	%r3732, %r3732, %r1977;
$L__BB0_7:
	and.b32  	%r1979, %r1969, 2;
	setp.eq.s32 	%p5, %r1979, 0;
	@%p5 bra 	$L__BB0_9;
	add.s32 	%r1980, %r3731, %r22;
	mul.lo.s32 	%r1981, %r1980, 5;
	mul.wide.u32 	%rd211, %r1981, 4;
	add.s64 	%rd212, %rd21, %rd211;
	ld.global.u32 	%r1982, [%rd212];
	xor.b32  	%r3736, %r3736, %r1982;
	ld.global.u32 	%r1983, [%rd212+4];
	xor.b32  	%r3735, %r3735, %r1983;
	ld.global.u32 	%r1984, [%rd212+8];
	xor.b32  	%r3734, %r3734, %r1984;
	ld.global.u32 	%r1985, [%rd212+12];
	xor.b32  	%r3733, %r3733, %r1985;
	ld.global.u32 	%r1986, [%rd212+16];
	xor.b32  	%r3732, %r3732, %r1986;
$L__BB0_9:
	and.b32  	%r1988, %r1969, 4;
	setp.eq.s32 	%p6, %r1988, 0;
	@%p6 bra 	$L__BB0_11;
	add.s32 	%r1989, %r3731, %r23;
	mul.lo.s32 	%r1990, %r1989, 5;
	mul.wide.u32 	%rd213, %r1990, 4;
	add.s64 	%rd214, %rd21, %rd213;
	ld.global.u32 	%r1991, [%rd214];
	xor.b32  	%r3736, %r3736, %r1991;
	ld.global.u32 	%r1992, [%rd214+4];
	xor.b32  	%r3735, %r3735, %r1992;
	ld.global.u32 	%r1993, [%rd214+8];
	xor.b32  	%r3734, %r3734, %r1993;
	ld.global.u32 	%r1994, [%rd214+12];
	xor.b32  	%r3733, %r3733, %r1994;
	ld.global.u32 	%r1995, [%rd214+16];
	xor.b32  	%r3732, %r3732, %r1995;
$L__BB0_11:
	and.b32  	%r1997, %r1969, 8;
	setp.eq.s32 	%p7, %r1997, 0;
	@%p7 bra 	$L__BB0_13;
	add.s32 	%r1998, %r3731, %r24;
	mul.lo.s32 	%r1999, %r1998, 5;
	mul.wide.u32 	%rd215, %r1999, 4;
	add.s64 	%rd216, %rd21, %rd215;
	ld.global.u32 	%r2000, [%rd216];
	xor.b32  	%r3736, %r3736, %r2000;
	ld.global.u32 	%r2001, [%rd216+4];
	xor.b32  	%r3735, %r3735, %r2001;
	ld.global.u32 	%r2002, [%rd216+8];
	xor.b32  	%r3734, %r3734, %r2002;
	ld.global.u32 	%r2003, [%rd216+12];
	xor.b32  	%r3733, %r3733, %r2003;
	ld.global.u32 	%r2004, [%rd216+16];
	xor.b32  	%r3732, %r3732, %r2004;
$L__BB0_13:
	and.b32  	%r2006, %r1969, 16;
	setp.eq.s32 	%p8, %r2006, 0;
	@%p8 bra 	$L__BB0_15;
	add.s32 	%r2007, %r3731, %r25;
	mul.lo.s32 	%r2008, %r2007, 5;
	mul.wide.u32 	%rd217, %r2008, 4;
	add.s64 	%rd218, %rd21, %rd217;
	ld.global.u32 	%r2009, [%rd218];
	xor.b32  	%r3736, %r3736, %r2009;
	ld.global.u32 	%r2010, [%rd218+4];
	xor.b32  	%r3735, %r3735, %r2010;
	ld.global.u32 	%r2011, [%rd218+8];
	xor.b32  	%r3734, %r3734, %r2011;
	ld.global.u32 	%r2012, [%rd218+12];
	xor.b32  	%r3733, %r3733, %r2012;
	ld.global.u32 	%r2013, [%rd218+16];
	xor.b32  	%r3732, %r3732, %r2013;
$L__BB0_15:
	and.b32  	%r2015, %r1969, 32;
	setp.eq.s32 	%p9, %r2015, 0;
	@%p9 bra 	$L__BB0_17;
	add.s32 	%r2016, %r3731, %r26;
	mul.lo.s32 	%r2017, %r2016, 5;
	mul.wide.u32 	%rd219, %r2017, 4;
	add.s64 	%rd220, %rd21, %rd219;
	ld.global.u32 	%r2018, [%rd220];
	xor.b32  	%r3736, %r3736, %r2018;
	ld.global.u32 	%r2019, [%rd220+4];
	xor.b32  	%r3735, %r3735, %r2019;
	ld.global.u32 	%r2020, [%rd220+8];
	xor.b32  	%r3734, %r3734, %r2020;
	ld.global.u32 	%r2021, [%rd220+12];
	xor.b32  	%r3733, %r3733, %r2021;
	ld.global.u32 	%r2022, [%rd220+16];
	xor.b32  	%r3732, %r3732, %r2022;
$L__BB0_17:
	and.b32  	%r2024, %r1969, 64;
	setp.eq.s32 	%p10, %r2024, 0;
	@%p10 bra 	$L__BB0_19;
	add.s32 	%r2025, %r3731, %r27;
	mul.lo.s32 	%r2026, %r2025, 5;
	mul.wide.u32 	%rd221, %r2026, 4;
	add.s64 	%rd222, %rd21, %rd221;
	ld.global.u32 	%r2027, [%rd222];
	xor.b32  	%r3736, %r3736, %r2027;
	ld.global.u32 	%r2028, [%rd222+4];
	xor.b32  	%r3735, %r3735, %r2028;
	ld.global.u32 	%r2029, [%rd222+8];
	xor.b32  	%r3734, %r3734, %r2029;
	ld.global.u32 	%r2030, [%rd222+12];
	xor.b32  	%r3733, %r3733, %r2030;
	ld.global.u32 	%r2031, [%rd222+16];
	xor.b32  	%r3732, %r3732, %r2031;
$L__BB0_19:
	and.b32  	%r2033, %r1969, 128;
	setp.eq.s32 	%p11, %r2033, 0;
	@%p11 bra 	$L__BB0_21;
	add.s32 	%r2034, %r3731, %r28;
	mul.lo.s32 	%r2035, %r2034, 5;
	mul.wide.u32 	%rd223, %r2035, 4;
	add.s64 	%rd224, %rd21, %rd223;
	ld.global.u32 	%r2036, [%rd224];
	xor.b32  	%r3736, %r3736, %r2036;
	ld.global.u32 	%r2037, [%rd224+4];
	xor.b32  	%r3735, %r3735, %r2037;
	ld.global.u32 	%r2038, [%rd224+8];
	xor.b32  	%r3734, %r3734, %r2038;
	ld.global.u32 	%r2039, [%rd224+12];
	xor.b32  	%r3733, %r3733, %r2039;
	ld.global.u32 	%r2040, [%rd224+16];
	xor.b32  	%r3732, %r3732, %r2040;
$L__BB0_21:
	and.b32  	%r2042, %r1969, 256;
	setp.eq.s32 	%p12, %r2042, 0;
	@%p12 bra 	$L__BB0_23;
	add.s32 	%r2043, %r3731, %r29;
	mul.lo.s32 	%r2044, %r2043, 5;
	mul.wide.u32 	%rd225, %r2044, 4;
	add.s64 	%rd226, %rd21, %rd225;
	ld.global.u32 	%r2045, [%rd226];
	xor.b32  	%r3736, %r3736, %r2045;
	ld.global.u32 	%r2046, [%rd226+4];
	xor.b32  	%r3735, %r3735, %r2046;
	ld.global.u32 	%r2047, [%rd226+8];
	xor.b32  	%r3734, %r3734, %r2047;
	ld.global.u32 	%r2048, [%rd226+12];
	xor.b32  	%r3733, %r3733, %r2048;
	ld.global.u32 	%r2049, [%rd226+16];
	xor.b32  	%r3732, %r3732, %r2049;
$L__BB0_23:
	and.b32  	%r2051, %r1969, 512;
	setp.eq.s32 	%p13, %r2051, 0;
	@%p13 bra 	$L__BB0_25;
	add.s32 	%r2052, %r3731, %r30;
	mul.lo.s32 	%r2053, %r2052, 5;
	mul.wide.u32 	%rd227, %r2053, 4;
	add.s64 	%rd228, %rd21, %rd227;
	ld.global.u32 	%r2054, [%rd228];
	xor.b32  	%r3736, %r3736, %r2054;
	ld.global.u32 	%r2055, [%rd228+4];
	xor.b32  	%r3735, %r3735, %r2055;
	ld.global.u32 	%r2056, [%rd228+8];
	xor.b32  	%r3734, %r3734, %r2056;
	ld.global.u32 	%r2057, [%rd228+12];
	xor.b32  	%r3733, %r3733, %r2057;
	ld.global.u32 	%r2058, [%rd228+16];
	xor.b32  	%r3732, %r3732, %r2058;
$L__BB0_25:
	and.b32  	%r2060, %r1969, 1024;
	setp.eq.s32 	%p14, %r2060, 0;
	@%p14 bra 	$L__BB0_27;
	add.s32 	%r2061, %r3731, %r31;
	mul.lo.s32 	%r2062, %r2061, 5;
	mul.wide.u32 	%rd229, %r2062, 4;
	add.s64 	%rd230, %rd21, %rd229;
	ld.global.u32 	%r2063, [%rd230];
	xor.b32  	%r3736, %r3736, %r2063;
	ld.global.u32 	%r2064, [%rd230+4];
	xor.b32  	%r3735, %r3735, %r2064;
	ld.global.u32 	%r2065, [%rd230+8];
	xor.b32  	%r3734, %r3734, %r2065;
	ld.global.u32 	%r2066, [%rd230+12];
	xor.b32  	%r3733, %r3733, %r2066;
	ld.global.u32 	%r2067, [%rd230+16];
	xor.b32  	%r3732, %r3732, %r2067;
$L__BB0_27:
	and.b32  	%r2069, %r1969, 2048;
	setp.eq.s32 	%p15, %r2069, 0;
	@%p15 bra 	$L__BB0_29;
	add.s32 	%r2070, %r3731, %r32;
	mul.lo.s32 	%r2071, %r2070, 5;
	mul.wide.u32 	%rd231, %r2071, 4;
	add.s64 	%rd232, %rd21, %rd231;
	ld.global.u32 	%r2072, [%rd232];
	xor.b32  	%r3736, %r3736, %r2072;
	ld.global.u32 	%r2073, [%rd232+4];
	xor.b32  	%r3735, %r3735, %r2073;
	ld.global.u32 	%r2074, [%rd232+8];
	xor.b32  	%r3734, %r3734, %r2074;
	ld.global.u32 	%r2075, [%rd232+12];
	xor.b32  	%r3733, %r3733, %r2075;
	ld.global.u32 	%r2076, [%rd232+16];
	xor.b32  	%r3732, %r3732, %r2076;
$L__BB0_29:
	and.b32  	%r2078, %r1969, 4096;
	setp.eq.s32 	%p16, %r2078, 0;
	@%p16 bra 	$L__BB0_31;
	add.s32 	%r2079, %r3731, %r33;
	mul.lo.s32 	%r2080, %r2079, 5;
	mul.wide.u32 	%rd233, %r2080, 4;
	add.s64 	%rd234, %rd21, %rd233;
	ld.global.u32 	%r2081, [%rd234];
	xor.b32  	%r3736, %r3736, %r2081;
	ld.global.u32 	%r2082, [%rd234+4];
	xor.b32  	%r3735, %r3735, %r2082;
	ld.global.u32 	%r2083, [%rd234+8];
	xor.b32  	%r3734, %r3734, %r2083;
	ld.global.u32 	%r2084, [%rd234+12];
	xor.b32  	%r3733, %r3733, %r2084;
	ld.global.u32 	%r2085, [%rd234+16];
	xor.b32  	%r3732, %r3732, %r2085;
$L__BB0_31:
	and.b32  	%r2087, %r1969, 8192;
	setp.eq.s32 	%p17, %r2087, 0;
	@%p17 bra 	$L__BB0_33;
	add.s32 	%r2088, %r3731, %r34;
	mul.lo.s32 	%r2089, %r2088, 5;
	mul.wide.u32 	%rd235, %r2089, 4;
	add.s64 	%rd236, %rd21, %rd235;
	ld.global.u32 	%r2090, [%rd236];
	xor.b32  	%r3736, %r3736, %r2090;
	ld.global.u32 	%r2091, [%rd236+4];
	xor.b32  	%r3735, %r3735, %r2091;
	ld.global.u32 	%r2092, [%rd236+8];
	xor.b32  	%r3734, %r3734, %r2092;
	ld.global.u32 	%r2093, [%rd236+12];
	xor.b32  	%r3733, %r3733, %r2093;
	ld.global.u32 	%r2094, [%rd236+16];
	xor.b32  	%r3732, %r3732, %r2094;
$L__BB0_33:
	and.b32  	%r2096, %r1969, 16384;
	setp.eq.s32 	%p18, %r2096, 0;
	@%p18 bra 	$L__BB0_35;
	add.s32 	%r2097, %r3731, %r35;
	mul.lo.s32 	%r2098, %r2097, 5;
	mul.wide.u32 	%rd237, %r2098, 4;
	add.s64 	%rd238, %rd21, %rd237;
	ld.global.u32 	%r2099, [%rd238];
	xor.b32  	%r3736, %r3736, %r2099;
	ld.global.u32 	%r2100, [%rd238+4];
	xor.b32  	%r3735, %r3735, %r2100;
	ld.global.u32 	%r2101, [%rd238+8];
	xor.b32  	%r3734, %r3734, %r2101;
	ld.global.u32 	%r2102, [%rd238+12];
	xor.b32  	%r3733, %r3733, %r2102;
	ld.global.u32 	%r2103, [%rd238+16];
	xor.b32  	%r3732, %r3732, %r2103;
$L__BB0_35:
	and.b32  	%r2105, %r1969, 32768;
	setp.eq.s32 	%p19, %r2105, 0;
	@%p19 bra 	$L__BB0_37;
	add.s32 	%r2106, %r3731, %r36;
	mul.lo.s32 	%r2107, %r2106, 5;
	mul.wide.u32 	%rd239, %r2107, 4;
	add.s64 	%rd240, %rd21, %rd239;
	ld.global.u32 	%r2108, [%rd240];
	xor.b32  	%r3736, %r3736, %r2108;
	ld.global.u32 	%r2109, [%rd240+4];
	xor.b32  	%r3735, %r3735, %r2109;
	ld.global.u32 	%r2110, [%rd240+8];
	xor.b32  	%r3734, %r3734, %r2110;
	ld.global.u32 	%r2111, [%rd240+12];
	xor.b32  	%r3733, %r3733, %r2111;
	ld.global.u32 	%r2112, [%rd240+16];
	xor.b32  	%r3732, %r3732, %r2112;
$L__BB0_37:
	add.s32 	%r3731, %r3731, 16;
	setp.ne.s32 	%p20, %r3731, 32;
	@%p20 bra 	$L__BB0_5;
	mad.lo.s32 	%r3725, %r3725, -31, %r22;
	setp.ne.s32 	%p21, %r3725, 5;
	@%p21 bra 	$L__BB0_4;
	st.local.u32 	[%rd16+4], %r3736;
	st.local.v2.u32 	[%rd16+8], {%r3735, %r3734};
	st.local.v2.u32 	[%rd16+16], {%r3733, %r3732};
	setp.eq.s64 	%p22, %rd20, 1;
	@%p22 bra 	$L__BB0_114;
	mov.b32 	%r3732, 0;
	mov.u32 	%r3733, %r3732;
	mov.u32 	%r3734, %r3732;
	mov.u32 	%r3735, %r3732;
	mov.u32 	%r3736, %r3732;
	mov.u32 	%r3817, %r3732;
$L__BB0_41:
	mul.wide.u32 	%rd241, %r3817, 4;
	add.s64 	%rd242, %rd16, %rd241;
	ld.local.u32 	%r211, [%rd242+4];
	shl.b32 	%r212, %r3817, 5;
	or.b32  	%r213, %r212, 1;
	or.b32  	%r214, %r212, 2;
	or.b32  	%r215, %r212, 3;
	or.b32  	%r216, %r212, 4;
	or.b32  	%r217, %r212, 5;
	or.b32  	%r218, %r212, 6;
	or.b32  	%r219, %r212, 7;
	or.b32  	%r220, %r212, 8;
	or.b32  	%r221, %r212, 9;
	or.b32  	%r222, %r212, 10;
	or.b32  	%r223, %r212, 11;
	or.b32  	%r224, %r212, 12;
	or.b32  	%r225, %r212, 13;
	or.b32  	%r226, %r212, 14;
	or.b32  	%r227, %r212, 15;
	mov.b32 	%r3823, 0;
$L__BB0_42:
	.pragma "nounroll";
	shr.u32 	%r2115, %r211, %r3823;
	and.b32  	%r2116, %r2115, 1;
	setp.eq.b32 	%p23, %r2116, 1;
	not.pred 	%p24, %p23;
	@%p24 bra 	$L__BB0_44;
	add.s32 	%r2117, %r212, %r3823;
	mul.lo.s32 	%r2118, %r2117, 5;
	mul.wide.u32 	%rd243, %r2118, 4;
	add.s64 	%rd244, %rd21, %rd243;
	ld.global.u32 	%r2119, [%rd244];
	xor.b32  	%r3736, %r3736, %r2119;
	ld.global.u32 	%r2120, [%rd244+4];
	xor.b32  	%r3735, %r3735, %r2120;
	ld.global.u32 	%r2121, [%rd244+8];
	xor.b32  	%r3734, %r3734, %r2121;
	ld.global.u32 	%r2122, [%rd244+12];
	xor.b32  	%r3733, %r3733, %r2122;
	ld.global.u32 	%r2123, [%rd244+16];
	xor.b32  	%r3732, %r3732, %r2123;
$L__BB0_44:
	and.b32  	%r2125, %r2115, 2;
	setp.eq.s32 	%p25, %r2125, 0;
	@%p25 bra 	$L__BB0_46;
	add.s32 	%r2126, %r3823, %r213;
	mul.lo.s32 	%r2127, %r2126, 5;
	mul.wide.u32 	%rd245, %r2127, 4;
	add.s64 	%rd246, %rd21, %rd245;
	ld.global.u32 	%r2128, [%rd246];
	xor.b32  	%r3736, %r3736, %r2128;
	ld.global.u32 	%r2129, [%rd246+4];
	xor.b32  	%r3735, %r3735, %r2129;
	ld.global.u32 	%r2130, [%rd246+8];
	xor.b32  	%r3734, %r3734, %r2130;
	ld.global.u32 	%r2131, [%rd246+12];
	xor.b32  	%r3733, %r3733, %r2131;
	ld.global.u32 	%r2132, [%rd246+16];
	xor.b32  	%r3732, %r3732, %r2132;
$L__BB0_46:
	and.b32  	%r2134, %r2115, 4;
	setp.eq.s32 	%p26, %r2134, 0;
	@%p26 bra 	$L__BB0_48;
	add.s32 	%r2135, %r3823, %r214;
	mul.lo.s32 	%r2136, %r2135, 5;
	mul.wide.u32 	%rd247, %r2136, 4;
	add.s64 	%rd248, %rd21, %rd247;
	ld.global.u32 	%r2137, [%rd248];
	xor.b32  	%r3736, %r3736, %r2137;
	ld.global.u32 	%r2138, [%rd248+4];
	xor.b32  	%r3735, %r3735, %r2138;
	ld.global.u32 	%r2139, [%rd248+8];
	xor.b32  	%r3734, %r3734, %r2139;
	ld.global.u32 	%r2140, [%rd248+12];
	xor.b32  	%r3733, %r3733, %r2140;
	ld.global.u32 	%r2141, [%rd248+16];
	xor.b32  	%r3732, %r3732, %r2141;
$L__BB0_48:
	and.b32  	%r2143, %r2115, 8;
	setp.eq.s32 	%p27, %r2143, 0;
	@%p27 bra 	$L__BB0_50;
	add.s32 	%r2144, %r3823, %r215;
	mul.lo.s32 	%r2145, %r2144, 5;
	mul.wide.u32 	%rd249, %r2145, 4;
	add.s64 	%rd250, %rd21, %rd249;
	ld.global.u32 	%r2146, [%rd250];
	xor.b32  	%r3736, %r3736, %r2146;
	ld.global.u32 	%r2147, [%rd250+4];
	xor.b32  	%r3735, %r3735, %r2147;
	ld.global.u32 	%r2148, [%rd250+8];
	xor.b32  	%r3734, %r3734, %r2148;
	ld.global.u32 	%r2149, [%rd250+12];
	xor.b32  	%r3733, %r3733, %r2149;
	ld.global.u32 	%r2150, [%rd250+16];
	xor.b32  	%r3732, %r3732, %r2150;
$L__BB0_50:
	and.b32  	%r2152, %r2115, 16;
	setp.eq.s32 	%p28, %r2152, 0;
	@%p28 bra 	$L__BB0_52;
	add.s32 	%r2153, %r3823, %r216;
	mul.lo.s32 	%r2154, %r2153, 5;
	mul.wide.u32 	%rd251, %r2154, 4;
	add.s64 	%rd252, %rd21, %rd251;
	ld.global.u32 	%r2155, [%rd252];
	xor.b32  	%r3736, %r3736, %r2155;
	ld.global.u32 	%r2156, [%rd252+4];
	xor.b32  	%r3735, %r3735, %r2156;
	ld.global.u32 	%r2157, [%rd252+8];
	xor.b32  	%r3734, %r3734, %r2157;
	ld.global.u32 	%r2158, [%rd252+12];
	xor.b32  	%r3733, %r3733, %r2158;
	ld.global.u32 	%r2159, [%rd252+16];
	xor.b32  	%r3732, %r3732, %r2159;
$L__BB0_52:
	and.b32  	%r2161, %r2115, 32;
	setp.eq.s32 	%p29, %r2161, 0;
	@%p29 bra 	$L__BB0_54;
	add.s32 	%r2162, %r3823, %r217;
	mul.lo.s32 	%r2163, %r2162, 5;
	mul.wide.u32 	%rd253, %r2163, 4;
	add.s64 	%rd254, %rd21, %rd253;
	ld.global.u32 	%r2164, [%rd254];
	xor.b32  	%r3736, %r3736, %r2164;
	ld.global.u32 	%r2165, [%rd254+4];
	xor.b32  	%r3735, %r3735, %r2165;
	ld.global.u32 	%r2166, [%rd254+8];
	xor.b32  	%r3734, %r3734, %r2166;
	ld.global.u32 	%r2167, [%rd254+12];
	xor.b32  	%r3733, %r3733, %r2167;
	ld.global.u32 	%r2168, [%rd254+16];
	xor.b32  	%r3732, %r3732, %r2168;
$L__BB0_54:
	and.b32  	%r2170, %r2115, 64;
	setp.eq.s32 	%p30, %r2170, 0;
	@%p30 bra 	$L__BB0_56;
	add.s32 	%r2171, %r3823, %r218;
	mul.lo.s32 	%r2172, %r2171, 5;
	mul.wide.u32 	%rd255, %r2172, 4;
	add.s64 	%rd256, %rd21, %rd255;
	ld.global.u32 	%r2173, [%rd256];
	xor.b32  	%r3736, %r3736, %r2173;
	ld.global.u32 	%r2174, [%rd256+4];
	xor.b32  	%r3735, %r3735, %r2174;
	ld.global.u32 	%r2175, [%rd256+8];
	xor.b32  	%r3734, %r3734, %r2175;
	ld.global.u32 	%r2176, [%rd256+12];
	xor.b32  	%r3733, %r3733, %r2176;
	ld.global.u32 	%r2177, [%rd256+16];
	xor.b32  	%r3732, %r3732, %r2177;
$L__BB0_56:
	and.b32  	%r2179, %r2115, 128;
	setp.eq.s32 	%p31, %r2179, 0;
	@%p31 bra 	$L__BB0_58;
	add.s32 	%r2180, %r3823, %r219;
	mul.lo.s32 	%r2181, %r2180, 5;
	mul.wide.u32 	%rd257, %r2181, 4;
	add.s64 	%rd258, %rd21, %rd257;
	ld.global.u32 	%r2182, [%rd258];
	xor.b32  	%r3736, %r3736, %r2182;
	ld.global.u32 	%r2183, [%rd258+4];
	xor.b32  	%r3735, %r3735, %r2183;
	ld.global.u32 	%r2184, [%rd258+8];
	xor.b32  	%r3734, %r3734, %r2184;
	ld.global.u32 	%r2185, [%rd258+12];
	xor.b32  	%r3733, %r3733, %r2185;
	ld.global.u32 	%r2186, [%rd258+16];
	xor.b32  	%r3732, %r3732, %r2186;
$L__BB0_58:
	and.b32  	%r2188, %r2115, 256;
	setp.eq.s32 	%p32, %r2188, 0;
	@%p32 bra 	$L__BB0_60;
	add.s32 	%r2189, %r3823, %r220;
	mul.lo.s32 	%r2190, %r2189, 5;
	mul.wide.u32 	%rd259, %r2190, 4;
	add.s64 	%rd260, %rd21, %rd259;
	ld.global.u32 	%r2191, [%rd260];
	xor.b32  	%r3736, %r3736, %r2191;
	ld.global.u32 	%r2192, [%rd260+4];
	xor.b32  	%r3735, %r3735, %r2192;
	ld.global.u32 	%r2193, [%rd260+8];
	xor.b32  	%r3734, %r3734, %r2193;
	ld.global.u32 	%r2194, [%rd260+12];
	xor.b32  	%r3733, %r3733, %r2194;
	ld.global.u32 	%r2195, [%rd260+16];
	xor.b32  	%r3732, %r3732, %r2195;
$L__BB0_60:
	and.b32  	%r2197, %r2115, 512;
	setp.eq.s32 	%p33, %r2197, 0;
	@%p33 bra 	$L__BB0_62;
	add.s32 	%r2198, %r3823, %r221;
	mul.lo.s32 	%r2199, %r2198, 5;
	mul.wide.u32 	%rd261, %r2199, 4;
	add.s64 	%rd262, %rd21, %rd261;
	ld.global.u32 	%r2200, [%rd262];
	xor.b32  	%r3736, %r3736, %r2200;
	ld.global.u32 	%r2201, [%rd262+4];
	xor.b32  	%r3735, %r3735, %r2201;
	ld.global.u32 	%r2202, [%rd262+8];
	xor.b32  	%r3734, %r3734, %r2202;
	ld.global.u32 	%r2203, [%rd262+12];
	xor.b32  	%r3733, %r3733, %r2203;
	ld.global.u32 	%r2204, [%rd262+16];
	xor.b32  	%r3732, %r3732, %r2204;
$L__BB0_62:
	and.b32  	%r2206, %r2115, 1024;
	setp.eq.s32 	%p34, %r2206, 0;
	@%p34 bra 	$L__BB0_64;
	add.s32 	%r2207, %r3823, %r222;
	mul.lo.s32 	%r2208, %r2207, 5;
	mul.wide.u32 	%rd263, %r2208, 4;
	add.s64 	%rd264, %rd21, %rd263;
	ld.global.u32 	%r2209, [%rd264];
	xor.b32  	%r3736, %r3736, %r2209;
	ld.global.u32 	%r2210, [%rd264+4];
	xor.b32  	%r3735, %r3735, %r2210;
	ld.global.u32 	%r2211, [%rd264+8];
	xor.b32  	%r3734, %r3734, %r2211;
	ld.global.u32 	%r2212, [%rd264+12];
	xor.b32  	%r3733, %r3733, %r2212;
	ld.global.u32 	%r2213, [%rd264+16];
	xor.b32  	%r3732, %r3732, %r2213;
$L__BB0_64:
	and.b32  	%r2215, %r2115, 2048;
	setp.eq.s32 	%p35, %r2215, 0;
	@%p35 bra 	$L__BB0_66;
	add.s32 	%r2216, %r3823, %r223;
	mul.lo.s32 	%r2217, %r2216, 5;
	mul.wide.u32 	%rd265, %r2217, 4;
	add.s64 	%rd266, %rd21, %rd265;
	ld.global.u32 	%r2218, [%rd266];
	xor.b32  	%r3736, %r3736, %r2218;
	ld.global.u32 	%r2219, [%rd266+4];
	xor.b32  	%r3735, %r3735, %r2219;
	ld.global.u32 	%r2220, [%rd266+8];
	xor.b32  	%r3734, %r3734, %r2220;
	ld.global.u32 	%r2221, [%rd266+12];
	xor.b32  	%r3733, %r3733, %r2221;
	ld.global.u32 	%r2222, [%rd266+16];
	xor.b32  	%r3732, %r3732, %r2222;
$L__BB0_66:
	and.b32  	%r2224, %r2115, 4096;
	setp.eq.s32 	%p36, %r2224, 0;
	@%p36 bra 	$L__BB0_68;
	add.s32 	%r2225, %r3823, %r224;
	mul.lo.s32 	%r2226, %r2225, 5;
	mul.wide.u32 	%rd267, %r2226, 4;
	add.s64 	%rd268, %rd21, %rd267;
	ld.global.u32 	%r2227, [%rd268];
	xor.b32  	%r3736, %r3736, %r2227;
	ld.global.u32 	%r2228, [%rd268+4];
	xor.b32  	%r3735, %r3735, %r2228;
	ld.global.u32 	%r2229, [%rd268+8];
	xor.b32  	%r3734, %r3734, %r2229;
	ld.global.u32 	%r2230, [%rd268+12];
	xor.b32  	%r3733, %r3733, %r2230;
	ld.global.u32 	%r2231, [%rd268+16];
	xor.b32  	%r3732, %r3732, %r2231;
$L__BB0_68:
	and.b32  	%r2233, %r2115, 8192;
	setp.eq.s32 	%p37, %r2233, 0;
	@%p37 bra 	$L__BB0_70;
	add.s32 	%r2234, %r3823, %r225;
	mul.lo.s32 	%r2235, %r2234, 5;
	mul.wide.u32 	%rd269, %r2235, 4;
	add.s64 	%rd270, %rd21, %rd269;
	ld.global.u32 	%r2236, [%rd270];
	xor.b32  	%r3736, %r3736, %r2236;
	ld.global.u32 	%r2237, [%rd270+4];
	xor.b32  	%r3735, %r3735, %r2237;
	ld.global.u32 	%r2238, [%rd270+8];
	xor.b32  	%r3734, %r3734, %r2238;
	ld.global.u32 	%r2239, [%rd270+12];
	xor.b32  	%r3733, %r3733, %r2239;
	ld.global.u32 	%r2240, [%rd270+16];
	xor.b32  	%r3732, %r3732, %r2240;
$L__BB0_70:
	and.b32  	%r2242, %r2115, 16384;
	setp.eq.s32 	%p38, %r2242, 0;
	@%p38 bra 	$L__BB0_72;
	add.s32 	%r2243, %r3823, %r226;
	mul.lo.s32 	%r2244, %r2243, 5;
	mul.wide.u32 	%rd271, %r2244, 4;
	add.s64 	%rd272, %rd21, %rd271;
	ld.global.u32 	%r2245, [%rd272];
	xor.b32  	%r3736, %r3736, %r2245;
	ld.global.u32 	%r2246, [%rd272+4];
	xor.b32  	%r3735, %r3735, %r2246;
	ld.global.u32 	%r2247, [%rd272+8];
	xor.b32  	%r3734, %r3734, %r2247;
	ld.global.u32 	%r2248, [%rd272+12];
	xor.b32  	%r3733, %r3733, %r2248;
	ld.global.u32 	%r2249, [%rd272+16];
	xor.b32  	%r3732, %r3732, %r2249;
$L__BB0_72:
	and.b32  	%r2251, %r2115, 32768;
	setp.eq.s32 	%p39, %r2251, 0;
	@%p39 bra 	$L__BB0_74;
	add.s32 	%r2252, %r3823, %r227;
	mul.lo.s32 	%r2253, %r2252, 5;
	mul.wide.u32 	%rd273, %r2253, 4;
	add.s64 	%rd274, %rd21, %rd273;
	ld.global.u32 	%r2254, [%rd274];
	xor.b32  	%r3736, %r3736, %r2254;
	ld.global.u32 	%r2255, [%rd274+4];
	xor.b32  	%r3735, %r3735, %r2255;
	ld.global.u32 	%r2256, [%rd274+8];
	xor.b32  	%r3734, %r3734, %r2256;
	ld.global.u32 	%r2257, [%rd274+12];
	xor.b32  	%r3733, %r3733, %r2257;
	ld.global.u32 	%r2258, [%rd274+16];
	xor.b32  	%r3732, %r3732, %r2258;
$L__BB0_74:
	add.s32 	%r3823, %r3823, 16;
	setp.ne.s32 	%p40, %r3823, 32;
	@%p40 bra 	$L__BB0_42;
	mad.lo.s32 	%r3817, %r3817, -31, %r213;
	setp.ne.s32 	%p41, %r3817, 5;
	@%p41 bra 	$L__BB0_41;
	st.local.u32 	[%rd16+4], %r3736;
	st.local.v2.u32 	[%rd16+8], {%r3735, %r3734};
	st.local.v2.u32 	[%rd16+16], {%r3733, %r3732};
	setp.ne.s64 	%p42, %rd20, 3;
	@%p42 bra 	$L__BB0_114;
	mov.b32 	%r3732, 0;
	mov.u32 	%r3733, %r3732;
	mov.u32 	%r3734, %r3732;
	mov.u32 	%r3735, %r3732;
	mov.u32 	%r3736, %r3732;
	mov.u32 	%r3909, %r3732;
$L__BB0_78:
	mul.wide.u32 	%rd275, %r3909, 4;
	add.s64 	%rd276, %rd16, %rd275;
	ld.local.u32 	%r402, [%rd276+4];
	shl.b32 	%r403, %r3909, 5;
	or.b32  	%r404, %r403, 1;
	or.b32  	%r405, %r403, 2;
	or.b32  	%r406, %r403, 3;
	or.b32  	%r407, %r403, 4;
	or.b32  	%r408, %r403, 5;
	or.b32  	%r409, %r403, 6;
	or.b32  	%r410, %r403, 7;
	or.b32  	%r411, %r403, 8;
	or.b32  	%r412, %r403, 9;
	or.b32  	%r413, %r403, 10;
	or.b32  	%r414, %r403, 11;
	or.b32  	%r415, %r403, 12;
	or.b32  	%r416, %r403, 13;
	or.b32  	%r417, %r403, 14;
	or.b32  	%r418, %r403, 15;
	mov.b32 	%r3915, 0;
$L__BB0_79:
	.pragma "nounroll";
	shr.u32 	%r2261, %r402, %r3915;
	and.b32  	%r2262, %r2261, 1;
	setp.eq.b32 	%p43, %r2262, 1;
	not.pred 	%p44, %p43;
	@%p44 bra 	$L__BB0_81;
	add.s32 	%r2263, %r403, %r3915;
	mul.lo.s32 	%r2264, %r2263, 5;
	mul.wide.u32 	%rd277, %r2264, 4;
	add.s64 	%rd278, %rd21, %rd277;
	ld.global.u32 	%r2265, [%rd278];
	xor.b32  	%r3736, %r3736, %r2265;
	ld.global.u32 	%r2266, [%rd278+4];
	xor.b32  	%r3735, %r3735, %r2266;
	ld.global.u32 	%r2267, [%rd278+8];
	xor.b32  	%r3734, %r3734, %r2267;
	ld.global.u32 	%r2268, [%rd278+12];
	xor.b32  	%r3733, %r3733, %r2268;
	ld.global.u32 	%r2269, [%rd278+16];
	xor.b32  	%r3732, %r3732, %r2269;
$L__BB0_81:
	and.b32  	%r2271, %r2261, 2;
	setp.eq.s32 	%p45, %r2271, 0;
	@%p45 bra 	$L__BB0_83;
	add.s32 	%r2272, %r3915, %r404;
	mul.lo.s32 	%r2273, %r2272, 5;
	mul.wide.u32 	%rd279, %r2273, 4;
	add.s64 	%rd280, %rd21, %rd279;
	ld.global.u32 	%r2274, [%rd280];
	xor.b32  	%r3736, %r3736, %r2274;
	ld.global.u32 	%r2275, [%rd280+4];
	xor.b32  	%r3735, %r3735, %r2275;
	ld.global.u32 	%r2276, [%rd280+8];
	xor.b32  	%r3734, %r3734, %r2276;
	ld.global.u32 	%r2277, [%rd280+12];
	xor.b32  	%r3733, %r3733, %r2277;
	ld.global.u32 	%r2278, [%rd280+16];
	xor.b32  	%r3732, %r3732, %r2278;
$L__BB0_83:
	and.b32  	%r2280, %r2261, 4;
	setp.eq.s32 	%p46, %r2280, 0;
	@%p46 bra 	$L__BB0_85;
	add.s32 	%r2281, %r3915, %r405;
	mul.lo.s32 	%r2282, %r2281, 5;
	mul.wide.u32 	%rd281, %r2282, 4;
	add.s64 	%rd282, %rd21, %rd281;
	ld.global.u32 	%r2283, [%rd282];
	xor.b32  	%r3736, %r3736, %r2283;
	ld.global.u32 	%r2284, [%rd282+4];
	xor.b32  	%r3735, %r3735, %r2284;
	ld.global.u32 	%r2285, [%rd282+8];
	xor.b32  	%r3734, %r3734, %r2285;
	ld.global.u32 	%r2286, [%rd282+12];
	xor.b32  	%r3733, %r3733, %r2286;
	ld.global.u32 	%r2287, [%rd282+16];
	xor.b32  	%r3732, %r3732, %r2287;
$L__BB0_85:
	and.b32  	%r2289, %r2261, 8;
	setp.eq.s32 	%p47, %r2289, 0;
	@%p47 bra 	$L__BB0_87;
	add.s32 	%r2290, %r3915, %r406;
	mul.lo.s32 	%r2291, %r2290, 5;
	mul.wide.u32 	%rd283, %r2291, 4;
	add.s64 	%rd284, %rd21, %rd283;
	ld.global.u32 	%r2292, [%rd284];
	xor.b32  	%r3736, %r3736, %r2292;
	ld.global.u32 	%r2293, [%rd284+4];
	xor.b32  	%r3735, %r3735, %r2293;
	ld.global.u32 	%r2294, [%rd284+8];
	xor.b32  	%r3734, %r3734, %r2294;
	ld.global.u32 	%r2295, [%rd284+12];
	xor.b32  	%r3733, %r3733, %r2295;
	ld.global.u32 	%r2296, [%rd284+16];
	xor.b32  	%r3732, %r3732, %r2296;
$L__BB0_87:
	and.b32  	%r2298, %r2261, 16;
	setp.eq.s32 	%p48, %r2298, 0;
	@%p48 bra 	$L__BB0_89;
	add.s32 	%r2299, %r3915, %r407;
	mul.lo.s32 	%r2300, %r2299, 5;
	mul.wide.u32 	%rd285, %r2300, 4;
	add.s64 	%rd286, %rd21, %rd285;
	ld.global.u32 	%r2301, [%rd286];
	xor.b32  	%r3736, %r3736, %r2301;
	ld.global.u32 	%r2302, [%rd286+4];
	xor.b32  	%r3735, %r3735, %r2302;
	ld.global.u32 	%r2303, [%rd286+8];
	xor.b32  	%r3734, %r3734, %r2303;
	ld.global.u32 	%r2304, [%rd286+12];
	xor.b32  	%r3733, %r3733, %r2304;
	ld.global.u32 	%r2305, [%rd286+16];
	xor.b32  	%r3732, %r3732, %r2305;
$L__BB0_89:
	and.b32  	%r2307, %r2261, 32;
	setp.eq.s32 	%p49, %r2307, 0;
	@%p49 bra 	$L__BB0_91;
	add.s32 	%r2308, %r3915, %r408;
	mul.lo.s32 	%r2309, %r2308, 5;
	mul.wide.u32 	%rd287, %r2309, 4;
	add.s64 	%rd288, %rd21, %rd287;
	ld.global.u32 	%r2310, [%rd288];
	xor.b32  	%r3736, %r3736, %r2310;
	ld.global.u32 	%r2311, [%rd288+4];
	xor.b32  	%r3735, %r3735, %r2311;
	ld.global.u32 	%r2312, [%rd288+8];
	xor.b32  	%r3734, %r3734, %r2312;
	ld.global.u32 	%r2313, [%rd288+12];
	xor.b32  	%r3733, %r3733, %r2313;
	ld.global.u32 	%r2314, [%rd288+16];
	xor.b32  	%r3732, %r3732, %r2314;
$L__BB0_91:
	and.b32  	%r2316, %r2261, 64;
	setp.eq.s32 	%p50, %r2316, 0;
	@%p50 bra 	$L__BB0_93;
	add.s32 	%r2317, %r3915, %r409;
	mul.lo.s32 	%r2318, %r2317, 5;
	mul.wide.u32 	%rd289, %r2318, 4;
	add.s64 	%rd290, %rd21, %rd289;
	ld.global.u32 	%r2319, [%rd290];
	xor.b32  	%r3736, %r3736, %r2319;
	ld.global.u32 	%r2320, [%rd290+4];
	xor.b32  	%r3735, %r3735, %r2320;
	ld.global.u32 	%r2321, [%rd290+8];
	xor.b32  	%r3734, %r3734, %r2321;
	ld.global.u32 	%r2322, [%rd290+12];
	xor.b32  	%r3733, %r3733, %r2322;
	ld.global.u32 	%r2323, [%rd290+16];
	xor.b32  	%r3732, %r3732, %r2323;
$L__BB0_93:
	and.b32  	%r2325, %r2261, 128;
	setp.eq.s32 	%p51, %r2325, 0;
	@%p51 bra 	$L__BB0_95;
	add.s32 	%r2326, %r3915, %r410;
	mul.lo.s32 	%r2327, %r2326, 5;
	mul.wide.u32 	%rd291, %r2327, 4;
	add.s64 	%rd292, %rd21, %rd291;
	ld.global.u32 	%r2328, [%rd292];
	xor.b32  	%r3736, %r3736, %r2328;
	ld.global.u32 	%r2329, [%rd292+4];
	xor.b32  	%r3735, %r3735, %r2329;
	ld.global.u32 	%r2330, [%rd292+8];
	xor.b32  	%r3734, %r3734, %r2330;
	ld.global.u32 	%r2331, [%rd292+12];
	xor.b32  	%r3733, %r3733, %r2331;
	ld.global.u32 	%r2332, [%rd292+16];
	xor.b32  	%r3732, %r3732, %r2332;
$L__BB0_95:
	and.b32  	%r2334, %r2261, 256;
	setp.eq.s32 	%p52, %r2334, 0;
	@%p52 bra 	$L__BB0_97;
	add.s32 	%r2335, %r3915, %r411;
	mul.lo.s32 	%r2336, %r2335, 5;
	mul.wide.u32 	%rd293, %r2336, 4;
	add.s64 	%rd294, %rd21, %rd293;
	ld.global.u32 	%r2337, [%rd294];
	xor.b32  	%r3736, %r3736, %r2337;
	ld.global.u32 	%r2338, [%rd294+4];
	xor.b32  	%r3735, %r3735, %r2338;
	ld.global.u32 	%r2339, [%rd294+8];
	xor.b32  	%r3734, %r3734, %r2339;
	ld.global.u32 	%r2340, [%rd294+12];
	xor.b32  	%r3733, %r3733, %r2340;
	ld.global.u32 	%r2341, [%rd294+16];
	xor.b32  	%r3732, %r3732, %r2341;
$L__BB0_97:
	and.b32  	%r2343, %r2261, 512;
	setp.eq.s32 	%p53, %r2343, 0;
	@%p53 bra 	$L__BB0_99;
	add.s32 	%r2344, %r3915, %r412;
	mul.lo.s32 	%r2345, %r2344, 5;
	mul.wide.u32 	%rd295, %r2345, 4;
	add.s64 	%rd296, %rd21, %rd295;
	ld.global.u32 	%r2346, [%rd296];
	xor.b32  	%r3736, %r3736, %r2346;
	ld.global.u32 	%r2347, [%rd296+4];
	xor.b32  	%r3735, %r3735, %r2347;
	ld.global.u32 	%r2348, [%rd296+8];
	xor.b32  	%r3734, %r3734, %r2348;
	ld.global.u32 	%r2349, [%rd296+12];
	xor.b32  	%r3733, %r3733, %r2349;
	ld.global.u32 	%r2350, [%rd296+16];
	xor.b32  	%r3732, %r3732, %r2350;
$L__BB0_99:
	and.b32  	%r2352, %r2261, 1024;
	setp.eq.s32 	%p54, %r2352, 0;
	@%p54 bra 	$L__BB0_101;
	add.s32 	%r2353, %r3915, %r413;
	mul.lo.s32 	%r2354, %r2353, 5;
	mul.wide.u32 	%rd297, %r2354, 4;
	add.s64 	%rd298, %rd21, %rd297;
	ld.global.u32 	%r2355, [%rd298];
	xor.b32  	%r3736, %r3736, %r2355;
	ld.global.u32 	%r2356, [%rd298+4];
	xor.b32  	%r3735, %r3735, %r2356;
	ld.global.u32 	%r2357, [%rd298+8];
	xor.b32  	%r3734, %r3734, %r2357;
	ld.global.u32 	%r2358, [%rd298+12];
	xor.b32  	%r3733, %r3733, %r2358;
	ld.global.u32 	%r2359, [%rd298+16];
	xor.b32  	%r3732, %r3732, %r2359;
$L__BB0_101:
	and.b32  	%r2361, %r2261, 2048;
	setp.eq.s32 	%p55, %r2361, 0;
	@%p55 bra 	$L__BB0_103;
	add.s32 	%r2362, %r3915, %r414;
	mul.lo.s32 	%r2363, %r2362, 5;
	mul.wide.u32 	%rd299, %r2363, 4;
	add.s64 	%rd300, %rd21, %rd299;
	ld.global.u32 	%r2364, [%rd300];
	xor.b32  	%r3736, %r3736, %r2364;
	ld.global.u32 	%r2365, [%rd300+4];
	xor.b32  	%r3735, %r3735, %r2365;
	ld.global.u32 	%r2366, [%rd300+8];
	xor.b32  	%r3734, %r3734, %r2366;
	ld.global.u32 	%r2367, [%rd300+12];
	xor.b32  	%r3733, %r3733, %r2367;
	ld.global.u32 	%r2368, [%rd300+16];
	xor.b32  	%r3732, %r3732, %r2368;
$L__BB0_103:
	and.b32  	%r2370, %r2261, 4096;
	setp.eq.s32 	%p56, %r2370, 0;
	@%p56 bra 	$L__BB0_105;
	add.s32 	%r2371, %r3915, %r415;
	mul.lo.s32 	%r2372, %r2371, 5;
	mul.wide.u32 	%rd301, %r2372, 4;
	add.s64 	%rd302, %rd21, %rd301;
	ld.global.u32 	%r2373, [%rd302];
	xor.b32  	%r3736, %r3736, %r2373;
	ld.global.u32 	%r2374, [%rd302+4];
	xor.b32  	%r3735, %r3735, %r2374;
	ld.global.u32 	%r2375, [%rd302+8];
	xor.b32  	%r3734, %r3734, %r2375;
	ld.global.u32 	%r2376, [%rd302+12];
	xor.b32  	%r3733, %r3733, %r2376;
	ld.global.u32 	%r2377, [%rd302+16];
	xor.b32  	%r3732, %r3732, %r2377;
$L__BB0_105:
	and.b32  	%r2379, %r2261, 8192;
	setp.eq.s32 	%p57, %r2379, 0;
	@%p57 bra 	$L__BB0_107;
	add.s32 	%r2380, %r3915, %r416;
	mul.lo.s32 	%r2381, %r2380, 5;
	mul.wide.u32 	%rd303, %r2381, 4;
	add.s64 	%rd304, %rd21, %rd303;
	ld.global.u32 	%r2382, [%rd304];
	xor.b32  	%r3736, %r3736, %r2382;
	ld.global.u32 	%r2383, [%rd304+4];
	xor.b32  	%r3735, %r3735, %r2383;
	ld.global.u32 	%r2384, [%rd304+8];
	xor.b32  	%r3734, %r3734, %r2384;
	ld.global.u32 	%r2385, [%rd304+12];
	xor.b32  	%r3733, %r3733, %r2385;
	ld.global.u32 	%r2386, [%rd304+16];
	xor.b32  	%r3732, %r3732, %r2386;
$L__BB0_107:
	and.b32  	%r2388, %r2261, 16384;
	setp.eq.s32 	%p58, %r2388, 0;
	@%p58 bra 	$L__BB0_109;
	add.s32 	%r2389, %r3915, %r417;
	mul.lo.s32 	%r2390, %r2389, 5;
	mul.wide.u32 	%rd305, %r2390, 4;
	add.s64 	%rd306, %rd21, %rd305;
	ld.global.u32 	%r2391, [%rd306];
	xor.b32  	%r3736, %r3736, %r2391;
	ld.global.u32 	%r2392, [%rd306+4];
	xor.b32  	%r3735, %r3735, %r2392;
	ld.global.u32 	%r2393, [%rd306+8];
	xor.b32  	%r3734, %r3734, %r2393;
	ld.global.u32 	%r2394, [%rd306+12];
	xor.b32  	%r3733, %r3733, %r2394;
	ld.global.u32 	%r2395, [%rd306+16];
	xor.b32  	%r3732, %r3732, %r2395;
$L__BB0_109:
	and.b32  	%r2397, %r2261, 32768;
	setp.eq.s32 	%p59, %r2397, 0;
	@%p59 bra 	$L__BB0_111;
	add.s32 	%r2398, %r3915, %r418;
	mul.lo.s32 	%r2399, %r2398, 5;
	mul.wide.u32 	%rd307, %r2399, 4;
	add.s64 	%rd308, %rd21, %rd307;
	ld.global.u32 	%r2400, [%rd308];
	xor.b32  	%r3736, %r3736, %r2400;
	ld.global.u32 	%r2401, [%rd308+4];
	xor.b32  	%r3735, %r3735, %r2401;
	ld.global.u32 	%r2402, [%rd308+8];
	xor.b32  	%r3734, %r3734, %r2402;
	ld.global.u32 	%r2403, [%rd308+12];
	xor.b32  	%r3733, %r3733, %r2403;
	ld.global.u32 	%r2404, [%rd308+16];
	xor.b32  	%r3732, %r3732, %r2404;
$L__BB0_111:
	add.s32 	%r3915, %r3915, 16;
	setp.ne.s32 	%p60, %r3915, 32;
	@%p60 bra 	$L__BB0_79;
	mad.lo.s32 	%r3909, %r3909, -31, %r404;
	setp.ne.s32 	%p61, %r3909, 5;
	@%p61 bra 	$L__BB0_78;
	st.local.u32 	[%rd16+4], %r3736;
	st.local.v2.u32 	[%rd16+8], {%r3735, %r3734};
	st.local.v2.u32 	[%rd16+16], {%r3733, %r3732};
$L__BB0_114:
	shr.u64 	%rd980, %rd19, 2;
	add.s32 	%r3719, %r3719, 1;
	setp.gt.u64 	%p62, %rd19, 3;
	@%p62 bra 	$L__BB0_2;
$L__BB0_115:
	ld.param.u32 	%r3711, [_Z22generate_primes_kernelPhPjjm_param_2];
	mov.b32 	%r2405, 0;
	st.local.v2.u32 	[%rd16+24], {%r2405, %r2405};
	st.local.u32 	[%rd16+32], %r2405;
	mov.b64 	%rd309, 0;
	st.local.u64 	[%rd16+40], %rd309;
	atom.global.or.b32 	%r2406, [%rd1], 0;
	setp.ge.u32 	%p63, %r2406, %r3711;
	@%p63 bra 	$L__BB0_770;
$L__BB0_116:
	shr.u32 	%r2408, %r3736, 2;
	xor.b32  	%r2409, %r2408, %r3736;
	shl.b32 	%r2410, %r3732, 4;
	shl.b32 	%r2411, %r2409, 1;
	xor.b32  	%r2412, %r2411, %r2410;
	xor.b32  	%r2413, %r2412, %r2409;
	xor.b32  	%r2414, %r2413, %r3732;
	add.s32 	%r2415, %r4011, %r2414;
	add.s32 	%r604, %r2415, 362437;
	shr.u32 	%r2416, %r3735, 2;
	xor.b32  	%r2417, %r2416, %r3735;
	shl.b32 	%r2418, %r2414, 4;
	shl.b32 	%r2419, %r2417, 1;
	xor.b32  	%r2420, %r2419, %r2418;
	xor.b32  	%r2421, %r2420, %r2417;
	xor.b32  	%r2422, %r2421, %r2414;
	add.s32 	%r2423, %r4011, %r2422;
	add.s32 	%r605, %r2423, 724874;
	shr.u32 	%r2424, %r3734, 2;
	xor.b32  	%r2425, %r2424, %r3734;
	shl.b32 	%r2426, %r2422, 4;
	shl.b32 	%r2427, %r2425, 1;
	xor.b32  	%r2428, %r2427, %r2426;
	xor.b32  	%r2429, %r2428, %r2425;
	xor.b32  	%r2430, %r2429, %r2422;
	add.s32 	%r2431, %r4011, %r2430;
	add.s32 	%r606, %r2431, 1087311;
	shr.u32 	%r2432, %r3733, 2;
	xor.b32  	%r2433, %r2432, %r3733;
	shl.b32 	%r2434, %r2430, 4;
	shl.b32 	%r2435, %r2433, 1;
	xor.b32  	%r2436, %r2435, %r2434;
	xor.b32  	%r2437, %r2436, %r2433;
	xor.b32  	%r2438, %r2437, %r2430;
	add.s32 	%r2439, %r4011, %r2438;
	add.s32 	%r607, %r2439, 1449748;
	shr.u32 	%r2440, %r3732, 2;
	xor.b32  	%r2441, %r2440, %r3732;
	shl.b32 	%r2442, %r2438, 4;
	shl.b32 	%r2443, %r2441, 1;
	xor.b32  	%r2444, %r2443, %r2442;
	xor.b32  	%r2445, %r2444, %r2441;
	xor.b32  	%r2446, %r2445, %r2438;
	add.s32 	%r2447, %r4011, %r2446;
	add.s32 	%r608, %r2447, 1812185;
	shr.u32 	%r2448, %r2414, 2;
	xor.b32  	%r2449, %r2448, %r2414;
	shl.b32 	%r2450, %r2446, 4;
	shl.b32 	%r2451, %r2449, 1;
	xor.b32  	%r2452, %r2451, %r2450;
	xor.b32  	%r2453, %r2452, %r2449;
	xor.b32  	%r2454, %r2453, %r2446;
	add.s32 	%r2455, %r4011, %r2454;
	add.s32 	%r609, %r2455, 2174622;
	shr.u32 	%r2456, %r2422, 2;
	xor.b32  	%r2457, %r2456, %r2422;
	shl.b32 	%r2458, %r2454, 4;
	shl.b32 	%r2459, %r2457, 1;
	xor.b32  	%r2460, %r2459, %r2458;
	xor.b32  	%r2461, %r2460, %r2457;
	xor.b32  	%r2462, %r2461, %r2454;
	add.s32 	%r2463, %r4011, %r2462;
	add.s32 	%r610, %r2463, 2537059;
	shr.u32 	%r2464, %r2430, 2;
	xor.b32  	%r2465, %r2464, %r2430;
	shl.b32 	%r2466, %r2462, 4;
	shl.b32 	%r2467, %r2465, 1;
	xor.b32  	%r2468, %r2467, %r2466;
	xor.b32  	%r2469, %r2468, %r2465;
	xor.b32  	%r2470, %r2469, %r2462;
	add.s32 	%r2471, %r4011, %r2470;
	add.s32 	%r611, %r2471, 2899496;
	st.local.v4.u32 	[%rd17+16], {%r608, %r609, %r610, %r611};
	shr.u32 	%r2472, %r2438, 2;
	xor.b32  	%r2473, %r2472, %r2438;
	shl.b32 	%r2474, %r2470, 4;
	shl.b32 	%r2475, %r2473, 1;
	xor.b32  	%r2476, %r2475, %r2474;
	xor.b32  	%r2477, %r2476, %r2473;
	xor.b32  	%r2478, %r2477, %r2470;
	add.s32 	%r2479, %r4011, %r2478;
	add.s32 	%r628, %r2479, 3261933;
	shr.u32 	%r2480, %r2446, 2;
	xor.b32  	%r2481, %r2480, %r2446;
	shl.b32 	%r2482, %r2478, 4;
	shl.b32 	%r2483, %r2481, 1;
	xor.b32  	%r2484, %r2483, %r2482;
	xor.b32  	%r2485, %r2484, %r2481;
	xor.b32  	%r2486, %r2485, %r2478;
	add.s32 	%r2487, %r4011, %r2486;
	add.s32 	%r629, %r2487, 3624370;
	shr.u32 	%r2488, %r2454, 2;
	xor.b32  	%r2489, %r2488, %r2454;
	shl.b32 	%r2490, %r2486, 4;
	shl.b32 	%r2491, %r2489, 1;
	xor.b32  	%r2492, %r2491, %r2490;
	xor.b32  	%r2493, %r2492, %r2489;
	xor.b32  	%r2494, %r2493, %r2486;
	add.s32 	%r2495, %r4011, %r2494;
	add.s32 	%r630, %r2495, 3986807;
	shr.u32 	%r2496, %r2462, 2;
	xor.b32  	%r2497, %r2496, %r2462;
	shl.b32 	%r2498, %r2494, 4;
	shl.b32 	%r2499, %r2497, 1;
	xor.b32  	%r2500, %r2499, %r2498;
	xor.b32  	%r2501, %r2500, %r2497;
	xor.b32  	%r2502, %r2501, %r2494;
	add.s32 	%r2503, %r4011, %r2502;
	add.s32 	%r631, %r2503, 4349244;
	st.local.v4.u32 	[%rd17+32], {%r628, %r629, %r630, %r631};
	shr.u32 	%r2504, %r2470, 2;
	xor.b32  	%r2505, %r2504, %r2470;
	shl.b32 	%r2506, %r2502, 4;
	shl.b32 	%r2507, %r2505, 1;
	xor.b32  	%r2508, %r2507, %r2506;
	xor.b32  	%r2509, %r2508, %r2505;
	xor.b32  	%r2510, %r2509, %r2502;
	add.s32 	%r2511, %r4011, %r2510;
	add.s32 	%r648, %r2511, 4711681;
	shr.u32 	%r2512, %r2478, 2;
	xor.b32  	%r2513, %r2512, %r2478;
	shl.b32 	%r2514, %r2510, 4;
	shl.b32 	%r2515, %r2513, 1;
	xor.b32  	%r2516, %r2515, %r2514;
	xor.b32  	%r2517, %r2516, %r2513;
	xor.b32  	%r2518, %r2517, %r2510;
	add.s32 	%r2519, %r4011, %r2518;
	add.s32 	%r649, %r2519, 5074118;
	shr.u32 	%r2520, %r2486, 2;
	xor.b32  	%r2521, %r2520, %r2486;
	shl.b32 	%r2522, %r2518, 4;
	shl.b32 	%r2523, %r2521, 1;
	xor.b32  	%r2524, %r2523, %r2522;
	xor.b32  	%r2525, %r2524, %r2521;
	xor.b32  	%r2526, %r2525, %r2518;
	add.s32 	%r2527, %r4011, %r2526;
	add.s32 	%r650, %r2527, 5436555;
	shr.u32 	%r2528, %r2494, 2;
	xor.b32  	%r2529, %r2528, %r2494;
	shl.b32 	%r2530, %r2526, 4;
	shl.b32 	%r2531, %r2529, 1;
	xor.b32  	%r2532, %r2531, %r2530;
	xor.b32  	%r2533, %r2532, %r2529;
	xor.b32  	%r2534, %r2533, %r2526;
	add.s32 	%r2535, %r4011, %r2534;
	add.s32 	%r651, %r2535, 5798992;
	st.local.v4.u32 	[%rd17+48], {%r648, %r649, %r650, %r651};
	shr.u32 	%r2536, %r2502, 2;
	xor.b32  	%r2537, %r2536, %r2502;
	shl.b32 	%r2538, %r2534, 4;
	shl.b32 	%r2539, %r2537, 1;
	xor.b32  	%r2540, %r2539, %r2538;
	xor.b32  	%r2541, %r2540, %r2537;
	xor.b32  	%r2542, %r2541, %r2534;
	add.s32 	%r2543, %r4011, %r2542;
	add.s32 	%r668, %r2543, 6161429;
	shr.u32 	%r2544, %r2510, 2;
	xor.b32  	%r2545, %r2544, %r2510;
	shl.b32 	%r2546, %r2542, 4;
	shl.b32 	%r2547, %r2545, 1;
	xor.b32  	%r2548, %r2547, %r2546;
	xor.b32  	%r2549, %r2548, %r2545;
	xor.b32  	%r2550, %r2549, %r2542;
	add.s32 	%r2551, %r4011, %r2550;
	add.s32 	%r669, %r2551, 6523866;
	shr.u32 	%r2552, %r2518, 2;
	xor.b32  	%r2553, %r2552, %r2518;
	shl.b32 	%r2554, %r2550, 4;
	shl.b32 	%r2555, %r2553, 1;
	xor.b32  	%r2556, %r2555, %r2554;
	xor.b32  	%r2557, %r2556, %r2553;
	xor.b32  	%r2558, %r2557, %r2550;
	add.s32 	%r2559, %r4011, %r2558;
	add.s32 	%r670, %r2559, 6886303;
	shr.u32 	%r2560, %r2526, 2;
	xor.b32  	%r2561, %r2560, %r2526;
	shl.b32 	%r2562, %r2558, 4;
	shl.b32 	%r2563, %r2561, 1;
	xor.b32  	%r2564, %r2563, %r2562;
	xor.b32  	%r2565, %r2564, %r2561;
	xor.b32  	%r2566, %r2565, %r2558;
	add.s32 	%r2567, %r4011, %r2566;
	add.s32 	%r671, %r2567, 7248740;
	st.local.v4.u32 	[%rd17+64], {%r668, %r669, %r670, %r671};
	shr.u32 	%r2568, %r2534, 2;
	xor.b32  	%r2569, %r2568, %r2534;
	shl.b32 	%r2570, %r2566, 4;
	shl.b32 	%r2571, %r2569, 1;
	xor.b32  	%r2572, %r2571, %r2570;
	xor.b32  	%r2573, %r2572, %r2569;
	xor.b32  	%r2574, %r2573, %r2566;
	add.s32 	%r2575, %r4011, %r2574;
	add.s32 	%r688, %r2575, 7611177;
	shr.u32 	%r2576, %r2542, 2;
	xor.b32  	%r2577, %r2576, %r2542;
	shl.b32 	%r2578, %r2574, 4;
	shl.b32 	%r2579, %r2577, 1;
	xor.b32  	%r2580, %r2579, %r2578;
	xor.b32  	%r2581, %r2580, %r2577;
	xor.b32  	%r2582, %r2581, %r2574;
	add.s32 	%r2583, %r4011, %r2582;
	add.s32 	%r689, %r2583, 7973614;
	shr.u32 	%r2584, %r2550, 2;
	xor.b32  	%r2585, %r2584, %r2550;
	shl.b32 	%r2586, %r2582, 4;
	shl.b32 	%r2587, %r2585, 1;
	xor.b32  	%r2588, %r2587, %r2586;
	xor.b32  	%r2589, %r2588, %r2585;
	xor.b32  	%r2590, %r2589, %r2582;
	add.s32 	%r2591, %r4011, %r2590;
	add.s32 	%r690, %r2591, 8336051;
	shr.u32 	%r2592, %r2558, 2;
	xor.b32  	%r2593, %r2592, %r2558;
	shl.b32 	%r2594, %r2590, 4;
	shl.b32 	%r2595, %r2593, 1;
	xor.b32  	%r2596, %r2595, %r2594;
	xor.b32  	%r2597, %r2596, %r2593;
	xor.b32  	%r2598, %r2597, %r2590;
	add.s32 	%r2599, %r4011, %r2598;
	add.s32 	%r691, %r2599, 8698488;
	st.local.v4.u32 	[%rd17+80], {%r688, %r689, %r690, %r691};
	shr.u32 	%r2600, %r2566, 2;
	xor.b32  	%r2601, %r2600, %r2566;
	shl.b32 	%r2602, %r2598, 4;
	shl.b32 	%r2603, %r2601, 1;
	xor.b32  	%r2604, %r2603, %r2602;
	xor.b32  	%r2605, %r2604, %r2601;
	xor.b32  	%r2606, %r2605, %r2598;
	add.s32 	%r2607, %r4011, %r2606;
	add.s32 	%r708, %r2607, 9060925;
	shr.u32 	%r2608, %r2574, 2;
	xor.b32  	%r2609, %r2608, %r2574;
	shl.b32 	%r2610, %r2606, 4;
	shl.b32 	%r2611, %r2609, 1;
	xor.b32  	%r2612, %r2611, %r2610;
	xor.b32  	%r2613, %r2612, %r2609;
	xor.b32  	%r2614, %r2613, %r2606;
	add.s32 	%r2615, %r4011, %r2614;
	add.s32 	%r709, %r2615, 9423362;
	shr.u32 	%r2616, %r2582, 2;
	xor.b32  	%r2617, %r2616, %r2582;
	shl.b32 	%r2618, %r2614, 4;
	shl.b32 	%r2619, %r2617, 1;
	xor.b32  	%r2620, %r2619, %r2618;
	xor.b32  	%r2621, %r2620, %r2617;
	xor.b32  	%r2622, %r2621, %r2614;
	add.s32 	%r2623, %r4011, %r2622;
	add.s32 	%r710, %r2623, 9785799;
	shr.u32 	%r2624, %r2590, 2;
	xor.b32  	%r2625, %r2624, %r2590;
	shl.b32 	%r2626, %r2622, 4;
	shl.b32 	%r2627, %r2625, 1;
	xor.b32  	%r2628, %r2627, %r2626;
	xor.b32  	%r2629, %r2628, %r2625;
	xor.b32  	%r3736, %r2629, %r2622;
	add.s32 	%r2630, %r4011, %r3736;
	add.s32 	%r712, %r2630, 10148236;
	st.local.v4.u32 	[%rd17+96], {%r708, %r709, %r710, %r712};
	shr.u32 	%r2631, %r2598, 2;
	xor.b32  	%r2632, %r2631, %r2598;
	shl.b32 	%r2633, %r3736, 4;
	shl.b32 	%r2634, %r2632, 1;
	xor.b32  	%r2635, %r2634, %r2633;
	xor.b32  	%r2636, %r2635, %r2632;
	xor.b32  	%r3735, %r2636, %r3736;
	add.s32 	%r2637, %r4011, %r3735;
	add.s32 	%r730, %r2637, 10510673;
	shr.u32 	%r2638, %r2606, 2;
	xor.b32  	%r2639, %r2638, %r2606;
	shl.b32 	%r2640, %r3735, 4;
	shl.b32 	%r2641, %r2639, 1;
	xor.b32  	%r2642, %r2641, %r2640;
	xor.b32  	%r2643, %r2642, %r2639;
	xor.b32  	%r3734, %r2643, %r3735;
	add.s32 	%r2644, %r4011, %r3734;
	add.s32 	%r732, %r2644, 10873110;
	shr.u32 	%r2645, %r2614, 2;
	xor.b32  	%r2646, %r2645, %r2614;
	shl.b32 	%r2647, %r3734, 4;
	shl.b32 	%r2648, %r2646, 1;
	xor.b32  	%r2649, %r2648, %r2647;
	xor.b32  	%r2650, %r2649, %r2646;
	xor.b32  	%r3733, %r2650, %r3734;
	add.s32 	%r2651, %r4011, %r3733;
	add.s32 	%r4370, %r2651, 11235547;
	shr.u32 	%r2652, %r2622, 2;
	xor.b32  	%r2653, %r2652, %r2622;
	shl.b32 	%r2654, %r3733, 4;
	shl.b32 	%r2655, %r2653, 1;
	xor.b32  	%r2656, %r2655, %r2654;
	xor.b32  	%r2657, %r2656, %r2653;
	xor.b32  	%r3732, %r2657, %r3733;
	add.s32 	%r4011, %r4011, 11597984;
	add.s32 	%r2658, %r3732, %r4011;
	st.local.v2.u32 	[%rd16+8], {%r3735, %r3734};
	st.local.v2.u32 	[%rd16+16], {%r3733, %r3732};
	st.local.v2.u32 	[%rd16], {%r4011, %r3736};
	or.b32  	%r4055, %r2658, -2147483648;
	st.local.v4.u32 	[%rd17+112], {%r730, %r732, %r4370, %r4055};
	or.b32  	%r4451, %r604, 1;
	st.local.v4.u32 	[%rd17], {%r4451, %r605, %r606, %r607};
	cvt.u64.u32 	%rd23, %r4055;
	cvt.u64.u32 	%rd24, %r4370;
	cvt.u64.u32 	%rd25, %r671;
	cvt.u64.u32 	%rd26, %r670;
	cvt.u64.u32 	%rd27, %r669;
	cvt.u64.u32 	%rd28, %r668;
	cvt.u64.u32 	%rd29, %r651;
	cvt.u64.u32 	%rd30, %r650;
	cvt.u64.u32 	%rd31, %r649;
	mov.b32 	%r4012, 0;
	bra.uni 	$L__BB0_118;
$L__BB0_117:
	add.s32 	%r4012, %r4012, 1;
	setp.eq.s32 	%p96, %r4012, 256;
	@%p96 bra 	$L__BB0_212;
$L__BB0_118:
	mul.wide.u32 	%rd310, %r4012, 2;
	mov.u64 	%rd311, SMALL_PRIMES;
	add.s64 	%rd312, %rd311, %rd310;
	ld.const.u16 	%rs1, [%rd312];
	cvt.u64.u16 	%rd32, %rs1;
	cvt.u32.u64 	%r2659, %rd23;
	cvt.u32.u16 	%r2660, %rs1;
	rem.u32 	%r2661, %r2659, %r2660;
	cvt.u64.u32 	%rd313, %r2661;
	shl.b64 	%rd314, %rd313, 32;
	or.b64  	%rd33, %rd314, %rd24;
	and.b64  	%rd315, %rd33, 281470681743360;
	setp.ne.s64 	%p64, %rd315, 0;
	@%p64 bra 	$L__BB0_120;
	cvt.u32.u64 	%r2662, %rd32;
	cvt.u32.u64 	%r2663, %rd33;
	rem.u32 	%r2664, %r2663, %r2662;
	cvt.u64.u32 	%rd981, %r2664;
	bra.uni 	$L__BB0_121;
$L__BB0_120:
	rem.u64 	%rd981, %rd33, %rd32;
$L__BB0_121:
	shl.b64 	%rd316, %rd981, 32;
	cvt.u64.u32 	%rd317, %r732;
	or.b64  	%rd37, %rd316, %rd317;
	and.b64  	%rd318, %rd37, 281470681743360;
	setp.ne.s64 	%p65, %rd318, 0;
	@%p65 bra 	$L__BB0_123;
	cvt.u32.u64 	%r2665, %rd32;
	cvt.u32.u64 	%r2666, %rd37;
	rem.u32 	%r2667, %r2666, %r2665;
	cvt.u64.u32 	%rd982, %r2667;
	bra.uni 	$L__BB0_124;
$L__BB0_123:
	rem.u64 	%rd982, %rd37, %rd32;
$L__BB0_124:
	shl.b64 	%rd319, %rd982, 32;
	cvt.u64.u32 	%rd320, %r730;
	or.b64  	%rd41, %rd319, %rd320;
	and.b64  	%rd321, %rd41, 281470681743360;
	setp.ne.s64 	%p66, %rd321, 0;
	@%p66 bra 	$L__BB0_126;
	cvt.u32.u64 	%r2668, %rd32;
	cvt.u32.u64 	%r2669, %rd41;
	rem.u32 	%r2670, %r2669, %r2668;
	cvt.u64.u32 	%rd983, %r2670;
	bra.uni 	$L__BB0_127;
$L__BB0_126:
	rem.u64 	%rd983, %rd41, %rd32;
$L__BB0_127:
	shl.b64 	%rd322, %rd983, 32;
	cvt.u64.u32 	%rd323, %r712;
	or.b64  	%rd45, %rd322, %rd323;
	and.b64  	%rd324, %rd45, 281470681743360;
	setp.ne.s64 	%p67, %rd324, 0;
	@%p67 bra 	$L__BB0_129;
	cvt.u32.u64 	%r2671, %rd32;
	cvt.u32.u64 	%r2672, %rd45;
	rem.u32 	%r2673, %r2672, %r2671;
	cvt.u64.u32 	%rd984, %r2673;
	bra.uni 	$L__BB0_130;
$L__BB0_129:
	rem.u64 	%rd984, %rd45, %rd32;
$L__BB0_130:
	shl.b64 	%rd325, %rd984, 32;
	cvt.u64.u32 	%rd326, %r710;
	or.b64  	%rd49, %rd325, %rd326;
	and.b64  	%rd327, %rd49, 281470681743360;
	setp.ne.s64 	%p68, %rd327, 0;
	@%p68 bra 	$L__BB0_132;
	cvt.u32.u64 	%r2674, %rd32;
	cvt.u32.u64 	%r2675, %rd49;
	rem.u32 	%r2676, %r2675, %r2674;
	cvt.u64.u32 	%rd985, %r2676;
	bra.uni 	$L__BB0_133;
$L__BB0_132:
	rem.u64 	%rd985, %rd49, %rd32;
$L__BB0_133:
	shl.b64 	%rd328, %rd985, 32;
	cvt.u64.u32 	%rd329, %r709;
	or.b64  	%rd53, %rd328, %rd329;
	and.b64  	%rd330, %rd53, 281470681743360;
	setp.ne.s64 	%p69, %rd330, 0;
	@%p69 bra 	$L__BB0_135;
	cvt.u32.u64 	%r2677, %rd32;
	cvt.u32.u64 	%r2678, %rd53;
	rem.u32 	%r2679, %r2678, %r2677;
	cvt.u64.u32 	%rd986, %r2679;
	bra.uni 	$L__BB0_136;
$L__BB0_135:
	rem.u64 	%rd986, %rd53, %rd32;
$L__BB0_136:
	shl.b64 	%rd331, %rd986, 32;
	cvt.u64.u32 	%rd332, %r708;
	or.b64  	%rd57, %rd331, %rd332;
	and.b64  	%rd333, %rd57, 281470681743360;
	setp.ne.s64 	%p70, %rd333, 0;
	@%p70 bra 	$L__BB0_138;
	cvt.u32.u64 	%r2680, %rd32;
	cvt.u32.u64 	%r2681, %rd57;
	rem.u32 	%r2682, %r2681, %r2680;
	cvt.u64.u32 	%rd987, %r2682;
	bra.uni 	$L__BB0_139;
$L__BB0_138:
	rem.u64 	%rd987, %rd57, %rd32;
$L__BB0_139:
	shl.b64 	%rd334, %rd987, 32;
	cvt.u64.u32 	%rd335, %r691;
	or.b64  	%rd61, %rd334, %rd335;
	and.b64  	%rd336, %rd61, 281470681743360;
	setp.ne.s64 	%p71, %rd336, 0;
	@%p71 bra 	$L__BB0_141;
	cvt.u32.u64 	%r2683, %rd32;
	cvt.u32.u64 	%r2684, %rd61;
	rem.u32 	%r2685, %r2684, %r2683;
	cvt.u64.u32 	%rd988, %r2685;
	bra.uni 	$L__BB0_142;
$L__BB0_141:
	rem.u64 	%rd988, %rd61, %rd32;
$L__BB0_142:
	shl.b64 	%rd337, %rd988, 32;
	cvt.u64.u32 	%rd338, %r690;
	or.b64  	%rd65, %rd337, %rd338;
	and.b64  	%rd339, %rd65, 281470681743360;
	setp.ne.s64 	%p72, %rd339, 0;
	@%p72 bra 	$L__BB0_144;
	cvt.u32.u64 	%r2686, %rd32;
	cvt.u32.u64 	%r2687, %rd65;
	rem.u32 	%r2688, %r2687, %r2686;
	cvt.u64.u32 	%rd989, %r2688;
	bra.uni 	$L__BB0_145;
$L__BB0_144:
	rem.u64 	%rd989, %rd65, %rd32;
$L__BB0_145:
	shl.b64 	%rd340, %rd989, 32;
	cvt.u64.u32 	%rd341, %r689;
	or.b64  	%rd69, %rd340, %rd341;
	and.b64  	%rd342, %rd69, 281470681743360;
	setp.ne.s64 	%p73, %rd342, 0;
	@%p73 bra 	$L__BB0_147;
	cvt.u32.u64 	%r2689, %rd32;
	cvt.u32.u64 	%r2690, %rd69;
	rem.u32 	%r2691, %r2690, %r2689;
	cvt.u64.u32 	%rd990, %r2691;
	bra.uni 	$L__BB0_148;
$L__BB0_147:
	rem.u64 	%rd990, %rd69, %rd32;
$L__BB0_148:
	shl.b64 	%rd343, %rd990, 32;
	cvt.u64.u32 	%rd344, %r688;
	or.b64  	%rd73, %rd343, %rd344;
	and.b64  	%rd345, %rd73, 281470681743360;
	setp.ne.s64 	%p74, %rd345, 0;
	@%p74 bra 	$L__BB0_150;
	cvt.u32.u64 	%r2692, %rd32;
	cvt.u32.u64 	%r2693, %rd73;
	rem.u32 	%r2694, %r2693, %r2692;
	cvt.u64.u32 	%rd991, %r2694;
	bra.uni 	$L__BB0_151;
$L__BB0_150:
	rem.u64 	%rd991, %rd73, %rd32;
$L__BB0_151:
	shl.b64 	%rd346, %rd991, 32;
	or.b64  	%rd77, %rd346, %rd25;
	and.b64  	%rd347, %rd77, 281470681743360;
	setp.ne.s64 	%p75, %rd347, 0;
	@%p75 bra 	$L__BB0_153;
	cvt.u32.u64 	%r2695, %rd32;
	cvt.u32.u64 	%r2696, %rd77;
	rem.u32 	%r2697, %r2696, %r2695;
	cvt.u64.u32 	%rd992, %r2697;
	bra.uni 	$L__BB0_154;
$L__BB0_153:
	rem.u64 	%rd992, %rd77, %rd32;
$L__BB0_154:
	shl.b64 	%rd348, %rd992, 32;
	or.b64  	%rd81, %rd348, %rd26;
	and.b64  	%rd349, %rd81, 281470681743360;
	setp.ne.s64 	%p76, %rd349, 0;
	@%p76 bra 	$L__BB0_156;
	cvt.u32.u64 	%r2698, %rd32;
	cvt.u32.u64 	%r2699, %rd81;
	rem.u32 	%r2700, %r2699, %r2698;
	cvt.u64.u32 	%rd993, %r2700;
	bra.uni 	$L__BB0_157;
$L__BB0_156:
	rem.u64 	%rd993, %rd81, %rd32;
$L__BB0_157:
	shl.b64 	%rd350, %rd993, 32;
	or.b64  	%rd85, %rd350, %rd27;
	and.b64  	%rd351, %rd85, 281470681743360;
	setp.ne.s64 	%p77, %rd351, 0;
	@%p77 bra 	$L__BB0_159;
	cvt.u32.u64 	%r2701, %rd32;
	cvt.u32.u64 	%r2702, %rd85;
	rem.u32 	%r2703, %r2702, %r2701;
	cvt.u64.u32 	%rd994, %r2703;
	bra.uni 	$L__BB0_160;
$L__BB0_159:
	rem.u64 	%rd994, %rd85, %rd32;
$L__BB0_160:
	shl.b64 	%rd352, %rd994, 32;
	or.b64  	%rd89, %rd352, %rd28;
	and.b64  	%rd353, %rd89, 281470681743360;
	setp.ne.s64 	%p78, %rd353, 0;
	@%p78 bra 	$L__BB0_162;
	cvt.u32.u64 	%r2704, %rd32;
	cvt.u32.u64 	%r2705, %rd89;
	rem.u32 	%r2706, %r2705, %r2704;
	cvt.u64.u32 	%rd995, %r2706;
	bra.uni 	$L__BB0_163;
$L__BB0_162:
	rem.u64 	%rd995, %rd89, %rd32;
$L__BB0_163:
	shl.b64 	%rd354, %rd995, 32;
	or.b64  	%rd93, %rd354, %rd29;
	and.b64  	%rd355, %rd93, 281470681743360;
	setp.ne.s64 	%p79, %rd355, 0;
	@%p79 bra 	$L__BB0_165;
	cvt.u32.u64 	%r2707, %rd32;
	cvt.u32.u64 	%r2708, %rd93;
	rem.u32 	%r2709, %r2708, %r2707;
	cvt.u64.u32 	%rd996, %r2709;
	bra.uni 	$L__BB0_166;
$L__BB0_165:
	rem.u64 	%rd996, %rd93, %rd32;
$L__BB0_166:
	shl.b64 	%rd356, %rd996, 32;
	or.b64  	%rd97, %rd356, %rd30;
	and.b64  	%rd357, %rd97, 281470681743360;
	setp.ne.s64 	%p80, %rd357, 0;
	@%p80 bra 	$L__BB0_168;
	cvt.u32.u64 	%r2710, %rd32;
	cvt.u32.u64 	%r2711, %rd97;
	rem.u32 	%r2712, %r2711, %r2710;
	cvt.u64.u32 	%rd997, %r2712;
	bra.uni 	$L__BB0_169;
$L__BB0_168:
	rem.u64 	%rd997, %rd97, %rd32;
$L__BB0_169:
	shl.b64 	%rd358, %rd997, 32;
	or.b64  	%rd101, %rd358, %rd31;
	and.b64  	%rd359, %rd101, 281470681743360;
	setp.ne.s64 	%p81, %rd359, 0;
	@%p81 bra 	$L__BB0_171;
	cvt.u32.u64 	%r2713, %rd32;
	cvt.u32.u64 	%r2714, %rd101;
	rem.u32 	%r2715, %r2714, %r2713;
	cvt.u64.u32 	%rd998, %r2715;
	bra.uni 	$L__BB0_172;
$L__BB0_171:
	rem.u64 	%rd998, %rd101, %rd32;
$L__BB0_172:
	shl.b64 	%rd360, %rd998, 32;
	cvt.u64.u32 	%rd361, %r648;
	or.b64  	%rd105, %rd360, %rd361;
	and.b64  	%rd362, %rd105, 281470681743360;
	setp.ne.s64 	%p82, %rd362, 0;
	@%p82 bra 	$L__BB0_174;
	cvt.u32.u64 	%r2716, %rd32;
	cvt.u32.u64 	%r2717, %rd105;
	rem.u32 	%r2718, %r2717, %r2716;
	cvt.u64.u32 	%rd999, %r2718;
	bra.uni 	$L__BB0_175;
$L__BB0_174:
	rem.u64 	%rd999, %rd105, %rd32;
$L__BB0_175:
	shl.b64 	%rd363, %rd999, 32;
	cvt.u64.u32 	%rd364, %r631;
	or.b64  	%rd109, %rd363, %rd364;
	and.b64  	%rd365, %rd109, 281470681743360;
	setp.ne.s64 	%p83, %rd365, 0;
	@%p83 bra 	$L__BB0_177;
	cvt.u32.u64 	%r2719, %rd32;
	cvt.u32.u64 	%r2720, %rd109;
	rem.u32 	%r2721, %r2720, %r2719;
	cvt.u64.u32 	%rd1000, %r2721;
	bra.uni 	$L__BB0_178;
$L__BB0_177:
	rem.u64 	%rd1000, %rd109, %rd32;
$L__BB0_178:
	shl.b64 	%rd366, %rd1000, 32;
	cvt.u64.u32 	%rd367, %r630;
	or.b64  	%rd113, %rd366, %rd367;
	and.b64  	%rd368, %rd113, 281470681743360;
	setp.ne.s64 	%p84, %rd368, 0;
	@%p84 bra 	$L__BB0_180;
	cvt.u32.u64 	%r2722, %rd32;
	cvt.u32.u64 	%r2723, %rd113;
	rem.u32 	%r2724, %r2723, %r2722;
	cvt.u64.u32 	%rd1001, %r2724;
	bra.uni 	$L__BB0_181;
$L__BB0_180:
	rem.u64 	%rd1001, %rd113, %rd32;
$L__BB0_181:
	shl.b64 	%rd369, %rd1001, 32;
	cvt.u64.u32 	%rd370, %r629;
	or.b64  	%rd117, %rd369, %rd370;
	and.b64  	%rd371, %rd117, 281470681743360;
	setp.ne.s64 	%p85, %rd371, 0;
	@%p85 bra 	$L__BB0_183;
	cvt.u32.u64 	%r2725, %rd32;
	cvt.u32.u64 	%r2726, %rd117;
	rem.u32 	%r2727, %r2726, %r2725;
	cvt.u64.u32 	%rd1002, %r2727;
	bra.uni 	$L__BB0_184;
$L__BB0_183:
	rem.u64 	%rd1002, %rd117, %rd32;
$L__BB0_184:
	shl.b64 	%rd372, %rd1002, 32;
	cvt.u64.u32 	%rd373, %r628;
	or.b64  	%rd121, %rd372, %rd373;
	and.b64  	%rd374, %rd121, 281470681743360;
	setp.ne.s64 	%p86, %rd374, 0;
	@%p86 bra 	$L__BB0_186;
	cvt.u32.u64 	%r2728, %rd32;
	cvt.u32.u64 	%r2729, %rd121;
	rem.u32 	%r2730, %r2729, %r2728;
	cvt.u64.u32 	%rd1003, %r2730;
	bra.uni 	$L__BB0_187;
$L__BB0_186:
	rem.u64 	%rd1003, %rd121, %rd32;
$L__BB0_187:
	shl.b64 	%rd375, %rd1003, 32;
	cvt.u64.u32 	%rd376, %r611;
	or.b64  	%rd125, %rd375, %rd376;
	and.b64  	%rd377, %rd125, 281470681743360;
	setp.ne.s64 	%p87, %rd377, 0;
	@%p87 bra 	$L__BB0_189;
	cvt.u32.u64 	%r2731, %rd32;
	cvt.u32.u64 	%r2732, %rd125;
	rem.u32 	%r2733, %r2732, %r2731;
	cvt.u64.u32 	%rd1004, %r2733;
	bra.uni 	$L__BB0_190;
$L__BB0_189:
	rem.u64 	%rd1004, %rd125, %rd32;
$L__BB0_190:
	shl.b64 	%rd378, %rd1004, 32;
	cvt.u64.u32 	%rd379, %r610;
	or.b64  	%rd129, %rd378, %rd379;
	and.b64  	%rd380, %rd129, 281470681743360;
	setp.ne.s64 	%p88, %rd380, 0;
	@%p88 bra 	$L__BB0_192;
	cvt.u32.u64 	%r2734, %rd32;
	cvt.u32.u64 	%r2735, %rd129;
	rem.u32 	%r2736, %r2735, %r2734;
	cvt.u64.u32 	%rd1005, %r2736;
	bra.uni 	$L__BB0_193;
$L__BB0_192:
	rem.u64 	%rd1005, %rd129, %rd32;
$L__BB0_193:
	shl.b64 	%rd381, %rd1005, 32;
	cvt.u64.u32 	%rd382, %r609;
	or.b64  	%rd133, %rd381, %rd382;
	and.b64  	%rd383, %rd133, 281470681743360;
	setp.ne.s64 	%p89, %rd383, 0;
	@%p89 bra 	$L__BB0_195;
	cvt.u32.u64 	%r2737, %rd32;
	cvt.u32.u64 	%r2738, %rd133;
	rem.u32 	%r2739, %r2738, %r2737;
	cvt.u64.u32 	%rd1006, %r2739;
	bra.uni 	$L__BB0_196;
$L__BB0_195:
	rem.u64 	%rd1006, %rd133, %rd32;
$L__BB0_196:
	shl.b64 	%rd384, %rd1006, 32;
	cvt.u64.u32 	%rd385, %r608;
	or.b64  	%rd137, %rd384, %rd385;
	and.b64  	%rd386, %rd137, 281470681743360;
	setp.ne.s64 	%p90, %rd386, 0;
	@%p90 bra 	$L__BB0_198;
	cvt.u32.u64 	%r2740, %rd32;
	cvt.u32.u64 	%r2741, %rd137;
	rem.u32 	%r2742, %r2741, %r2740;
	cvt.u64.u32 	%rd1007, %r2742;
	bra.uni 	$L__BB0_199;
$L__BB0_198:
	rem.u64 	%rd1007, %rd137, %rd32;
$L__BB0_199:
	shl.b64 	%rd387, %rd1007, 32;
	cvt.u64.u32 	%rd388, %r607;
	or.b64  	%rd141, %rd387, %rd388;
	and.b64  	%rd389, %rd141, 281470681743360;
	setp.ne.s64 	%p91, %rd389, 0;
	@%p91 bra 	$L__BB0_201;
	cvt.u32.u64 	%r2743, %rd32;
	cvt.u32.u64 	%r2744, %rd141;
	rem.u32 	%r2745, %r2744, %r2743;
	cvt.u64.u32 	%rd1008, %r2745;
	bra.uni 	$L__BB0_202;
$L__BB0_201:
	rem.u64 	%rd1008, %rd141, %rd32;
$L__BB0_202:
	shl.b64 	%rd390, %rd1008, 32;
	cvt.u64.u32 	%rd391, %r606;
	or.b64  	%rd145, %rd390, %rd391;
	and.b64  	%rd392, %rd145, 281470681743360;
	setp.ne.s64 	%p92, %rd392, 0;
	@%p92 bra 	$L__BB0_204;
	cvt.u32.u64 	%r2746, %rd32;
	cvt.u32.u64 	%r2747, %rd145;
	rem.u32 	%r2748, %r2747, %r2746;
	cvt.u64.u32 	%rd1009, %r2748;
	bra.uni 	$L__BB0_205;
$L__BB0_204:
	rem.u64 	%rd1009, %rd145, %rd32;
$L__BB0_205:
	shl.b64 	%rd393, %rd1009, 32;
	cvt.u64.u32 	%rd394, %r605;
	or.b64  	%rd149, %rd393, %rd394;
	and.b64  	%rd395, %rd149, 281470681743360;
	setp.ne.s64 	%p93, %rd395, 0;
	@%p93 bra 	$L__BB0_207;
	cvt.u32.u64 	%r2749, %rd32;
	cvt.u32.u64 	%r2750, %rd149;
	rem.u32 	%r2751, %r2750, %r2749;
	cvt.u64.u32 	%rd1010, %r2751;
	bra.uni 	$L__BB0_208;
$L__BB0_207:
	rem.u64 	%rd1010, %rd149, %rd32;
$L__BB0_208:
	shl.b64 	%rd396, %rd1010, 32;
	cvt.u64.u32 	%rd397, %r4451;
	or.b64  	%rd153, %rd396, %rd397;
	and.b64  	%rd398, %rd153, 281470681743360;
	setp.ne.s64 	%p94, %rd398, 0;
	@%p94 bra 	$L__BB0_210;
	cvt.u32.u64 	%r2752, %rd32;
	cvt.u32.u64 	%r2753, %rd153;
	rem.u32 	%r2754, %r2753, %r2752;
	cvt.u64.u32 	%rd1011, %r2754;
	bra.uni 	$L__BB0_211;
$L__BB0_210:
	rem.u64 	%rd1011, %rd153, %rd32;
$L__BB0_211:
	ld.param.u64 	%rd979, [_Z22generate_primes_kernelPhPjjm_param_1];
	cvta.to.global.u64 	%rd157, %rd979;
	setp.eq.s64 	%p95, %rd1011, 0;
	@%p95 bra 	$L__BB0_769;
	bra.uni 	$L__BB0_117;
$L__BB0_212:
	and.b32  	%r773, %r604, -2;
	setp.ne.s32 	%p97, %r773, 0;
	mov.b32 	%r4013, 0;
	mov.u32 	%r4014, %r773;
	@%p97 bra 	$L__BB0_243;
	setp.ne.s32 	%p98, %r605, 0;
	mov.b32 	%r4013, 32;
	mov.u32 	%r4014, %r605;
	@%p98 bra 	$L__BB0_243;
	setp.ne.s32 	%p99, %r606, 0;
	mov.b32 	%r4013, 64;
	mov.u32 	%r4014, %r606;
	@%p99 bra 	$L__BB0_243;
	setp.ne.s32 	%p100, %r607, 0;
	mov.b32 	%r4013, 96;
	mov.u32 	%r4014, %r607;
	@%p100 bra 	$L__BB0_243;
	setp.ne.s32 	%p101, %r608, 0;
	mov.b32 	%r4013, 128;
	mov.u32 	%r4014, %r608;
	@%p101 bra 	$L__BB0_243;
	setp.ne.s32 	%p102, %r609, 0;
	mov.b32 	%r4013, 160;
	mov.u32 	%r4014, %r609;
	@%p102 bra 	$L__BB0_243;
	setp.ne.s32 	%p103, %r610, 0;
	mov.b32 	%r4013, 192;
	mov.u32 	%r4014, %r610;
	@%p103 bra 	$L__BB0_243;
	setp.ne.s32 	%p104, %r611, 0;
	mov.b32 	%r4013, 224;
	mov.u32 	%r4014, %r611;
	@%p104 bra 	$L__BB0_243;
	setp.ne.s32 	%p105, %r628, 0;
	mov.b32 	%r4013, 256;
	mov.u32 	%r4014, %r628;
	@%p105 bra 	$L__BB0_243;
	setp.ne.s32 	%p106, %r629, 0;
	mov.b32 	%r4013, 288;
	mov.u32 	%r4014, %r629;
	@%p106 bra 	$L__BB0_243;
	setp.ne.s32 	%p107, %r630, 0;
	mov.b32 	%r4013, 320;
	mov.u32 	%r4014, %r630;
	@%p107 bra 	$L__BB0_243;
	setp.ne.s32 	%p108, %r631, 0;
	mov.b32 	%r4013, 352;
	mov.u32 	%r4014, %r631;
	@%p108 bra 	$L__BB0_243;
	setp.ne.s32 	%p109, %r648, 0;
	mov.b32 	%r4013, 384;
	mov.u32 	%r4014, %r648;
	@%p109 bra 	$L__BB0_243;
	setp.ne.s32 	%p110, %r649, 0;
	mov.b32 	%r4013, 416;
	mov.u32 	%r4014, %r649;
	@%p110 bra 	$L__BB0_243;
	setp.ne.s32 	%p111, %r650, 0;
	mov.b32 	%r4013, 448;
	mov.u32 	%r4014, %r650;
	@%p111 bra 	$L__BB0_243;
	setp.ne.s32 	%p112, %r651, 0;
	mov.b32 	%r4013, 480;
	mov.u32 	%r4014, %r651;
	@%p112 bra 	$L__BB0_243;
	setp.ne.s32 	%p113, %r668, 0;
	mov.b32 	%r4013, 512;
	mov.u32 	%r4014, %r668;
	@%p113 bra 	$L__BB0_243;
	setp.ne.s32 	%p114, %r669, 0;
	mov.b32 	%r4013, 544;
	mov.u32 	%r4014, %r669;
	@%p114 bra 	$L__BB0_243;
	setp.ne.s32 	%p115, %r670, 0;
	mov.b32 	%r4013, 576;
	mov.u32 	%r4014, %r670;
	@%p115 bra 	$L__BB0_243;
	setp.ne.s32 	%p116, %r671, 0;
	mov.b32 	%r4013, 608;
	mov.u32 	%r4014, %r671;
	@%p116 bra 	$L__BB0_243;
	setp.ne.s32 	%p117, %r688, 0;
	mov.b32 	%r4013, 640;
	mov.u32 	%r4014, %r688;
	@%p117 bra 	$L__BB0_243;
	setp.ne.s32 	%p118, %r689, 0;
	mov.b32 	%r4013, 672;
	mov.u32 	%r4014, %r689;
	@%p118 bra 	$L__BB0_243;
	setp.ne.s32 	%p119, %r690, 0;
	mov.b32 	%r4013, 704;
	mov.u32 	%r4014, %r690;
	@%p119 bra 	$L__BB0_243;
	setp.ne.s32 	%p120, %r691, 0;
	mov.b32 	%r4013, 736;
	mov.u32 	%r4014, %r691;
	@%p120 bra 	$L__BB0_243;
	setp.ne.s32 	%p121, %r708, 0;
	mov.b32 	%r4013, 768;
	mov.u32 	%r4014, %r708;
	@%p121 bra 	$L__BB0_243;
	setp.ne.s32 	%p122, %r709, 0;
	mov.b32 	%r4013, 800;
	mov.u32 	%r4014, %r709;
	@%p122 bra 	$L__BB0_243;
	setp.ne.s32 	%p123, %r710, 0;
	mov.b32 	%r4013, 832;
	mov.u32 	%r4014, %r710;
	@%p123 bra 	$L__BB0_243;
	setp.ne.s32 	%p124, %r712, 0;
	mov.b32 	%r4013, 864;
	mov.u32 	%r4014, %r712;
	@%p124 bra 	$L__BB0_243;
	setp.ne.s32 	%p125, %r730, 0;
	mov.b32 	%r4013, 896;
	mov.u32 	%r4014, %r730;
	@%p125 bra 	$L__BB0_243;
	setp.ne.s32 	%p126, %r732, 0;
	mov.b32 	%r4013, 928;
	mov.u32 	%r4014, %r732;
	@%p126 bra 	$L__BB0_243;
	cvt.u32.u64 	%r2785, %rd24;
	setp.eq.s32 	%p127, %r2785, 0;
	selp.b32 	%r4013, 992, 960, %p127;
	selp.b32 	%r4014, %r2659, %r2785, %p127;
$L__BB0_243:
	brev.b32 	%r2787, %r4014;
	bfind.shiftamt.u32 	%r778, %r2787;
	add.s32 	%r779, %r778, %r4013;
	st.local.v4.u32 	[%rd14], {%r773, %r605, %r606, %r607};
	st.local.v4.u32 	[%rd14+16], {%r608, %r609, %r610, %r611};
	st.local.v4.u32 	[%rd14+32], {%r628, %r629, %r630, %r631};
	st.local.v4.u32 	[%rd14+48], {%r648, %r649, %r650, %r651};
	st.local.v4.u32 	[%rd14+64], {%r668, %r669, %r670, %r671};
	st.local.v4.u32 	[%rd14+80], {%r688, %r689, %r690, %r691};
	st.local.v4.u32 	[%rd14+96], {%r708, %r709, %r710, %r712};
	st.local.v4.u32 	[%rd14+112], {%r730, %r732, %r4370, %r4055};
	shr.u32 	%r780, %r779, 5;
	and.b32  	%r781, %r778, 31;
	sub.s32 	%r4021, 32, %r780;
	setp.eq.s32 	%p128, %r780, 32;
	@%p128 bra 	$L__BB0_252;
	and.b32  	%r783, %r4021, 3;
	add.s32 	%r2789, %r780, -29;
	setp.lt.u32 	%p129, %r2789, 3;
	mov.b32 	%r4015, 0;
	@%p129 bra 	$L__BB0_248;
	add.s64 	%rd1012, %rd14, 8;
	and.b32  	%r2791, %r4021, -4;
	neg.s32 	%r4016, %r2791;
	mov.b32 	%r4018, 1;
	mov.u32 	%r4017, %r780;
$L__BB0_246:
	mul.wide.u32 	%rd399, %r4017, 4;
	add.s64 	%rd400, %rd14, %rd399;
	ld.local.u32 	%r2792, [%rd400];
	st.local.u32 	[%rd1012+-8], %r2792;
	add.s32 	%r2793, %r4017, 1;
	mul.wide.u32 	%rd401, %r2793, 4;
	add.s64 	%rd402, %rd14, %rd401;
	ld.local.u32 	%r2794, [%rd402];
	st.local.u32 	[%rd1012+-4], %r2794;
	add.s32 	%r2795, %r4017, 2;
	mul.wide.u32 	%rd403, %r2795, 4;
	add.s64 	%rd404, %rd14, %rd403;
	ld.local.u32 	%r2796, [%rd404];
	st.local.u32 	[%rd1012], %r2796;
	add.s32 	%r2797, %r4017, 3;
	mul.wide.u32 	%rd405, %r2797, 4;
	add.s64 	%rd406, %rd14, %rd405;
	ld.local.u32 	%r2798, [%rd406];
	st.local.u32 	[%rd1012+4], %r2798;
	add.s32 	%r4018, %r4018, 4;
	add.s32 	%r4017, %r4017, 4;
	add.s64 	%rd1012, %rd1012, 16;
	add.s32 	%r4016, %r4016, 4;
	setp.eq.s32 	%p130, %r4016, 0;
	@%p130 bra 	$L__BB0_247;
	bra.uni 	$L__BB0_246;
$L__BB0_247:
	add.s32 	%r4015, %r4018, -1;
$L__BB0_248:
	setp.eq.s32 	%p131, %r783, 0;
	@%p131 bra 	$L__BB0_252;
	add.s32 	%r2799, %r4015, %r780;
	mul.wide.u32 	%rd407, %r2799, 4;
	add.s64 	%rd408, %rd14, %rd407;
	ld.local.u32 	%r2800, [%rd408];
	mul.wide.u32 	%rd409, %r4015, 4;
	add.s64 	%rd159, %rd14, %rd409;
	st.local.u32 	[%rd159], %r2800;
	setp.eq.s32 	%p132, %r783, 1;
	@%p132 bra 	$L__BB0_252;
	add.s32 	%r2802, %r2799, 1;
	mul.wide.u32 	%rd410, %r2802, 4;
	add.s64 	%rd411, %rd14, %rd410;
	ld.local.u32 	%r2803, [%rd411];
	st.local.u32 	[%rd159+4], %r2803;
	setp.eq.s32 	%p133, %r783, 2;
	@%p133 bra 	$L__BB0_252;
	add.s32 	%r2805, %r2799, 2;
	mul.wide.u32 	%rd412, %r2805, 4;
	add.s64 	%rd413, %rd14, %rd412;
	ld.local.u32 	%r2806, [%rd413];
	st.local.u32 	[%rd159+8], %r2806;
$L__BB0_252:
	setp.gt.u32 	%p134, %r4021, 31;
	@%p134 bra 	$L__BB0_266;
	add.s32 	%r2807, %r780, -1;
	and.b32  	%r787, %r780, 15;
	setp.lt.u32 	%p135, %r2807, 15;
	@%p135 bra 	$L__BB0_256;
	and.b32  	%r788, %r780, 134217712;
	mov.b32 	%r4020, 0;
$L__BB0_255:
	.pragma "nounroll";
	mul.wide.u32 	%rd414, %r4021, 4;
	add.s64 	%rd415, %rd14, %rd414;
	mov.b32 	%r2809, 0;
	st.local.u32 	[%rd415], %r2809;
	st.local.u32 	[%rd415+4], %r2809;
	st.local.u32 	[%rd415+8], %r2809;
	st.local.u32 	[%rd415+12], %r2809;
	st.local.u32 	[%rd415+16], %r2809;
	st.local.u32 	[%rd415+20], %r2809;
	st.local.u32 	[%rd415+24], %r2809;
	st.local.u32 	[%rd415+28], %r2809;
	st.local.u32 	[%rd415+32], %r2809;
	st.local.u32 	[%rd415+36], %r2809;
	st.local.u32 	[%rd415+40], %r2809;
	st.local.u32 	[%rd415+44], %r2809;
	st.local.u32 	[%rd415+48], %r2809;
	st.local.u32 	[%rd415+52], %r2809;
	st.local.u32 	[%rd415+56], %r2809;
	st.local.u32 	[%rd415+60], %r2809;
	add.s32 	%r4021, %r4021, 16;
	add.s32 	%r4020, %r4020, 16;
	setp.ne.s32 	%p136, %r4020, %r788;
	@%p136 bra 	$L__BB0_255;
$L__BB0_256:
	setp.eq.s32 	%p137, %r787, 0;
	@%p137 bra 	$L__BB0_266;
	and.b32  	%r800, %r780, 7;
	setp.lt.u32 	%p138, %r787, 8;
	@%p138 bra 	$L__BB0_259;
	mul.wide.u32 	%rd416, %r4021, 4;
	add.s64 	%rd417, %rd14, %rd416;
	mov.b32 	%r2810, 0;
	st.local.u32 	[%rd417], %r2810;
	add.s32 	%r2811, %r4021, 1;
	mul.wide.u32 	%rd418, %r2811, 4;
	add.s64 	%rd419, %rd14, %rd418;
	st.local.u32 	[%rd419], %r2810;
	add.s32 	%r2812, %r4021, 2;
	mul.wide.u32 	%rd420, %r2812, 4;
	add.s64 	%rd421, %rd14, %rd420;
	st.local.u32 	[%rd421], %r2810;
	add.s32 	%r2813, %r4021, 3;
	mul.wide.u32 	%rd422, %r2813, 4;
	add.s64 	%rd423, %rd14, %rd422;
	st.local.u32 	[%rd423], %r2810;
	add.s32 	%r2814, %r4021, 4;
	mul.wide.u32 	%rd424, %r2814, 4;
	add.s64 	%rd425, %rd14, %rd424;
	st.local.u32 	[%rd425], %r2810;
	add.s32 	%r2815, %r4021, 5;
	mul.wide.u32 	%rd426, %r2815, 4;
	add.s64 	%rd427, %rd14, %rd426;
	st.local.u32 	[%rd427], %r2810;
	add.s32 	%r2816, %r4021, 6;
	mul.wide.u32 	%rd428, %r2816, 4;
	add.s64 	%rd429, %rd14, %rd428;
	st.local.u32 	[%rd429], %r2810;
	add.s32 	%r2817, %r4021, 7;
	mul.wide.u32 	%rd430, %r2817, 4;
	add.s64 	%rd431, %rd14, %rd430;
	st.local.u32 	[%rd431], %r2810;
	add.s32 	%r4021, %r4021, 8;
$L__BB0_259:
	setp.eq.s32 	%p139, %r800, 0;
	@%p139 bra 	$L__BB0_266;
	and.b32  	%r803, %r780, 3;
	setp.lt.u32 	%p140, %r800, 4;
	@%p140 bra 	$L__BB0_262;
	mul.wide.u32 	%rd432, %r4021, 4;
	add.s64 	%rd433, %rd14, %rd432;
	mov.b32 	%r2818, 0;
	st.local.u32 	[%rd433], %r2818;
	add.s32 	%r2819, %r4021, 1;
	mul.wide.u32 	%rd434, %r2819, 4;
	add.s64 	%rd435, %rd14, %rd434;
	st.local.u32 	[%rd435], %r2818;
	add.s32 	%r2820, %r4021, 2;
	mul.wide.u32 	%rd436, %r2820, 4;
	add.s64 	%rd437, %rd14, %rd436;
	st.local.u32 	[%rd437], %r2818;
	add.s32 	%r2821, %r4021, 3;
	mul.wide.u32 	%rd438, %r2821, 4;
	add.s64 	%rd439, %rd14, %rd438;
	st.local.u32 	[%rd439], %r2818;
	add.s32 	%r4021, %r4021, 4;
$L__BB0_262:
	setp.eq.s32 	%p141, %r803, 0;
	@%p141 bra 	$L__BB0_266;
	mul.wide.u32 	%rd440, %r4021, 4;
	add.s64 	%rd441, %rd14, %rd440;
	mov.b32 	%r2822, 0;
	st.local.u32 	[%rd441], %r2822;
	setp.eq.s32 	%p142, %r803, 1;
	@%p142 bra 	$L__BB0_266;
	add.s32 	%r2823, %r4021, 1;
	mul.wide.u32 	%rd442, %r2823, 4;
	add.s64 	%rd443, %rd14, %rd442;
	mov.b32 	%r2824, 0;
	st.local.u32 	[%rd443], %r2824;
	setp.eq.s32 	%p143, %r803, 2;
	@%p143 bra 	$L__BB0_266;
	add.s32 	%r2825, %r4021, 2;
	mul.wide.u32 	%rd444, %r2825, 4;
	add.s64 	%rd445, %rd14, %rd444;
	mov.b32 	%r2826, 0;
	st.local.u32 	[%rd445], %r2826;
$L__BB0_266:
	setp.eq.s32 	%p144, %r781, 0;
	@%p144 bra 	$L__BB0_268;
	ld.local.v4.u32 	{%r2827, %r2828, %r2829, %r2830}, [%rd14];
	shf.r.wrap.b32 	%r2831, %r2827, %r2828, %r778;
	shf.r.wrap.b32 	%r2832, %r2828, %r2829, %r778;
	shf.r.wrap.b32 	%r2833, %r2829, %r2830, %r778;
	ld.local.v4.u32 	{%r2834, %r2835, %r2836, %r2837}, [%rd14+16];
	shf.r.wrap.b32 	%r2838, %r2830, %r2834, %r778;
	st.local.v4.u32 	[%rd14], {%r2831, %r2832, %r2833, %r2838};
	shf.r.wrap.b32 	%r2839, %r2834, %r2835, %r778;
	shf.r.wrap.b32 	%r2840, %r2835, %r2836, %r778;
	shf.r.wrap.b32 	%r2841, %r2836, %r2837, %r778;
	ld.local.v4.u32 	{%r2842, %r2843, %r2844, %r2845}, [%rd14+32];
	shf.r.wrap.b32 	%r2846, %r2837, %r2842, %r778;
	st.local.v4.u32 	[%rd14+16], {%r2839, %r2840, %r2841, %r2846};
	shf.r.wrap.b32 	%r2847, %r2842, %r2843, %r778;
	shf.r.wrap.b32 	%r2848, %r2843, %r2844, %r778;
	shf.r.wrap.b32 	%r2849, %r2844, %r2845, %r778;
	ld.local.v4.u32 	{%r2850, %r2851, %r2852, %r2853}, [%rd14+48];
	shf.r.wrap.b32 	%r2854, %r2845, %r2850, %r778;
	st.local.v4.u32 	[%rd14+32], {%r2847, %r2848, %r2849, %r2854};
	shf.r.wrap.b32 	%r2855, %r2850, %r2851, %r778;
	shf.r.wrap.b32 	%r2856, %r2851, %r2852, %r778;
	shf.r.wrap.b32 	%r2857, %r2852, %r2853, %r778;
	ld.local.v4.u32 	{%r2858, %r2859, %r2860, %r2861}, [%rd14+64];
	shf.r.wrap.b32 	%r2862, %r2853, %r2858, %r778;
	st.local.v4.u32 	[%rd14+48], {%r2855, %r2856, %r2857, %r2862};
	shf.r.wrap.b32 	%r2863, %r2858, %r2859, %r778;
	shf.r.wrap.b32 	%r2864, %r2859, %r2860, %r778;
	shf.r.wrap.b32 	%r2865, %r2860, %r2861, %r778;
	ld.local.v4.u32 	{%r2866, %r2867, %r2868, %r2869}, [%rd14+80];
	shf.r.wrap.b32 	%r2870, %r2861, %r2866, %r778;
	st.local.v4.u32 	[%rd14+64], {%r2863, %r2864, %r2865, %r2870};
	shf.r.wrap.b32 	%r2871, %r2866, %r2867, %r778;
	shf.r.wrap.b32 	%r2872, %r2867, %r2868, %r778;
	shf.r.wrap.b32 	%r2873, %r2868, %r2869, %r778;
	ld.local.v4.u32 	{%r2874, %r2875, %r2876, %r2877}, [%rd14+96];
	shf.r.wrap.b32 	%r2878, %r2869, %r2874, %r778;
	st.local.v4.u32 	[%rd14+80], {%r2871, %r2872, %r2873, %r2878};
	shf.r.wrap.b32 	%r2879, %r2874, %r2875, %r778;
	shf.r.wrap.b32 	%r2880, %r2875, %r2876, %r778;
	shf.r.wrap.b32 	%r2881, %r2876, %r2877, %r778;
	ld.local.v4.u32 	{%r2882, %r2883, %r2884, %r2885}, [%rd14+112];
	shf.r.wrap.b32 	%r2886, %r2877, %r2882, %r778;
	st.local.v4.u32 	[%rd14+96], {%r2879, %r2880, %r2881, %r2886};
	shf.r.wrap.b32 	%r2887, %r2882, %r2883, %r778;
	shf.r.wrap.b32 	%r2888, %r2883, %r2884, %r778;
	shf.r.wrap.b32 	%r2889, %r2884, %r2885, %r778;
	shr.u32 	%r2890, %r2885, %r781;
	st.local.v4.u32 	[%rd14+112], {%r2887, %r2888, %r2889, %r2890};
$L__BB0_268:
	add.s32 	%r806, %r779, -1;
	mov.b32 	%r4062, 0;
	mov.u32 	%r4452, %r605;
	mov.u32 	%r4453, %r606;
	mov.u32 	%r4454, %r607;
	mov.u32 	%r4455, %r608;
	mov.u32 	%r4456, %r609;
	mov.u32 	%r4457, %r610;
	mov.u32 	%r4458, %r611;
	mov.u32 	%r4348, %r628;
	mov.u32 	%r4349, %r629;
	mov.u32 	%r4350, %r630;
	mov.u32 	%r4351, %r631;
	mov.u32 	%r4352, %r648;
	mov.u32 	%r4353, %r649;
	mov.u32 	%r4354, %r650;
	mov.u32 	%r4355, %r651;
	mov.u32 	%r4356, %r668;
	mov.u32 	%r4357, %r669;
	mov.u32 	%r4358, %r670;
	mov.u32 	%r4359, %r671;
	mov.u32 	%r4360, %r688;
	mov.u32 	%r4361, %r689;
	mov.u32 	%r4362, %r690;
	mov.u32 	%r4363, %r691;
	mov.u32 	%r4364, %r708;
	mov.u32 	%r4365, %r709;
	mov.u32 	%r4366, %r710;
	mov.u32 	%r4367, %r712;
	mov.u32 	%r4368, %r730;
	mov.u32 	%r4369, %r732;
$L__BB0_269:
	mov.u32 	%r838, %r4055;
	shr.u32 	%r2892, %r3736, 2;
	xor.b32  	%r2893, %r2892, %r3736;
	shl.b32 	%r2894, %r3732, 4;
	shl.b32 	%r2895, %r2893, 1;
	xor.b32  	%r2896, %r2895, %r2894;
	xor.b32  	%r2897, %r2896, %r2893;
	xor.b32  	%r2898, %r2897, %r3732;
	add.s32 	%r2899, %r4011, %r2898;
	add.s32 	%r4063, %r2899, 362437;
	shr.u32 	%r2900, %r3735, 2;
	xor.b32  	%r2901, %r2900, %r3735;
	shl.b32 	%r2902, %r2898, 4;
	shl.b32 	%r2903, %r2901, 1;
	xor.b32  	%r2904, %r2903, %r2902;
	xor.b32  	%r2905, %r2904, %r2901;
	xor.b32  	%r2906, %r2905, %r2898;
	add.s32 	%r2907, %r4011, %r2906;
	add.s32 	%r4437, %r2907, 724874;
	shr.u32 	%r2908, %r3734, 2;
	xor.b32  	%r2909, %r2908, %r3734;
	shl.b32 	%r2910, %r2906, 4;
	shl.b32 	%r2911, %r2909, 1;
	xor.b32  	%r2912, %r2911, %r2910;
	xor.b32  	%r2913, %r2912, %r2909;
	xor.b32  	%r2914, %r2913, %r2906;
	add.s32 	%r2915, %r4011, %r2914;
	add.s32 	%r4436, %r2915, 1087311;
	shr.u32 	%r2916, %r3733, 2;
	xor.b32  	%r2917, %r2916, %r3733;
	shl.b32 	%r2918, %r2914, 4;
	shl.b32 	%r2919, %r2917, 1;
	xor.b32  	%r2920, %r2919, %r2918;
	xor.b32  	%r2921, %r2920, %r2917;
	xor.b32  	%r2922, %r2921, %r2914;
	add.s32 	%r2923, %r4011, %r2922;
	add.s32 	%r4435, %r2923, 1449748;
	shr.u32 	%r2924, %r3732, 2;
	xor.b32  	%r2925, %r2924, %r3732;
	shl.b32 	%r2926, %r2922, 4;
	shl.b32 	%r2927, %r2925, 1;
	xor.b32  	%r2928, %r2927, %r2926;
	xor.b32  	%r2929, %r2928, %r2925;
	xor.b32  	%r2930, %r2929, %r2922;
	add.s32 	%r2931, %r4011, %r2930;
	add.s32 	%r4434, %r2931, 1812185;
	shr.u32 	%r2932, %r2898, 2;
	xor.b32  	%r2933, %r2932, %r2898;
	shl.b32 	%r2934, %r2930, 4;
	shl.b32 	%r2935, %r2933, 1;
	xor.b32  	%r2936, %r2935, %r2934;
	xor.b32  	%r2937, %r2936, %r2933;
	xor.b32  	%r2938, %r2937, %r2930;
	add.s32 	%r2939, %r4011, %r2938;
	add.s32 	%r4433, %r2939, 2174622;
	shr.u32 	%r2940, %r2906, 2;
	xor.b32  	%r2941, %r2940, %r2906;
	shl.b32 	%r2942, %r2938, 4;
	shl.b32 	%r2943, %r2941, 1;
	xor.b32  	%r2944, %r2943, %r2942;
	xor.b32  	%r2945, %r2944, %r2941;
	xor.b32  	%r2946, %r2945, %r2938;
	add.s32 	%r2947, %r4011, %r2946;
	add.s32 	%r4432, %r2947, 2537059;
	shr.u32 	%r2948, %r2914, 2;
	xor.b32  	%r2949, %r2948, %r2914;
	shl.b32 	%r2950, %r2946, 4;
	shl.b32 	%r2951, %r2949, 1;
	xor.b32  	%r2952, %r2951, %r2950;
	xor.b32  	%r2953, %r2952, %r2949;
	xor.b32  	%r2954, %r2953, %r2946;
	add.s32 	%r2955, %r4011, %r2954;
	add.s32 	%r4431, %r2955, 2899496;
	shr.u32 	%r2956, %r2922, 2;
	xor.b32  	%r2957, %r2956, %r2922;
	shl.b32 	%r2958, %r2954, 4;
	shl.b32 	%r2959, %r2957, 1;
	xor.b32  	%r2960, %r2959, %r2958;
	xor.b32  	%r2961, %r2960, %r2957;
	xor.b32  	%r2962, %r2961, %r2954;
	add.s32 	%r2963, %r4011, %r2962;
	add.s32 	%r4430, %r2963, 3261933;
	shr.u32 	%r2964, %r2930, 2;
	xor.b32  	%r2965, %r2964, %r2930;
	shl.b32 	%r2966, %r2962, 4;
	shl.b32 	%r2967, %r2965, 1;
	xor.b32  	%r2968, %r2967, %r2966;
	xor.b32  	%r2969, %r2968, %r2965;
	xor.b32  	%r2970, %r2969, %r2962;
	add.s32 	%r2971, %r4011, %r2970;
	add.s32 	%r4429, %r2971, 3624370;
	shr.u32 	%r2972, %r2938, 2;
	xor.b32  	%r2973, %r2972, %r2938;
	shl.b32 	%r2974, %r2970, 4;
	shl.b32 	%r2975, %r2973, 1;
	xor.b32  	%r2976, %r2975, %r2974;
	xor.b32  	%r2977, %r2976, %r2973;
	xor.b32  	%r2978, %r2977, %r2970;
	add.s32 	%r2979, %r4011, %r2978;
	add.s32 	%r4428, %r2979, 3986807;
	shr.u32 	%r2980, %r2946, 2;
	xor.b32  	%r2981, %r2980, %r2946;
	shl.b32 	%r2982, %r2978, 4;
	shl.b32 	%r2983, %r2981, 1;
	xor.b32  	%r2984, %r2983, %r2982;
	xor.b32  	%r2985, %r2984, %r2981;
	xor.b32  	%r2986, %r2985, %r2978;
	add.s32 	%r2987, %r4011, %r2986;
	add.s32 	%r4427, %r2987, 4349244;
	shr.u32 	%r2988, %r2954, 2;
	xor.b32  	%r2989, %r2988, %r2954;
	shl.b32 	%r2990, %r2986, 4;
	shl.b32 	%r2991, %r2989, 1;
	xor.b32  	%r2992, %r2991, %r2990;
	xor.b32  	%r2993, %r2992, %r2989;
	xor.b32  	%r2994, %r2993, %r2986;
	add.s32 	%r2995, %r4011, %r2994;
	add.s32 	%r4426, %r2995, 4711681;
	shr.u32 	%r2996, %r2962, 2;
	xor.b32  	%r2997, %r2996, %r2962;
	shl.b32 	%r2998, %r2994, 4;
	shl.b32 	%r2999, %r2997, 1;
	xor.b32  	%r3000, %r2999, %r2998;
	xor.b32  	%r3001, %r3000, %r2997;
	xor.b32  	%r3002, %r3001, %r2994;
	add.s32 	%r3003, %r4011, %r3002;
	add.s32 	%r4425, %r3003, 5074118;
	shr.u32 	%r3004, %r2970, 2;
	xor.b32  	%r3005, %r3004, %r2970;
	shl.b32 	%r3006, %r3002, 4;
	shl.b32 	%r3007, %r3005, 1;
	xor.b32  	%r3008, %r3007, %r3006;
	xor.b32  	%r3009, %r3008, %r3005;
	xor.b32  	%r3010, %r3009, %r3002;
	add.s32 	%r3011, %r4011, %r3010;
	add.s32 	%r4424, %r3011, 5436555;
	shr.u32 	%r3012, %r2978, 2;
	xor.b32  	%r3013, %r3012, %r2978;
	shl.b32 	%r3014, %r3010, 4;
	shl.b32 	%r3015, %r3013, 1;
	xor.b32  	%r3016, %r3015, %r3014;
	xor.b32  	%r3017, %r3016, %r3013;
	xor.b32  	%r3018, %r3017, %r3010;
	add.s32 	%r3019, %r4011, %r3018;
	add.s32 	%r4423, %r3019, 5798992;
	shr.u32 	%r3020, %r2986, 2;
	xor.b32  	%r3021, %r3020, %r2986;
	shl.b32 	%r3022, %r3018, 4;
	shl.b32 	%r3023, %r3021, 1;
	xor.b32  	%r3024, %r3023, %r3022;
	xor.b32  	%r3025, %r3024, %r3021;
	xor.b32  	%r3026, %r3025, %r3018;
	add.s32 	%r3027, %r4011, %r3026;
	add.s32 	%r4422, %r3027, 6161429;
	shr.u32 	%r3028, %r2994, 2;
	xor.b32  	%r3029, %r3028, %r2994;
	shl.b32 	%r3030, %r3026, 4;
	shl.b32 	%r3031, %r3029, 1;
	xor.b32  	%r3032, %r3031, %r3030;
	xor.b32  	%r3033, %r3032, %r3029;
	xor.b32  	%r3034, %r3033, %r3026;
	add.s32 	%r3035, %r4011, %r3034;
	add.s32 	%r4421, %r3035, 6523866;
	shr.u32 	%r3036, %r3002, 2;
	xor.b32  	%r3037, %r3036, %r3002;
	shl.b32 	%r3038, %r3034, 4;
	shl.b32 	%r3039, %r3037, 1;
	xor.b32  	%r3040, %r3039, %r3038;
	xor.b32  	%r3041, %r3040, %r3037;
	xor.b32  	%r3042, %r3041, %r3034;
	add.s32 	%r3043, %r4011, %r3042;
	add.s32 	%r4420, %r3043, 6886303;
	shr.u32 	%r3044, %r3010, 2;
	xor.b32  	%r3045, %r3044, %r3010;
	shl.b32 	%r3046, %r3042, 4;
	shl.b32 	%r3047, %r3045, 1;
	xor.b32  	%r3048, %r3047, %r3046;
	xor.b32  	%r3049, %r3048, %r3045;
	xor.b32  	%r3050, %r3049, %r3042;
	add.s32 	%r3051, %r4011, %r3050;
	add.s32 	%r4419, %r3051, 7248740;
	shr.u32 	%r3052, %r3018, 2;
	xor.b32  	%r3053, %r3052, %r3018;
	shl.b32 	%r3054, %r3050, 4;
	shl.b32 	%r3055, %r3053, 1;
	xor.b32  	%r3056, %r3055, %r3054;
	xor.b32  	%r3057, %r3056, %r3053;
	xor.b32  	%r3058, %r3057, %r3050;
	add.s32 	%r3059, %r4011, %r3058;
	add.s32 	%r4418, %r3059, 7611177;
	shr.u32 	%r3060, %r3026, 2;
	xor.b32  	%r3061, %r3060, %r3026;
	shl.b32 	%r3062, %r3058, 4;
	shl.b32 	%r3063, %r3061, 1;
	xor.b32  	%r3064, %r3063, %r3062;
	xor.b32  	%r3065, %r3064, %r3061;
	xor.b32  	%r3066, %r3065, %r3058;
	add.s32 	%r3067, %r4011, %r3066;
	add.s32 	%r4417, %r3067, 7973614;
	shr.u32 	%r3068, %r3034, 2;
	xor.b32  	%r3069, %r3068, %r3034;
	shl.b32 	%r3070, %r3066, 4;
	shl.b32 	%r3071, %r3069, 1;
	xor.b32  	%r3072, %r3071, %r3070;
	xor.b32  	%r3073, %r3072, %r3069;
	xor.b32  	%r3074, %r3073, %r3066;
	add.s32 	%r3075, %r4011, %r3074;
	add.s32 	%r4416, %r3075, 8336051;
	shr.u32 	%r3076, %r3042, 2;
	xor.b32  	%r3077, %r3076, %r3042;
	shl.b32 	%r3078, %r3074, 4;
	shl.b32 	%r3079, %r3077, 1;
	xor.b32  	%r3080, %r3079, %r3078;
	xor.b32  	%r3081, %r3080, %r3077;
	xor.b32  	%r3082, %r3081, %r3074;
	add.s32 	%r3083, %r4011, %r3082;
	add.s32 	%r4415, %r3083, 8698488;
	shr.u32 	%r3084, %r3050, 2;
	xor.b32  	%r3085, %r3084, %r3050;
	shl.b32 	%r3086, %r3082, 4;
	shl.b32 	%r3087, %r3085, 1;
	xor.b32  	%r3088, %r3087, %r3086;
	xor.b32  	%r3089, %r3088, %r3085;
	xor.b32  	%r3090, %r3089, %r3082;
	add.s32 	%r3091, %r4011, %r3090;
	add.s32 	%r4414, %r3091, 9060925;
	shr.u32 	%r3092, %r3058, 2;
	xor.b32  	%r3093, %r3092, %r3058;
	shl.b32 	%r3094, %r3090, 4;
	shl.b32 	%r3095, %r3093, 1;
	xor.b32  	%r3096, %r3095, %r3094;
	xor.b32  	%r3097, %r3096, %r3093;
	xor.b32  	%r3098, %r3097, %r3090;
	add.s32 	%r3099, %r4011, %r3098;
	add.s32 	%r4413, %r3099, 9423362;
	shr.u32 	%r3100, %r3066, 2;
	xor.b32  	%r3101, %r3100, %r3066;
	shl.b32 	%r3102, %r3098, 4;
	shl.b32 	%r3103, %r3101, 1;
	xor.b32  	%r3104, %r3103, %r3102;
	xor.b32  	%r3105, %r3104, %r3101;
	xor.b32  	%r3106, %r3105, %r3098;
	add.s32 	%r3107, %r4011, %r3106;
	add.s32 	%r4412, %r3107, 9785799;
	shr.u32 	%r3108, %r3074, 2;
	xor.b32  	%r3109, %r3108, %r3074;
	shl.b32 	%r3110, %r3106, 4;
	shl.b32 	%r3111, %r3109, 1;
	xor.b32  	%r3112, %r3111, %r3110;
	xor.b32  	%r3113, %r3112, %r3109;
	xor.b32  	%r3736, %r3113, %r3106;
	add.s32 	%r3114, %r4011, %r3736;
	add.s32 	%r4411, %r3114, 10148236;
	shr.u32 	%r3115, %r3082, 2;
	xor.b32  	%r3116, %r3115, %r3082;
	shl.b32 	%r3117, %r3736, 4;
	shl.b32 	%r3118, %r3116, 1;
	xor.b32  	%r3119, %r3118, %r3117;
	xor.b32  	%r3120, %r3119, %r3116;
	xor.b32  	%r3735, %r3120, %r3736;
	add.s32 	%r3121, %r4011, %r3735;
	add.s32 	%r4410, %r3121, 10510673;
	shr.u32 	%r3122, %r3090, 2;
	xor.b32  	%r3123, %r3122, %r3090;
	shl.b32 	%r3124, %r3735, 4;
	shl.b32 	%r3125, %r3123, 1;
	xor.b32  	%r3126, %r3125, %r3124;
	xor.b32  	%r3127, %r3126, %r3123;
	xor.b32  	%r3734, %r3127, %r3735;
	add.s32 	%r3128, %r4011, %r3734;
	add.s32 	%r4409, %r3128, 10873110;
	shr.u32 	%r3129, %r3098, 2;
	xor.b32  	%r3130, %r3129, %r3098;
	shl.b32 	%r3131, %r3734, 4;
	shl.b32 	%r3132, %r3130, 1;
	xor.b32  	%r3133, %r3132, %r3131;
	xor.b32  	%r3134, %r3133, %r3130;
	xor.b32  	%r3733, %r3134, %r3734;
	add.s32 	%r3135, %r4011, %r3733;
	add.s32 	%r4408, %r3135, 11235547;
	shr.u32 	%r3136, %r3106, 2;
	xor.b32  	%r3137, %r3136, %r3106;
	shl.b32 	%r3138, %r3733, 4;
	shl.b32 	%r3139, %r3137, 1;
	xor.b32  	%r3140, %r3139, %r3138;
	xor.b32  	%r3141, %r3140, %r3137;
	xor.b32  	%r3732, %r3141, %r3733;
	add.s32 	%r4011, %r4011, 11597984;
	add.s32 	%r4094, %r3732, %r4011;
$L__BB0_270:
	setp.gt.u32 	%p145, %r4094, %r838;
	@%p145 bra 	$L__BB0_332;
	setp.lt.u32 	%p146, %r4094, %r838;
	@%p146 bra 	$L__BB0_333;
	setp.gt.u32 	%p147, %r4408, %r4370;
	@%p147 bra 	$L__BB0_332;
	setp.lt.u32 	%p148, %r4408, %r4370;
	@%p148 bra 	$L__BB0_333;
	setp.gt.u32 	%p149, %r4409, %r4369;
	@%p149 bra 	$L__BB0_332;
	setp.lt.u32 	%p150, %r4409, %r4369;
	@%p150 bra 	$L__BB0_333;
	setp.gt.u32 	%p151, %r4410, %r4368;
	@%p151 bra 	$L__BB0_332;
	setp.lt.u32 	%p152, %r4410, %r4368;
	@%p152 bra 	$L__BB0_333;
	setp.gt.u32 	%p153, %r4411, %r4367;
	@%p153 bra 	$L__BB0_332;
	setp.lt.u32 	%p154, %r4411, %r4367;
	@%p154 bra 	$L__BB0_333;
	setp.gt.u32 	%p155, %r4412, %r4366;
	@%p155 bra 	$L__BB0_332;
	setp.lt.u32 	%p156, %r4412, %r4366;
	@%p156 bra 	$L__BB0_333;
	setp.gt.u32 	%p157, %r4413, %r4365;
	@%p157 bra 	$L__BB0_332;
	setp.lt.u32 	%p158, %r4413, %r4365;
	@%p158 bra 	$L__BB0_333;
	setp.gt.u32 	%p159, %r4414, %r4364;
	@%p159 bra 	$L__BB0_332;
	setp.lt.u32 	%p160, %r4414, %r4364;
	@%p160 bra 	$L__BB0_333;
	setp.gt.u32 	%p161, %r4415, %r4363;
	@%p161 bra 	$L__BB0_332;
	setp.lt.u32 	%p162, %r4415, %r4363;
	@%p162 bra 	$L__BB0_333;
	setp.gt.u32 	%p163, %r4416, %r4362;
	@%p163 bra 	$L__BB0_332;
	setp.lt.u32 	%p164, %r4416, %r4362;
	@%p164 bra 	$L__BB0_333;
	setp.gt.u32 	%p165, %r4417, %r4361;
	@%p165 bra 	$L__BB0_332;
	setp.lt.u32 	%p166, %r4417, %r4361;
	@%p166 bra 	$L__BB0_333;
	setp.gt.u32 	%p167, %r4418, %r4360;
	@%p167 bra 	$L__BB0_332;
	setp.lt.u32 	%p168, %r4418, %r4360;
	@%p168 bra 	$L__BB0_333;
	setp.gt.u32 	%p169, %r4419, %r4359;
	@%p169 bra 	$L__BB0_332;
	setp.lt.u32 	%p170, %r4419, %r4359;
	@%p170 bra 	$L__BB0_333;
	setp.gt.u32 	%p171, %r4420, %r4358;
	@%p171 bra 	$L__BB0_332;
	setp.lt.u32 	%p172, %r4420, %r4358;
	@%p172 bra 	$L__BB0_333;
	setp.gt.u32 	%p173, %r4421, %r4357;
	@%p173 bra 	$L__BB0_332;
	setp.lt.u32 	%p174, %r4421, %r4357;
	@%p174 bra 	$L__BB0_333;
	setp.gt.u32 	%p175, %r4422, %r4356;
	@%p175 bra 	$L__BB0_332;
	setp.lt.u32 	%p176, %r4422, %r4356;
	@%p176 bra 	$L__BB0_333;
	setp.gt.u32 	%p177, %r4423, %r4355;
	@%p177 bra 	$L__BB0_332;
	setp.lt.u32 	%p178, %r4423, %r4355;
	@%p178 bra 	$L__BB0_333;
	setp.gt.u32 	%p179, %r4424, %r4354;
	@%p179 bra 	$L__BB0_332;
	setp.lt.u32 	%p180, %r4424, %r4354;
	@%p180 bra 	$L__BB0_333;
	setp.gt.u32 	%p181, %r4425, %r4353;
	@%p181 bra 	$L__BB0_332;
	setp.lt.u32 	%p182, %r4425, %r4353;
	@%p182 bra 	$L__BB0_333;
	setp.gt.u32 	%p183, %r4426, %r4352;
	@%p183 bra 	$L__BB0_332;
	setp.lt.u32 	%p184, %r4426, %r4352;
	@%p184 bra 	$L__BB0_333;
	setp.gt.u32 	%p185, %r4427, %r4351;
	@%p185 bra 	$L__BB0_332;
	setp.lt.u32 	%p186, %r4427, %r4351;
	@%p186 bra 	$L__BB0_333;
	setp.gt.u32 	%p187, %r4428, %r4350;
	@%p187 bra 	$L__BB0_332;
	setp.lt.u32 	%p188, %r4428, %r4350;
	@%p188 bra 	$L__BB0_333;
	setp.gt.u32 	%p189, %r4429, %r4349;
	@%p189 bra 	$L__BB0_332;
	setp.lt.u32 	%p190, %r4429, %r4349;
	@%p190 bra 	$L__BB0_333;
	setp.gt.u32 	%p191, %r4430, %r4348;
	@%p191 bra 	$L__BB0_332;
	setp.lt.u32 	%p192, %r4430, %r4348;
	@%p192 bra 	$L__BB0_333;
	setp.gt.u32 	%p193, %r4431, %r4458;
	@%p193 bra 	$L__BB0_332;
	setp.lt.u32 	%p194, %r4431, %r4458;
	@%p194 bra 	$L__BB0_333;
	setp.gt.u32 	%p195, %r4432, %r4457;
	@%p195 bra 	$L__BB0_332;
	setp.lt.u32 	%p196, %r4432, %r4457;
	@%p196 bra 	$L__BB0_333;
	setp.gt.u32 	%p197, %r4433, %r4456;
	@%p197 bra 	$L__BB0_332;
	setp.lt.u32 	%p198, %r4433, %r4456;
	@%p198 bra 	$L__BB0_333;
	setp.gt.u32 	%p199, %r4434, %r4455;
	@%p199 bra 	$L__BB0_332;
	setp.lt.u32 	%p200, %r4434, %r4455;
	@%p200 bra 	$L__BB0_333;
	setp.gt.u32 	%p201, %r4435, %r4454;
	@%p201 bra 	$L__BB0_332;
	setp.lt.u32 	%p202, %r4435, %r4454;
	@%p202 bra 	$L__BB0_333;
	setp.gt.u32 	%p203, %r4436, %r4453;
	@%p203 bra 	$L__BB0_332;
	setp.lt.u32 	%p204, %r4436, %r4453;
	@%p204 bra 	$L__BB0_333;
	setp.gt.u32 	%p205, %r4437, %r4452;
	@%p205 bra 	$L__BB0_332;
	setp.lt.u32 	%p206, %r4437, %r4452;
	setp.lt.u32 	%p207, %r4063, %r4451;
	or.pred  	%p208, %p206, %p207;
	@%p208 bra 	$L__BB0_333;
$L__BB0_332:
	shr.u32 	%r4063, %r4063, 1;
	shr.u32 	%r4437, %r4437, 1;
	shr.u32 	%r4436, %r4436, 1;
	shr.u32 	%r4435, %r4435, 1;
	shr.u32 	%r4434, %r4434, 1;
	shr.u32 	%r4433, %r4433, 1;
	shr.u32 	%r4432, %r4432, 1;
	shr.u32 	%r4431, %r4431, 1;
	shr.u32 	%r4430, %r4430, 1;
	shr.u32 	%r4429, %r4429, 1;
	shr.u32 	%r4428, %r4428, 1;
	shr.u32 	%r4427, %r4427, 1;
	shr.u32 	%r4426, %r4426, 1;
	shr.u32 	%r4425, %r4425, 1;
	shr.u32 	%r4424, %r4424, 1;
	shr.u32 	%r4423, %r4423, 1;
	shr.u32 	%r4422, %r4422, 1;
	shr.u32 	%r4421, %r4421, 1;
	shr.u32 	%r4420, %r4420, 1;
	shr.u32 	%r4419, %r4419, 1;
	shr.u32 	%r4418, %r4418, 1;
	shr.u32 	%r4417, %r4417, 1;
	shr.u32 	%r4416, %r4416, 1;
	shr.u32 	%r4415, %r4415, 1;
	shr.u32 	%r4414, %r4414, 1;
	shr.u32 	%r4413, %r4413, 1;
	shr.u32 	%r4412, %r4412, 1;
	shr.u32 	%r4411, %r4411, 1;
	shr.u32 	%r4410, %r4410, 1;
	shr.u32 	%r4409, %r4409, 1;
	shr.u32 	%r4408, %r4408, 1;
	shr.u32 	%r4094, %r4094, 1;
	bra.uni 	$L__BB0_270;
$L__BB0_333:
	max.u32 	%r4438, %r4063, 2;
	mov.b32 	%r4316, 0;
	st.local.v4.u32 	[%rd15+16], {%r4316, %r4316, %r4316, %r4316};
	st.local.v4.u32 	[%rd15+32], {%r4316, %r4316, %r4316, %r4316};
	st.local.v4.u32 	[%rd15+48], {%r4316, %r4316, %r4316, %r4316};
	st.local.v4.u32 	[%rd15+64], {%r4316, %r4316, %r4316, %r4316};
	st.local.v4.u32 	[%rd15+80], {%r4316, %r4316, %r4316, %r4316};
	st.local.v4.u32 	[%rd15+96], {%r4316, %r4316, %r4316, %r4316};
	st.local.v4.u32 	[%rd15+112], {%r4316, %r4316, %r4316, %r4316};
	mov.b32 	%r4347, 1;
	st.local.v4.u32 	[%rd15], {%r4347, %r4316, %r4316, %r4316};
	st.local.v4.u32 	[%rd11], {%r4438, %r4437, %r4436, %r4435};
	st.local.v4.u32 	[%rd11+16], {%r4434, %r4433, %r4432, %r4431};
	st.local.v4.u32 	[%rd11+32], {%r4430, %r4429, %r4428, %r4427};
	st.local.v4.u32 	[%rd11+48], {%r4426, %r4425, %r4424, %r4423};
	st.local.v4.u32 	[%rd11+64], {%r4422, %r4421, %r4420, %r4419};
	st.local.v4.u32 	[%rd11+80], {%r4418, %r4417, %r4416, %r4415};
	st.local.v4.u32 	[%rd11+96], {%r4414, %r4413, %r4412, %r4411};
	st.local.v4.u32 	[%rd11+112], {%r4410, %r4409, %r4408, %r4094};
	mov.u32 	%r4259, %r4316;
	mov.u32 	%r4318, %r4316;
	mov.u32 	%r4319, %r4316;
	mov.u32 	%r4320, %r4316;
	mov.u32 	%r4321, %r4316;
	mov.u32 	%r4322, %r4316;
	mov.u32 	%r4323, %r4316;
	mov.u32 	%r4324, %r4316;
	mov.u32 	%r4325, %r4316;
	mov.u32 	%r4326, %r4316;
	mov.u32 	%r4327, %r4316;
	mov.u32 	%r4328, %r4316;
	mov.u32 	%r4329, %r4316;
	mov.u32 	%r4330, %r4316;
	mov.u32 	%r4331, %r4316;
	mov.u32 	%r4332, %r4316;
	mov.u32 	%r4333, %r4316;
	mov.u32 	%r4334, %r4316;
	mov.u32 	%r4335, %r4316;
	mov.u32 	%r4336, %r4316;
	mov.u32 	%r4337, %r4316;
	mov.u32 	%r4338, %r4316;
	mov.u32 	%r4339, %r4316;
	mov.u32 	%r4340, %r4316;
	mov.u32 	%r4341, %r4316;
	mov.u32 	%r4342, %r4316;
	mov.u32 	%r4343, %r4316;
	mov.u32 	%r4344, %r4316;
	mov.u32 	%r4345, %r4316;
	mov.u32 	%r4346, %r4316;
	mov.u32 	%r4190, %r4316;
$L__BB0_334:
	shr.u32 	%r3144, %r4190, 5;
	and.b32  	%r3145, %r4190, 31;
	mul.wide.u32 	%rd446, %r3144, 4;
	add.s64 	%rd447, %rd14, %rd446;
	ld.local.u32 	%r3146, [%rd447];
	shr.u32 	%r3147, %r3146, %r3145;
	and.b32  	%r3148, %r3147, 1;
	setp.eq.b32 	%p209, %r3148, 1;
	not.pred 	%p210, %p209;
	@%p210 bra 	$L__BB0_475;
	mov.b32 	%r4258, 0;
	st.local.v4.u32 	[%rd13], {%r4258, %r4258, %r4258, %r4258};
	st.local.v4.u32 	[%rd13+16], {%r4258, %r4258, %r4258, %r4258};
	st.local.v4.u32 	[%rd13+32], {%r4258, %r4258, %r4258, %r4258};
	st.local.v4.u32 	[%rd13+48], {%r4258, %r4258, %r4258, %r4258};
	st.local.v4.u32 	[%rd13+64], {%r4258, %r4258, %r4258, %r4258};
	st.local.v4.u32 	[%rd13+80], {%r4258, %r4258, %r4258, %r4258};
	st.local.v4.u32 	[%rd13+96], {%r4258, %r4258, %r4258, %r4258};
	st.local.v4.u32 	[%rd13+112], {%r4258, %r4258, %r4258, %r4258};
	st.local.v4.u32 	[%rd8], {%r4347, %r4346, %r4345, %r4344};
	st.local.v4.u32 	[%rd8+16], {%r4343, %r4342, %r4341, %r4340};
	st.local.v4.u32 	[%rd8+32], {%r4339, %r4338, %r4337, %r4336};
	st.local.v4.u32 	[%rd8+48], {%r4335, %r4334, %r4333, %r4332};
	st.local.v4.u32 	[%rd8+64], {%r4331, %r4330, %r4329, %r4328};
	st.local.v4.u32 	[%rd8+80], {%r4327, %r4326, %r4325, %r4324};
	st.local.v4.u32 	[%rd8+96], {%r4323, %r4322, %r4321, %r4320};
	st.local.v4.u32 	[%rd8+112], {%r4319, %r4318, %r4259, %r4316};
	mov.u32 	%r4259, %r4258;
	mov.u32 	%r4318, %r4258;
	mov.u32 	%r4319, %r4258;
	mov.u32 	%r4320, %r4258;
	mov.u32 	%r4321, %r4258;
	mov.u32 	%r4322, %r4258;
	mov.u32 	%r4323, %r4258;
	mov.u32 	%r4324, %r4258;
	mov.u32 	%r4325, %r4258;
	mov.u32 	%r4326, %r4258;
	mov.u32 	%r4327, %r4258;
	mov.u32 	%r4328, %r4258;
	mov.u32 	%r4329, %r4258;
	mov.u32 	%r4330, %r4258;
	mov.u32 	%r4331, %r4258;
	mov.u32 	%r4332, %r4258;
	mov.u32 	%r4333, %r4258;
	mov.u32 	%r4334, %r4258;
	mov.u32 	%r4335, %r4258;
	mov.u32 	%r4336, %r4258;
	mov.u32 	%r4337, %r4258;
	mov.u32 	%r4338, %r4258;
	mov.u32 	%r4339, %r4258;
	mov.u32 	%r4340, %r4258;
	mov.u32 	%r4341, %r4258;
	mov.u32 	%r4342, %r4258;
	mov.u32 	%r4343, %r4258;
	mov.u32 	%r4344, %r4258;
	mov.u32 	%r4345, %r4258;
	mov.u32 	%r4346, %r4258;
	mov.u32 	%r4347, %r4258;
	mov.u32 	%r4254, %r4258;
$L__BB0_336:
	shr.u32 	%r3150, %r4254, 5;
	and.b32  	%r3151, %r4254, 31;
	mul.wide.u32 	%rd448, %r3150, 4;
	add.s64 	%rd449, %rd11, %rd448;
	ld.local.u32 	%r3152, [%rd449];
	shr.u32 	%r3153, %r3152, %r3151;
	and.b32  	%r3154, %r3153, 1;
	setp.eq.b32 	%p211, %r3154, 1;
	not.pred 	%p212, %p211;
	@%p212 bra 	$L__BB0_405;
	mov.b64 	%rd1013, 0;
	mov.b32 	%r4255, 0;
$L__BB0_338:
	.pragma "nounroll";
	mul.wide.u32 	%rd451, %r4255, 4;
	add.s64 	%rd452, %rd13, %rd451;
	ld.local.v4.u32 	{%r3156, %r3157, %r3158, %r3159}, [%rd452];
	cvt.u64.u32 	%rd453, %r3156;
	add.s64 	%rd454, %rd8, %rd451;
	ld.local.v4.u32 	{%r3160, %r3161, %r3162, %r3163}, [%rd454];
	cvt.u64.u32 	%rd455, %r3160;
	add.s64 	%rd456, %rd1013, %rd453;
	add.s64 	%rd457, %rd456, %rd455;
	cvt.u32.u64 	%r3164, %rd457;
	add.s64 	%rd458, %rd10, %rd451;
	shr.u64 	%rd459, %rd457, 32;
	cvt.u64.u32 	%rd460, %r3157;
	cvt.u64.u32 	%rd461, %r3161;
	add.s64 	%rd462, %rd459, %rd460;
	add.s64 	%rd463, %rd462, %rd461;
	cvt.u32.u64 	%r3165, %rd463;
	shr.u64 	%rd464, %rd463, 32;
	cvt.u64.u32 	%rd465, %r3158;
	cvt.u64.u32 	%rd466, %r3162;
	add.s64 	%rd467, %rd464, %rd465;
	add.s64 	%rd468, %rd467, %rd466;
	cvt.u32.u64 	%r3166, %rd468;
	shr.u64 	%rd469, %rd468, 32;
	cvt.u64.u32 	%rd470, %r3159;
	cvt.u64.u32 	%rd471, %r3163;
	add.s64 	%rd472, %rd469, %rd470;
	add.s64 	%rd473, %rd472, %rd471;
	cvt.u32.u64 	%r3167, %rd473;
	st.local.v4.u32 	[%rd458], {%r3164, %r3165, %r3166, %r3167};
	shr.u64 	%rd474, %rd473, 32;
	ld.local.v4.u32 	{%r3168, %r3169, %r3170, %r3171}, [%rd452+16];
	cvt.u64.u32 	%rd475, %r3168;
	ld.local.v4.u32 	{%r3172, %r3173, %r3174, %r3175}, [%rd454+16];
	cvt.u64.u32 	%rd476, %r3172;
	add.s64 	%rd477, %rd474, %rd475;
	add.s64 	%rd478, %rd477, %rd476;
	cvt.u32.u64 	%r3176, %rd478;
	shr.u64 	%rd479, %rd478, 32;
	cvt.u64.u32 	%rd480, %r3169;
	cvt.u64.u32 	%rd481, %r3173;
	add.s64 	%rd482, %rd479, %rd480;
	add.s64 	%rd483, %rd482, %rd481;
	cvt.u32.u64 	%r3177, %rd483;
	shr.u64 	%rd484, %rd483, 32;
	cvt.u64.u32 	%rd485, %r3170;
	cvt.u64.u32 	%rd486, %r3174;
	add.s64 	%rd487, %rd484, %rd485;
	add.s64 	%rd488, %rd487, %rd486;
	cvt.u32.u64 	%r3178, %rd488;
	shr.u64 	%rd489, %rd488, 32;
	cvt.u64.u32 	%rd490, %r3171;
	cvt.u64.u32 	%rd491, %r3175;
	add.s64 	%rd492, %rd489, %rd490;
	add.s64 	%rd493, %rd492, %rd491;
	cvt.u32.u64 	%r3179, %rd493;
	st.local.v4.u32 	[%rd458+16], {%r3176, %r3177, %r3178, %r3179};
	shr.u64 	%rd1013, %rd493, 32;
	add.s32 	%r4255, %r4255, 8;
	setp.ne.s32 	%p213, %r4255, 32;
	@%p213 bra 	$L__BB0_338;
$L__BB0_339:
	ld.local.u32 	%r4258, [%rd10+124];
	setp.gt.u32 	%p214, %r4258, %r838;
	@%p214 bra 	$L__BB0_340;
	bra.uni 	$L__BB0_402;
$L__BB0_340:
	mov.b64 	%rd1014, 0;
	mov.b32 	%r4256, 0;
$L__BB0_341:
	mul.wide.u32 	%rd495, %r4256, 4;
	add.s64 	%rd496, %rd10, %rd495;
	ld.local.v4.u32 	{%r3183, %r3184, %r3185, %r3186}, [%rd496];
	cvt.u64.u32 	%rd497, %r3183;
	add.s64 	%rd498, %rd17, %rd495;
	ld.local.v4.u32 	{%r3187, %r3188, %r3189, %r3190}, [%rd498];
	cvt.u64.u32 	%rd499, %r3187;
	add.s64 	%rd500, %rd1014, %rd499;
	sub.s64 	%rd501, %rd497, %rd500;
	cvt.u32.u64 	%r3191, %rd501;
	shr.u64 	%rd502, %rd501, 32;
	and.b64  	%rd503, %rd502, 1;
	cvt.u64.u32 	%rd504, %r3184;
	cvt.u64.u32 	%rd505, %r3188;
	add.s64 	%rd506, %rd503, %rd505;
	sub.s64 	%rd507, %rd504, %rd506;
	cvt.u32.u64 	%r3192, %rd507;
	shr.u64 	%rd508, %rd507, 32;
	and.b64  	%rd509, %rd508, 1;
	cvt.u64.u32 	%rd510, %r3185;
	cvt.u64.u32 	%rd511, %r3189;
	add.s64 	%rd512, %rd509, %rd511;
	sub.s64 	%rd513, %rd510, %rd512;
	cvt.u32.u64 	%r3193, %rd513;
	shr.u64 	%rd514, %rd513, 32;
	and.b64  	%rd515, %rd514, 1;
	cvt.u64.u32 	%rd516, %r3186;
	cvt.u64.u32 	%rd517, %r3190;
	add.s64 	%rd518, %rd515, %rd517;
	sub.s64 	%rd519, %rd516, %rd518;
	cvt.u32.u64 	%r3194, %rd519;
	st.local.v4.u32 	[%rd496], {%r3191, %r3192, %r3193, %r3194};
	shr.u64 	%rd520, %rd519, 32;
	and.b64  	%rd521, %rd520, 1;
	ld.local.v4.u32 	{%r3195, %r3196, %r3197, %r3198}, [%rd496+16];
	cvt.u64.u32 	%rd522, %r3195;
	ld.local.v4.u32 	{%r3199, %r3200, %r3201, %r3202}, [%rd498+16];
	cvt.u64.u32 	%rd523, %r3199;
	add.s64 	%rd524, %rd521, %rd523;
	sub.s64 	%rd525, %rd522, %rd524;
	cvt.u32.u64 	%r3203, %rd525;
	shr.u64 	%rd526, %rd525, 32;
	and.b64  	%rd527, %rd526, 1;
	cvt.u64.u32 	%rd528, %r3196;
	cvt.u64.u32 	%rd529, %r3200;
	add.s64 	%rd530, %rd527, %rd529;
	sub.s64 	%rd531, %rd528, %rd530;
	cvt.u32.u64 	%r3204, %rd531;
	shr.u64 	%rd532, %rd531, 32;
	and.b64  	%rd533, %rd532, 1;
	cvt.u64.u32 	%rd534, %r3197;
	cvt.u64.u32 	%rd535, %r3201;
	add.s64 	%rd536, %rd533, %rd535;
	sub.s64 	%rd537, %rd534, %rd536;
	cvt.u32.u64 	%r3205, %rd537;
	shr.u64 	%rd538, %rd537, 32;
	and.b64  	%rd539, %rd538, 1;
	cvt.u64.u32 	%rd540, %r3198;
	cvt.u64.u32 	%rd541, %r3202;
	add.s64 	%rd542, %rd539, %rd541;
	sub.s64 	%rd543, %rd540, %rd542;
	cvt.u32.u64 	%r3206, %rd543;
	st.local.v4.u32 	[%rd496+16], {%r3203, %r3204, %r3205, %r3206};
	shr.u64 	%rd544, %rd543, 32;
	and.b64  	%rd1014, %rd544, 1;
	add.s32 	%r4256, %r4256, 8;
	setp.eq.s32 	%p278, %r4256, 32;
	@%p278 bra 	$L__BB0_339;
	bra.uni 	$L__BB0_341;
$L__BB0_342:
	ld.local.u32 	%r4259, [%rd10+120];
	setp.gt.u32 	%p216, %r4259, %r4370;
	@%p216 bra 	$L__BB0_340;
	setp.lt.u32 	%p217, %r4259, %r4370;
	@%p217 bra 	$L__BB0_404;
	ld.local.u32 	%r1178, [%rd10+116];
	setp.gt.u32 	%p218, %r1178, %r4369;
	@%p218 bra 	$L__BB0_340;
	setp.lt.u32 	%p219, %r1178, %r4369;
	@%p219 bra 	$L__BB0_404;
	ld.local.u32 	%r1179, [%rd10+112];
	setp.gt.u32 	%p220, %r1179, %r4368;
	@%p220 bra 	$L__BB0_340;
	setp.lt.u32 	%p221, %r1179, %r4368;
	@%p221 bra 	$L__BB0_404;
	ld.local.u32 	%r1180, [%rd10+108];
	setp.gt.u32 	%p222, %r1180, %r4367;
	@%p222 bra 	$L__BB0_340;
	setp.lt.u32 	%p223, %r1180, %r4367;
	@%p223 bra 	$L__BB0_404;
	ld.local.u32 	%r1181, [%rd10+104];
	setp.gt.u32 	%p224, %r1181, %r4366;
	@%p224 bra 	$L__BB0_340;
	setp.lt.u32 	%p225, %r1181, %r4366;
	@%p225 bra 	$L__BB0_404;
	ld.local.u32 	%r1182, [%rd10+100];
	setp.gt.u32 	%p226, %r1182, %r4365;
	@%p226 bra 	$L__BB0_340;
	setp.lt.u32 	%p227, %r1182, %r4365;
	@%p227 bra 	$L__BB0_404;
	ld.local.u32 	%r1183, [%rd10+96];
	setp.gt.u32 	%p228, %r1183, %r4364;
	@%p228 bra 	$L__BB0_340;
	setp.lt.u32 	%p229, %r1183, %r4364;
	@%p229 bra 	$L__BB0_404;
	ld.local.u32 	%r1184, [%rd10+92];
	setp.gt.u32 	%p230, %r1184, %r4363;
	@%p230 bra 	$L__BB0_340;
	setp.lt.u32 	%p231, %r1184, %r4363;
	@%p231 bra 	$L__BB0_404;
	ld.local.u32 	%r1185, [%rd10+88];
	setp.gt.u32 	%p232, %r1185, %r4362;
	@%p232 bra 	$L__BB0_340;
	setp.lt.u32 	%p233, %r1185, %r4362;
	@%p233 bra 	$L__BB0_404;
	ld.local.u32 	%r1186, [%rd10+84];
	setp.gt.u32 	%p234, %r1186, %r4361;
	@%p234 bra 	$L__BB0_340;
	setp.lt.u32 	%p235, %r1186, %r4361;
	@%p235 bra 	$L__BB0_404;
	ld.local.u32 	%r1187, [%rd10+80];
	setp.gt.u32 	%p236, %r1187, %r4360;
	@%p236 bra 	$L__BB0_340;
	setp.lt.u32 	%p237, %r1187, %r4360;
	@%p237 bra 	$L__BB0_404;
	ld.local.u32 	%r1188, [%rd10+76];
	setp.gt.u32 	%p238, %r1188, %r4359;
	@%p238 bra 	$L__BB0_340;
	setp.lt.u32 	%p239, %r1188, %r4359;
	@%p239 bra 	$L__BB0_404;
	ld.local.u32 	%r1189, [%rd10+72];
	setp.gt.u32 	%p240, %r1189, %r4358;
	@%p240 bra 	$L__BB0_340;
	setp.lt.u32 	%p241, %r1189, %r4358;
	@%p241 bra 	$L__BB0_404;
	ld.local.u32 	%r1190, [%rd10+68];
	setp.gt.u32 	%p242, %r1190, %r4357;
	@%p242 bra 	$L__BB0_340;
	setp.lt.u32 	%p243, %r1190, %r4357;
	@%p243 bra 	$L__BB0_404;
	ld.local.u32 	%r1191, [%rd10+64];
	setp.gt.u32 	%p244, %r1191, %r4356;
	@%p244 bra 	$L__BB0_340;
	setp.lt.u32 	%p245, %r1191, %r4356;
	@%p245 bra 	$L__BB0_404;
	ld.local.u32 	%r1192, [%rd10+60];
	setp.gt.u32 	%p246, %r1192, %r4355;
	@%p246 bra 	$L__BB0_340;
	setp.lt.u32 	%p247, %r1192, %r4355;
	@%p247 bra 	$L__BB0_404;
	ld.local.u32 	%r1193, [%rd10+56];
	setp.gt.u32 	%p248, %r1193, %r4354;
	@%p248 bra 	$L__BB0_340;
	setp.lt.u32 	%p249, %r1193, %r4354;
	@%p249 bra 	$L__BB0_404;
	ld.local.u32 	%r1194, [%rd10+52];
	setp.gt.u32 	%p250, %r1194, %r4353;
	@%p250 bra 	$L__BB0_340;
	setp.lt.u32 	%p251, %r1194, %r4353;
	@%p251 bra 	$L__BB0_404;
	ld.local.u32 	%r1195, [%rd10+48];
	setp.gt.u32 	%p252, %r1195, %r4352;
	@%p252 bra 	$L__BB0_340;
	setp.lt.u32 	%p253, %r1195, %r4352;
	@%p253 bra 	$L__BB0_404;
	ld.local.u32 	%r1196, [%rd10+44];
	setp.gt.u32 	%p254, %r1196, %r4351;
	@%p254 bra 	$L__BB0_340;
	setp.lt.u32 	%p255, %r1196, %r4351;
	@%p255 bra 	$L__BB0_404;
	ld.local.u32 	%r1197, [%rd10+40];
	setp.gt.u32 	%p256, %r1197, %r4350;
	@%p256 bra 	$L__BB0_340;
	setp.lt.u32 	%p257, %r1197, %r4350;
	@%p257 bra 	$L__BB0_404;
	ld.local.u32 	%r1198, [%rd10+36];
	setp.gt.u32 	%p258, %r1198, %r4349;
	@%p258 bra 	$L__BB0_340;
	setp.lt.u32 	%p259, %r1198, %r4349;
	@%p259 bra 	$L__BB0_404;
	ld.local.u32 	%r1199, [%rd10+32];
	setp.gt.u32 	%p260, %r1199, %r4348;
	@%p260 bra 	$L__BB0_340;
	setp.lt.u32 	%p261, %r1199, %r4348;
	@%p261 bra 	$L__BB0_404;
	ld.local.u32 	%r1200, [%rd10+28];
	setp.gt.u32 	%p262, %r1200, %r4458;
	@%p262 bra 	$L__BB0_340;
	setp.lt.u32 	%p263, %r1200, %r4458;
	@%p263 bra 	$L__BB0_404;
	ld.local.u32 	%r1201, [%rd10+24];
	setp.gt.u32 	%p264, %r1201, %r4457;
	@%p264 bra 	$L__BB0_340;
	setp.lt.u32 	%p265, %r1201, %r4457;
	@%p265 bra 	$L__BB0_404;
	ld.local.u32 	%r1202, [%rd10+20];
	setp.gt.u32 	%p266, %r1202, %r4456;
	@%p266 bra 	$L__BB0_340;
	setp.lt.u32 	%p267, %r1202, %r4456;
	@%p267 bra 	$L__BB0_404;
	ld.local.u32 	%r1203, [%rd10+16];
	setp.gt.u32 	%p268, %r1203, %r4455;
	@%p268 bra 	$L__BB0_340;
	setp.lt.u32 	%p269, %r1203, %r4455;
	@%p269 bra 	$L__BB0_404;
	ld.local.u32 	%r1204, [%rd10+12];
	setp.gt.u32 	%p270, %r1204, %r4454;
	@%p270 bra 	$L__BB0_340;
	setp.lt.u32 	%p271, %r1204, %r4454;
	@%p271 bra 	$L__BB0_404;
	ld.local.u32 	%r1205, [%rd10+8];
	setp.gt.u32 	%p272, %r1205, %r4453;
	@%p272 bra 	$L__BB0_340;
	setp.lt.u32 	%p273, %r1205, %r4453;
	@%p273 bra 	$L__BB0_404;
	ld.local.u32 	%r1206, [%rd10+4];
	setp.gt.u32 	%p274, %r1206, %r4452;
	@%p274 bra 	$L__BB0_340;
	setp.lt.u32 	%p275, %r1206, %r4452;
	ld.local.u32 	%r3180, [%rd10];
	setp.lt.u32 	%p276, %r3180, %r4451;
	or.pred  	%p277, %p275, %p276;
	@%p277 bra 	$L__BB0_404;
	bra.uni 	$L__BB0_340;
$L__BB0_402:
	setp.ge.u32 	%p215, %r4258, %r838;
	@%p215 bra 	$L__BB0_342;
	ld.local.u32 	%r4259, [%rd10+120];
$L__BB0_404:
	ld.local.v4.u32 	{%r4347, %r4346, %r4345, %r4344}, [%rd10];
	st.local.v4.u32 	[%rd13], {%r4347, %r4346, %r4345, %r4344};
	ld.local.v4.u32 	{%r4343, %r4342, %r4341, %r4340}, [%rd10+16];
	st.local.v4.u32 	[%rd13+16], {%r4343, %r4342, %r4341, %r4340};
	ld.local.v4.u32 	{%r4339, %r4338, %r4337, %r4336}, [%rd10+32];
	st.local.v4.u32 	[%rd13+32], {%r4339, %r4338, %r4337, %r4336};
	ld.local.v4.u32 	{%r4335, %r4334, %r4333, %r4332}, [%rd10+48];
	st.local.v4.u32 	[%rd13+48], {%r4335, %r4334, %r4333, %r4332};
	ld.local.v4.u32 	{%r4331, %r4330, %r4329, %r4328}, [%rd10+64];
	st.local.v4.u32 	[%rd13+64], {%r4331, %r4330, %r4329, %r4328};
	ld.local.v4.u32 	{%r4327, %r4326, %r4325, %r4324}, [%rd10+80];
	st.local.v4.u32 	[%rd13+80], {%r4327, %r4326, %r4325, %r4324};
	ld.local.v4.u32 	{%r4323, %r4322, %r4321, %r4320}, [%rd10+96];
	st.local.v4.u32 	[%rd13+96], {%r4323, %r4322, %r4321, %r4320};
	ld.local.v2.u32 	{%r4319, %r4318}, [%rd10+112];
	st.local.v4.u32 	[%rd13+112], {%r4319, %r4318, %r4259, %r4258};
$L__BB0_405:
	mov.b64 	%rd1015, 0;
	mov.b32 	%r4290, 0;
$L__BB0_406:
	.pragma "nounroll";
	mul.wide.u32 	%rd546, %r4290, 4;
	add.s64 	%rd547, %rd8, %rd546;
	ld.local.v4.u32 	{%r3208, %r3209, %r3210, %r3211}, [%rd547];
	mul.wide.u32 	%rd548, %r3208, 2;
	add.s64 	%rd549, %rd1015, %rd548;
	cvt.u32.u64 	%r3212, %rd549;
	add.s64 	%rd550, %rd9, %rd546;
	shr.u64 	%rd551, %rd549, 32;
	mul.wide.u32 	%rd552, %r3209, 2;
	add.s64 	%rd553, %rd551, %rd552;
	cvt.u32.u64 	%r3213, %rd553;
	shr.u64 	%rd554, %rd553, 32;
	mul.wide.u32 	%rd555, %r3210, 2;
	add.s64 	%rd556, %rd554, %rd555;
	cvt.u32.u64 	%r3214, %rd556;
	shr.u64 	%rd557, %rd556, 32;
	mul.wide.u32 	%rd558, %r3211, 2;
	add.s64 	%rd559, %rd557, %rd558;
	cvt.u32.u64 	%r3215, %rd559;
	st.local.v4.u32 	[%rd550], {%r3212, %r3213, %r3214, %r3215};
	shr.u64 	%rd560, %rd559, 32;
	ld.local.v4.u32 	{%r3216, %r3217, %r3218, %r3219}, [%rd547+16];
	mul.wide.u32 	%rd561, %r3216, 2;
	add.s64 	%rd562, %rd560, %rd561;
	cvt.u32.u64 	%r3220, %rd562;
	shr.u64 	%rd563, %rd562, 32;
	mul.wide.u32 	%rd564, %r3217, 2;
	add.s64 	%rd565, %rd563, %rd564;
	cvt.u32.u64 	%r3221, %rd565;
	shr.u64 	%rd566, %rd565, 32;
	mul.wide.u32 	%rd567, %r3218, 2;
	add.s64 	%rd568, %rd566, %rd567;
	cvt.u32.u64 	%r3222, %rd568;
	shr.u64 	%rd569, %rd568, 32;
	mul.wide.u32 	%rd570, %r3219, 2;
	add.s64 	%rd571, %rd569, %rd570;
	cvt.u32.u64 	%r3223, %rd571;
	st.local.v4.u32 	[%rd550+16], {%r3220, %r3221, %r3222, %r3223};
	shr.u64 	%rd1015, %rd571, 32;
	add.s32 	%r4290, %r4290, 8;
	setp.ne.s32 	%p279, %r4290, 32;
	@%p279 bra 	$L__BB0_406;
	ld.local.v4.u32 	{%r4368, %r4369, %r4370, %r1278}, [%rd17+112];
	ld.local.v4.u32 	{%r4364, %r4365, %r4366, %r4367}, [%rd17+96];
	ld.local.v4.u32 	{%r4360, %r4361, %r4362, %r4363}, [%rd17+80];
	ld.local.v4.u32 	{%r4356, %r4357, %r4358, %r4359}, [%rd17+64];
	ld.local.v4.u32 	{%r4352, %r4353, %r4354, %r4355}, [%rd17+48];
	ld.local.v4.u32 	{%r4348, %r4349, %r4350, %r4351}, [%rd17+32];
	ld.local.v4.u32 	{%r4455, %r4456, %r4457, %r4458}, [%rd17+16];
	ld.local.v4.u32 	{%r4451, %r4452, %r4453, %r4454}, [%rd17];
$L__BB0_408:
	ld.local.u32 	%r1338, [%rd9+124];
	setp.gt.u32 	%p280, %r1338, %r838;
	@%p280 bra 	$L__BB0_409;
	bra.uni 	$L__BB0_471;
$L__BB0_409:
	mov.b64 	%rd1016, 0;
	mov.b32 	%r4291, 0;
$L__BB0_410:
	mul.wide.u32 	%rd573, %r4291, 4;
	add.s64 	%rd574, %rd9, %rd573;
	ld.local.v4.u32 	{%r3257, %r3258, %r3259, %r3260}, [%rd574];
	cvt.u64.u32 	%rd575, %r3257;
	add.s64 	%rd576, %rd17, %rd573;
	ld.local.v4.u32 	{%r3261, %r3262, %r3263, %r3264}, [%rd576];
	cvt.u64.u32 	%rd577, %r3261;
	add.s64 	%rd578, %rd1016, %rd577;
	sub.s64 	%rd579, %rd575, %rd578;
	cvt.u32.u64 	%r3265, %rd579;
	shr.u64 	%rd580, %rd579, 32;
	and.b64  	%rd581, %rd580, 1;
	cvt.u64.u32 	%rd582, %r3258;
	cvt.u64.u32 	%rd583, %r3262;
	add.s64 	%rd584, %rd581, %rd583;
	sub.s64 	%rd585, %rd582, %rd584;
	cvt.u32.u64 	%r3266, %rd585;
	shr.u64 	%rd586, %rd585, 32;
	and.b64  	%rd587, %rd586, 1;
	cvt.u64.u32 	%rd588, %r3259;
	cvt.u64.u32 	%rd589, %r3263;
	add.s64 	%rd590, %rd587, %rd589;
	sub.s64 	%rd591, %rd588, %rd590;
	cvt.u32.u64 	%r3267, %rd591;
	shr.u64 	%rd592, %rd591, 32;
	and.b64  	%rd593, %rd592, 1;
	cvt.u64.u32 	%rd594, %r3260;
	cvt.u64.u32 	%rd595, %r3264;
	add.s64 	%rd596, %rd593, %rd595;
	sub.s64 	%rd597, %rd594, %rd596;
	cvt.u32.u64 	%r3268, %rd597;
	st.local.v4.u32 	[%rd574], {%r3265, %r3266, %r3267, %r3268};
	shr.u64 	%rd598, %rd597, 32;
	and.b64  	%rd599, %rd598, 1;
	ld.local.v4.u32 	{%r3269, %r3270, %r3271, %r3272}, [%rd574+16];
	cvt.u64.u32 	%rd600, %r3269;
	ld.local.v4.u32 	{%r3273, %r3274, %r3275, %r3276}, [%rd576+16];
	cvt.u64.u32 	%rd601, %r3273;
	add.s64 	%rd602, %rd599, %rd601;
	sub.s64 	%rd603, %rd600, %rd602;
	cvt.u32.u64 	%r3277, %rd603;
	shr.u64 	%rd604, %rd603, 32;
	and.b64  	%rd605, %rd604, 1;
	cvt.u64.u32 	%rd606, %r3270;
	cvt.u64.u32 	%rd607, %r3274;
	add.s64 	%rd608, %rd605, %rd607;
	sub.s64 	%rd609, %rd606, %rd608;
	cvt.u32.u64 	%r3278, %rd609;
	shr.u64 	%rd610, %rd609, 32;
	and.b64  	%rd611, %rd610, 1;
	cvt.u64.u32 	%rd612, %r3271;
	cvt.u64.u32 	%rd613, %r3275;
	add.s64 	%rd614, %rd611, %rd613;
	sub.s64 	%rd615, %rd612, %rd614;
	cvt.u32.u64 	%r3279, %rd615;
	shr.u64 	%rd616, %rd615, 32;
	and.b64  	%rd617, %rd616, 1;
	cvt.u64.u32 	%rd618, %r3272;
	cvt.u64.u32 	%rd619, %r3276;
	add.s64 	%rd620, %rd617, %rd619;
	sub.s64 	%rd621, %rd618, %rd620;
	cvt.u32.u64 	%r3280, %rd621;
	st.local.v4.u32 	[%rd574+16], {%r3277, %r3278, %r3279, %r3280};
	shr.u64 	%rd622, %rd621, 32;
	and.b64  	%rd1016, %rd622, 1;
	add.s32 	%r4291, %r4291, 8;
	setp.eq.s32 	%p345, %r4291, 32;
	@%p345 bra 	$L__BB0_408;
	bra.uni 	$L__BB0_410;
$L__BB0_411:
	ld.local.u32 	%r4292, [%rd9+120];
	setp.gt.u32 	%p282, %r4292, %r4370;
	@%p282 bra 	$L__BB0_409;
	setp.lt.u32 	%p283, %r4292, %r4370;
	@%p283 bra 	$L__BB0_473;
	ld.local.u32 	%r1340, [%rd9+116];
	setp.gt.u32 	%p284, %r1340, %r4369;
	@%p284 bra 	$L__BB0_409;
	setp.lt.u32 	%p285, %r1340, %r4369;
	@%p285 bra 	$L__BB0_473;
	ld.local.u32 	%r1341, [%rd9+112];
	setp.gt.u32 	%p286, %r1341, %r4368;
	@%p286 bra 	$L__BB0_409;
	setp.lt.u32 	%p287, %r1341, %r4368;
	@%p287 bra 	$L__BB0_473;
	ld.local.u32 	%r1342, [%rd9+108];
	setp.gt.u32 	%p288, %r1342, %r4367;
	@%p288 bra 	$L__BB0_409;
	setp.lt.u32 	%p289, %r1342, %r4367;
	@%p289 bra 	$L__BB0_473;
	ld.local.u32 	%r1343, [%rd9+104];
	setp.gt.u32 	%p290, %r1343, %r4366;
	@%p290 bra 	$L__BB0_409;
	setp.lt.u32 	%p291, %r1343, %r4366;
	@%p291 bra 	$L__BB0_473;
	ld.local.u32 	%r1344, [%rd9+100];
	setp.gt.u32 	%p292, %r1344, %r4365;
	@%p292 bra 	$L__BB0_409;
	setp.lt.u32 	%p293, %r1344, %r4365;
	@%p293 bra 	$L__BB0_473;
	ld.local.u32 	%r1345, [%rd9+96];
	setp.gt.u32 	%p294, %r1345, %r4364;
	@%p294 bra 	$L__BB0_409;
	setp.lt.u32 	%p295, %r1345, %r4364;
	@%p295 bra 	$L__BB0_473;
	ld.local.u32 	%r1346, [%rd9+92];
	setp.gt.u32 	%p296, %r1346, %r4363;
	@%p296 bra 	$L__BB0_409;
	setp.lt.u32 	%p297, %r1346, %r4363;
	@%p297 bra 	$L__BB0_473;
	ld.local.u32 	%r1347, [%rd9+88];
	setp.gt.u32 	%p298, %r1347, %r4362;
	@%p298 bra 	$L__BB0_409;
	setp.lt.u32 	%p299, %r1347, %r4362;
	@%p299 bra 	$L__BB0_473;
	ld.local.u32 	%r1348, [%rd9+84];
	setp.gt.u32 	%p300, %r1348, %r4361;
	@%p300 bra 	$L__BB0_409;
	setp.lt.u32 	%p301, %r1348, %r4361;
	@%p301 bra 	$L__BB0_473;
	ld.local.u32 	%r1349, [%rd9+80];
	setp.gt.u32 	%p302, %r1349, %r4360;
	@%p302 bra 	$L__BB0_409;
	setp.lt.u32 	%p303, %r1349, %r4360;
	@%p303 bra 	$L__BB0_473;
	ld.local.u32 	%r1350, [%rd9+76];
	setp.gt.u32 	%p304, %r1350, %r4359;
	@%p304 bra 	$L__BB0_409;
	setp.lt.u32 	%p305, %r1350, %r4359;
	@%p305 bra 	$L__BB0_473;
	ld.local.u32 	%r1351, [%rd9+72];
	setp.gt.u32 	%p306, %r1351, %r4358;
	@%p306 bra 	$L__BB0_409;
	setp.lt.u32 	%p307, %r1351, %r4358;
	@%p307 bra 	$L__BB0_473;
	ld.local.u32 	%r1352, [%rd9+68];
	setp.gt.u32 	%p308, %r1352, %r4357;
	@%p308 bra 	$L__BB0_409;
	setp.lt.u32 	%p309, %r1352, %r4357;
	@%p309 bra 	$L__BB0_473;
	ld.local.u32 	%r1353, [%rd9+64];
	setp.gt.u32 	%p310, %r1353, %r4356;
	@%p310 bra 	$L__BB0_409;
	setp.lt.u32 	%p311, %r1353, %r4356;
	@%p311 bra 	$L__BB0_473;
	ld.local.u32 	%r1354, [%rd9+60];
	setp.gt.u32 	%p312, %r1354, %r4355;
	@%p312 bra 	$L__BB0_409;
	setp.lt.u32 	%p313, %r1354, %r4355;
	@%p313 bra 	$L__BB0_473;
	ld.local.u32 	%r1355, [%rd9+56];
	setp.gt.u32 	%p314, %r1355, %r4354;
	@%p314 bra 	$L__BB0_409;
	setp.lt.u32 	%p315, %r1355, %r4354;
	@%p315 bra 	$L__BB0_473;
	ld.local.u32 	%r1356, [%rd9+52];
	setp.gt.u32 	%p316, %r1356, %r4353;
	@%p316 bra 	$L__BB0_409;
	setp.lt.u32 	%p317, %r1356, %r4353;
	@%p317 bra 	$L__BB0_473;
	ld.local.u32 	%r1357, [%rd9+48];
	setp.gt.u32 	%p318, %r1357, %r4352;
	@%p318 bra 	$L__BB0_409;
	setp.lt.u32 	%p319, %r1357, %r4352;
	@%p319 bra 	$L__BB0_473;
	ld.local.u32 	%r1358, [%rd9+44];
	setp.gt.u32 	%p320, %r1358, %r4351;
	@%p320 bra 	$L__BB0_409;
	setp.lt.u32 	%p321, %r1358, %r4351;
	@%p321 bra 	$L__BB0_473;
	ld.local.u32 	%r1359, [%rd9+40];
	setp.gt.u32 	%p322, %r1359, %r4350;
	@%p322 bra 	$L__BB0_409;
	setp.lt.u32 	%p323, %r1359, %r4350;
	@%p323 bra 	$L__BB0_473;
	ld.local.u32 	%r1360, [%rd9+36];
	setp.gt.u32 	%p324, %r1360, %r4349;
	@%p324 bra 	$L__BB0_409;
	setp.lt.u32 	%p325, %r1360, %r4349;
	@%p325 bra 	$L__BB0_473;
	ld.local.u32 	%r1361, [%rd9+32];
	setp.gt.u32 	%p326, %r1361, %r4348;
	@%p326 bra 	$L__BB0_409;
	setp.lt.u32 	%p327, %r1361, %r4348;
	@%p327 bra 	$L__BB0_473;
	ld.local.u32 	%r1362, [%rd9+28];
	setp.gt.u32 	%p328, %r1362, %r4458;
	@%p328 bra 	$L__BB0_409;
	setp.lt.u32 	%p329, %r1362, %r4458;
	@%p329 bra 	$L__BB0_473;
	ld.local.u32 	%r1363, [%rd9+24];
	setp.gt.u32 	%p330, %r1363, %r4457;
	@%p330 bra 	$L__BB0_409;
	setp.lt.u32 	%p331, %r1363, %r4457;
	@%p331 bra 	$L__BB0_473;
	ld.local.u32 	%r1364, [%rd9+20];
	setp.gt.u32 	%p332, %r1364, %r4456;
	@%p332 bra 	$L__BB0_409;
	setp.lt.u32 	%p333, %r1364, %r4456;
	@%p333 bra 	$L__BB0_473;
	ld.local.u32 	%r1365, [%rd9+16];
	setp.gt.u32 	%p334, %r1365, %r4455;
	@%p334 bra 	$L__BB0_409;
	setp.lt.u32 	%p335, %r1365, %r4455;
	@%p335 bra 	$L__BB0_473;
	ld.local.u32 	%r1366, [%rd9+12];
	setp.gt.u32 	%p336, %r1366, %r4454;
	@%p336 bra 	$L__BB0_409;
	setp.lt.u32 	%p337, %r1366, %r4454;
	@%p337 bra 	$L__BB0_473;
	ld.local.u32 	%r1367, [%rd9+8];
	setp.gt.u32 	%p338, %r1367, %r4453;
	@%p338 bra 	$L__BB0_409;
	setp.lt.u32 	%p339, %r1367, %r4453;
	@%p339 bra 	$L__BB0_473;
	ld.local.u32 	%r1368, [%rd9+4];
	setp.gt.u32 	%p340, %r1368, %r4452;
	@%p340 bra 	$L__BB0_409;
	setp.lt.u32 	%p341, %r1368, %r4452;
	ld.local.u32 	%r3224, [%rd9];
	setp.lt.u32 	%p342, %r3224, %r4451;
	or.pred  	%p343, %p341, %p342;
	@%p343 bra 	$L__BB0_473;
	bra.uni 	$L__BB0_409;
$L__BB0_471:
	setp.ge.u32 	%p281, %r1338, %r838;
	@%p281 bra 	$L__BB0_411;
	ld.local.u32 	%r4292, [%rd9+120];
$L__BB0_473:
	ld.local.v4.u32 	{%r3226, %r3227, %r3228, %r3229}, [%rd9];
	st.local.v4.u32 	[%rd8], {%r3226, %r3227, %r3228, %r3229};
	ld.local.v4.u32 	{%r3230, %r3231, %r3232, %r3233}, [%rd9+16];
	st.local.v4.u32 	[%rd8+16], {%r3230, %r3231, %r3232, %r3233};
	ld.local.v4.u32 	{%r3234, %r3235, %r3236, %r3237}, [%rd9+32];
	st.local.v4.u32 	[%rd8+32], {%r3234, %r3235, %r3236, %r3237};
	ld.local.v4.u32 	{%r3238, %r3239, %r3240, %r3241}, [%rd9+48];
	st.local.v4.u32 	[%rd8+48], {%r3238, %r3239, %r3240, %r3241};
	ld.local.v4.u32 	{%r3242, %r3243, %r3244, %r3245}, [%rd9+64];
	st.local.v4.u32 	[%rd8+64], {%r3242, %r3243, %r3244, %r3245};
	ld.local.v4.u32 	{%r3246, %r3247, %r3248, %r3249}, [%rd9+80];
	st.local.v4.u32 	[%rd8+80], {%r3246, %r3247, %r3248, %r3249};
	ld.local.v4.u32 	{%r3250, %r3251, %r3252, %r3253}, [%rd9+96];
	st.local.v4.u32 	[%rd8+96], {%r3250, %r3251, %r3252, %r3253};
	ld.local.v2.u32 	{%r3254, %r3255}, [%rd9+112];
	st.local.v4.u32 	[%rd8+112], {%r3254, %r3255, %r4292, %r1338};
	add.s32 	%r4254, %r4254, 1;
	setp.ne.s32 	%p344, %r4254, 1024;
	@%p344 bra 	$L__BB0_336;
	st.local.v4.u32 	[%rd15], {%r4347, %r4346, %r4345, %r4344};
	st.local.v4.u32 	[%rd15+16], {%r4343, %r4342, %r4341, %r4340};
	st.local.v4.u32 	[%rd15+32], {%r4339, %r4338, %r4337, %r4336};
	st.local.v4.u32 	[%rd15+48], {%r4335, %r4334, %r4333, %r4332};
	st.local.v4.u32 	[%rd15+64], {%r4331, %r4330, %r4329, %r4328};
	st.local.v4.u32 	[%rd15+80], {%r4327, %r4326, %r4325, %r4324};
	st.local.v4.u32 	[%rd15+96], {%r4323, %r4322, %r4321, %r4320};
	st.local.v4.u32 	[%rd15+112], {%r4319, %r4318, %r4259, %r4258};
	mov.u32 	%r4316, %r4258;
$L__BB0_475:
	mov.b32 	%r4407, 0;
	st.local.v4.u32 	[%rd12], {%r4407, %r4407, %r4407, %r4407};
	st.local.v4.u32 	[%rd12+16], {%r4407, %r4407, %r4407, %r4407};
	st.local.v4.u32 	[%rd12+32], {%r4407, %r4407, %r4407, %r4407};
	st.local.v4.u32 	[%rd12+48], {%r4407, %r4407, %r4407, %r4407};
	st.local.v4.u32 	[%rd12+64], {%r4407, %r4407, %r4407, %r4407};
	st.local.v4.u32 	[%rd12+80], {%r4407, %r4407, %r4407, %r4407};
	st.local.v4.u32 	[%rd12+96], {%r4407, %r4407, %r4407, %r4407};
	st.local.v4.u32 	[%rd12+112], {%r4407, %r4407, %r4407, %r4407};
	st.local.v4.u32 	[%rd5], {%r4438, %r4437, %r4436, %r4435};
	st.local.v4.u32 	[%rd5+16], {%r4434, %r4433, %r4432, %r4431};
	st.local.v4.u32 	[%rd5+32], {%r4430, %r4429, %r4428, %r4427};
	st.local.v4.u32 	[%rd5+48], {%r4426, %r4425, %r4424, %r4423};
	st.local.v4.u32 	[%rd5+64], {%r4422, %r4421, %r4420, %r4419};
	st.local.v4.u32 	[%rd5+80], {%r4418, %r4417, %r4416, %r4415};
	st.local.v4.u32 	[%rd5+96], {%r4414, %r4413, %r4412, %r4411};
	st.local.v4.u32 	[%rd5+112], {%r4410, %r4409, %r4408, %r4094};
	mov.u32 	%r4408, %r4407;
	mov.u32 	%r4409, %r4407;
	mov.u32 	%r4410, %r4407;
	mov.u32 	%r4411, %r4407;
	mov.u32 	%r4412, %r4407;
	mov.u32 	%r4413, %r4407;
	mov.u32 	%r4414, %r4407;
	mov.u32 	%r4415, %r4407;
	mov.u32 	%r4416, %r4407;
	mov.u32 	%r4417, %r4407;
	mov.u32 	%r4418, %r4407;
	mov.u32 	%r4419, %r4407;
	mov.u32 	%r4420, %r4407;
	mov.u32 	%r4421, %r4407;
	mov.u32 	%r4422, %r4407;
	mov.u32 	%r4423, %r4407;
	mov.u32 	%r4424, %r4407;
	mov.u32 	%r4425, %r4407;
	mov.u32 	%r4426, %r4407;
	mov.u32 	%r4427, %r4407;
	mov.u32 	%r4428, %r4407;
	mov.u32 	%r4429, %r4407;
	mov.u32 	%r4430, %r4407;
	mov.u32 	%r4431, %r4407;
	mov.u32 	%r4432, %r4407;
	mov.u32 	%r4433, %r4407;
	mov.u32 	%r4434, %r4407;
	mov.u32 	%r4435, %r4407;
	mov.u32 	%r4436, %r4407;
	mov.u32 	%r4437, %r4407;
	mov.u32 	%r4438, %r4407;
	mov.u32 	%r4403, %r4407;
$L__BB0_476:
	shr.u32 	%r3282, %r4403, 5;
	and.b32  	%r3283, %r4403, 31;
	mul.wide.u32 	%rd623, %r3282, 4;
	add.s64 	%rd624, %rd11, %rd623;
	ld.local.u32 	%r3284, [%rd624];
	shr.u32 	%r3285, %r3284, %r3283;
	and.b32  	%r3286, %r3285, 1;
	setp.eq.b32 	%p346, %r3286, 1;
	not.pred 	%p347, %p346;
	@%p347 bra 	$L__BB0_546;
	mov.b64 	%rd1017, 0;
	mov.b32 	%r4404, 0;
$L__BB0_478:
	.pragma "nounroll";
	mul.wide.u32 	%rd626, %r4404, 4;
	add.s64 	%rd627, %rd12, %rd626;
	ld.local.v4.u32 	{%r3288, %r3289, %r3290, %r3291}, [%rd627];
	cvt.u64.u32 	%rd628, %r3288;
	add.s64 	%rd629, %rd5, %rd626;
	ld.local.v4.u32 	{%r3292, %r3293, %r3294, %r3295}, [%rd629];
	cvt.u64.u32 	%rd630, %r3292;
	add.s64 	%rd631, %rd1017, %rd628;
	add.s64 	%rd632, %rd631, %rd630;
	cvt.u32.u64 	%r3296, %rd632;
	add.s64 	%rd633, %rd7, %rd626;
	shr.u64 	%rd634, %rd632, 32;
	cvt.u64.u32 	%rd635, %r3289;
	cvt.u64.u32 	%rd636, %r3293;
	add.s64 	%rd637, %rd634, %rd635;
	add.s64 	%rd638, %rd637, %rd636;
	cvt.u32.u64 	%r3297, %rd638;
	shr.u64 	%rd639, %rd638, 32;
	cvt.u64.u32 	%rd640, %r3290;
	cvt.u64.u32 	%rd641, %r3294;
	add.s64 	%rd642, %rd639, %rd640;
	add.s64 	%rd643, %rd642, %rd641;
	cvt.u32.u64 	%r3298, %rd643;
	shr.u64 	%rd644, %rd643, 32;
	cvt.u64.u32 	%rd645, %r3291;
	cvt.u64.u32 	%rd646, %r3295;
	add.s64 	%rd647, %rd644, %rd645;
	add.s64 	%rd648, %rd647, %rd646;
	cvt.u32.u64 	%r3299, %rd648;
	st.local.v4.u32 	[%rd633], {%r3296, %r3297, %r3298, %r3299};
	shr.u64 	%rd649, %rd648, 32;
	ld.local.v4.u32 	{%r3300, %r3301, %r3302, %r3303}, [%rd627+16];
	cvt.u64.u32 	%rd650, %r3300;
	ld.local.v4.u32 	{%r3304, %r3305, %r3306, %r3307}, [%rd629+16];
	cvt.u64.u32 	%rd651, %r3304;
	add.s64 	%rd652, %rd649, %rd650;
	add.s64 	%rd653, %rd652, %rd651;
	cvt.u32.u64 	%r3308, %rd653;
	shr.u64 	%rd654, %rd653, 32;
	cvt.u64.u32 	%rd655, %r3301;
	cvt.u64.u32 	%rd656, %r3305;
	add.s64 	%rd657, %rd654, %rd655;
	add.s64 	%rd658, %rd657, %rd656;
	cvt.u32.u64 	%r3309, %rd658;
	shr.u64 	%rd659, %rd658, 32;
	cvt.u64.u32 	%rd660, %r3302;
	cvt.u64.u32 	%rd661, %r3306;
	add.s64 	%rd662, %rd659, %rd660;
	add.s64 	%rd663, %rd662, %rd661;
	cvt.u32.u64 	%r3310, %rd663;
	shr.u64 	%rd664, %rd663, 32;
	cvt.u64.u32 	%rd665, %r3303;
	cvt.u64.u32 	%rd666, %r3307;
	add.s64 	%rd667, %rd664, %rd665;
	add.s64 	%rd668, %rd667, %rd666;
	cvt.u32.u64 	%r3311, %rd668;
	st.local.v4.u32 	[%rd633+16], {%r3308, %r3309, %r3310, %r3311};
	shr.u64 	%rd1017, %rd668, 32;
	add.s32 	%r4404, %r4404, 8;
	setp.ne.s32 	%p348, %r4404, 32;
	@%p348 bra 	$L__BB0_478;
	ld.local.v4.u32 	{%r1512, %r1513, %r1514, %r1515}, [%rd17+16];
	ld.local.v4.u32 	{%r1516, %r1517, %r1518, %r1519}, [%rd17];
$L__BB0_480:
	ld.local.u32 	%r4407, [%rd7+124];
	setp.gt.u32 	%p349, %r4407, %r838;
	@%p349 bra 	$L__BB0_481;
	bra.uni 	$L__BB0_543;
$L__BB0_481:
	mov.b64 	%rd1018, 0;
	mov.b32 	%r4405, 0;
$L__BB0_482:
	mul.wide.u32 	%rd670, %r4405, 4;
	add.s64 	%rd671, %rd7, %rd670;
	ld.local.v4.u32 	{%r3315, %r3316, %r3317, %r3318}, [%rd671];
	cvt.u64.u32 	%rd672, %r3315;
	add.s64 	%rd673, %rd17, %rd670;
	ld.local.v4.u32 	{%r3319, %r3320, %r3321, %r3322}, [%rd673];
	cvt.u64.u32 	%rd674, %r3319;
	add.s64 	%rd675, %rd1018, %rd674;
	sub.s64 	%rd676, %rd672, %rd675;
	cvt.u32.u64 	%r3323, %rd676;
	shr.u64 	%rd677, %rd676, 32;
	and.b64  	%rd678, %rd677, 1;
	cvt.u64.u32 	%rd679, %r3316;
	cvt.u64.u32 	%rd680, %r3320;
	add.s64 	%rd681, %rd678, %rd680;
	sub.s64 	%rd682, %rd679, %rd681;
	cvt.u32.u64 	%r3324, %rd682;
	shr.u64 	%rd683, %rd682, 32;
	and.b64  	%rd684, %rd683, 1;
	cvt.u64.u32 	%rd685, %r3317;
	cvt.u64.u32 	%rd686, %r3321;
	add.s64 	%rd687, %rd684, %rd686;
	sub.s64 	%rd688, %rd685, %rd687;
	cvt.u32.u64 	%r3325, %rd688;
	shr.u64 	%rd689, %rd688, 32;
	and.b64  	%rd690, %rd689, 1;
	cvt.u64.u32 	%rd691, %r3318;
	cvt.u64.u32 	%rd692, %r3322;
	add.s64 	%rd693, %rd690, %rd692;
	sub.s64 	%rd694, %rd691, %rd693;
	cvt.u32.u64 	%r3326, %rd694;
	st.local.v4.u32 	[%rd671], {%r3323, %r3324, %r3325, %r3326};
	shr.u64 	%rd695, %rd694, 32;
	and.b64  	%rd696, %rd695, 1;
	ld.local.v4.u32 	{%r3327, %r3328, %r3329, %r3330}, [%rd671+16];
	cvt.u64.u32 	%rd697, %r3327;
	ld.local.v4.u32 	{%r3331, %r3332, %r3333, %r3334}, [%rd673+16];
	cvt.u64.u32 	%rd698, %r3331;
	add.s64 	%rd699, %rd696, %rd698;
	sub.s64 	%rd700, %rd697, %rd699;
	cvt.u32.u64 	%r3335, %rd700;
	shr.u64 	%rd701, %rd700, 32;
	and.b64  	%rd702, %rd701, 1;
	cvt.u64.u32 	%rd703, %r3328;
	cvt.u64.u32 	%rd704, %r3332;
	add.s64 	%rd705, %rd702, %rd704;
	sub.s64 	%rd706, %rd703, %rd705;
	cvt.u32.u64 	%r3336, %rd706;
	shr.u64 	%rd707, %rd706, 32;
	and.b64  	%rd708, %rd707, 1;
	cvt.u64.u32 	%rd709, %r3329;
	cvt.u64.u32 	%rd710, %r3333;
	add.s64 	%rd711, %rd708, %rd710;
	sub.s64 	%rd712, %rd709, %rd711;
	cvt.u32.u64 	%r3337, %rd712;
	shr.u64 	%rd713, %rd712, 32;
	and.b64  	%rd714, %rd713, 1;
	cvt.u64.u32 	%rd715, %r3330;
	cvt.u64.u32 	%rd716, %r3334;
	add.s64 	%rd717, %rd714, %rd716;
	sub.s64 	%rd718, %rd715, %rd717;
	cvt.u32.u64 	%r3338, %rd718;
	st.local.v4.u32 	[%rd671+16], {%r3335, %r3336, %r3337, %r3338};
	shr.u64 	%rd719, %rd718, 32;
	and.b64  	%rd1018, %rd719, 1;
	add.s32 	%r4405, %r4405, 8;
	setp.eq.s32 	%p413, %r4405, 32;
	@%p413 bra 	$L__BB0_480;
	bra.uni 	$L__BB0_482;
$L__BB0_483:
	ld.local.u32 	%r4408, [%rd7+120];
	setp.gt.u32 	%p351, %r4408, %r4370;
	@%p351 bra 	$L__BB0_481;
	setp.lt.u32 	%p352, %r4408, %r4370;
	@%p352 bra 	$L__BB0_545;
	ld.local.u32 	%r1522, [%rd7+116];
	setp.gt.u32 	%p353, %r1522, %r4369;
	@%p353 bra 	$L__BB0_481;
	setp.lt.u32 	%p354, %r1522, %r4369;
	@%p354 bra 	$L__BB0_545;
	ld.local.u32 	%r1523, [%rd7+112];
	setp.gt.u32 	%p355, %r1523, %r4368;
	@%p355 bra 	$L__BB0_481;
	setp.lt.u32 	%p356, %r1523, %r4368;
	@%p356 bra 	$L__BB0_545;
	ld.local.u32 	%r1524, [%rd7+108];
	setp.gt.u32 	%p357, %r1524, %r4367;
	@%p357 bra 	$L__BB0_481;
	setp.lt.u32 	%p358, %r1524, %r4367;
	@%p358 bra 	$L__BB0_545;
	ld.local.u32 	%r1525, [%rd7+104];
	setp.gt.u32 	%p359, %r1525, %r4366;
	@%p359 bra 	$L__BB0_481;
	setp.lt.u32 	%p360, %r1525, %r4366;
	@%p360 bra 	$L__BB0_545;
	ld.local.u32 	%r1526, [%rd7+100];
	setp.gt.u32 	%p361, %r1526, %r4365;
	@%p361 bra 	$L__BB0_481;
	setp.lt.u32 	%p362, %r1526, %r4365;
	@%p362 bra 	$L__BB0_545;
	ld.local.u32 	%r1527, [%rd7+96];
	setp.gt.u32 	%p363, %r1527, %r4364;
	@%p363 bra 	$L__BB0_481;
	setp.lt.u32 	%p364, %r1527, %r4364;
	@%p364 bra 	$L__BB0_545;
	ld.local.u32 	%r1528, [%rd7+92];
	setp.gt.u32 	%p365, %r1528, %r4363;
	@%p365 bra 	$L__BB0_481;
	setp.lt.u32 	%p366, %r1528, %r4363;
	@%p366 bra 	$L__BB0_545;
	ld.local.u32 	%r1529, [%rd7+88];
	setp.gt.u32 	%p367, %r1529, %r4362;
	@%p367 bra 	$L__BB0_481;
	setp.lt.u32 	%p368, %r1529, %r4362;
	@%p368 bra 	$L__BB0_545;
	ld.local.u32 	%r1530, [%rd7+84];
	setp.gt.u32 	%p369, %r1530, %r4361;
	@%p369 bra 	$L__BB0_481;
	setp.lt.u32 	%p370, %r1530, %r4361;
	@%p370 bra 	$L__BB0_545;
	ld.local.u32 	%r1531, [%rd7+80];
	setp.gt.u32 	%p371, %r1531, %r4360;
	@%p371 bra 	$L__BB0_481;
	setp.lt.u32 	%p372, %r1531, %r4360;
	@%p372 bra 	$L__BB0_545;
	ld.local.u32 	%r1532, [%rd7+76];
	setp.gt.u32 	%p373, %r1532, %r4359;
	@%p373 bra 	$L__BB0_481;
	setp.lt.u32 	%p374, %r1532, %r4359;
	@%p374 bra 	$L__BB0_545;
	ld.local.u32 	%r1533, [%rd7+72];
	setp.gt.u32 	%p375, %r1533, %r4358;
	@%p375 bra 	$L__BB0_481;
	setp.lt.u32 	%p376, %r1533, %r4358;
	@%p376 bra 	$L__BB0_545;
	ld.local.u32 	%r1534, [%rd7+68];
	setp.gt.u32 	%p377, %r1534, %r4357;
	@%p377 bra 	$L__BB0_481;
	setp.lt.u32 	%p378, %r1534, %r4357;
	@%p378 bra 	$L__BB0_545;
	ld.local.u32 	%r1535, [%rd7+64];
	setp.gt.u32 	%p379, %r1535, %r4356;
	@%p379 bra 	$L__BB0_481;
	setp.lt.u32 	%p380, %r1535, %r4356;
	@%p380 bra 	$L__BB0_545;
	ld.local.u32 	%r1536, [%rd7+60];
	setp.gt.u32 	%p381, %r1536, %r4355;
	@%p381 bra 	$L__BB0_481;
	setp.lt.u32 	%p382, %r1536, %r4355;
	@%p382 bra 	$L__BB0_545;
	ld.local.u32 	%r1537, [%rd7+56];
	setp.gt.u32 	%p383, %r1537, %r4354;
	@%p383 bra 	$L__BB0_481;
	setp.lt.u32 	%p384, %r1537, %r4354;
	@%p384 bra 	$L__BB0_545;
	ld.local.u32 	%r1538, [%rd7+52];
	setp.gt.u32 	%p385, %r1538, %r4353;
	@%p385 bra 	$L__BB0_481;
	setp.lt.u32 	%p386, %r1538, %r4353;
	@%p386 bra 	$L__BB0_545;
	ld.local.u32 	%r1539, [%rd7+48];
	setp.gt.u32 	%p387, %r1539, %r4352;
	@%p387 bra 	$L__BB0_481;
	setp.lt.u32 	%p388, %r1539, %r4352;
	@%p388 bra 	$L__BB0_545;
	ld.local.u32 	%r1540, [%rd7+44];
	setp.gt.u32 	%p389, %r1540, %r4351;
	@%p389 bra 	$L__BB0_481;
	setp.lt.u32 	%p390, %r1540, %r4351;
	@%p390 bra 	$L__BB0_545;
	ld.local.u32 	%r1541, [%rd7+40];
	setp.gt.u32 	%p391, %r1541, %r4350;
	@%p391 bra 	$L__BB0_481;
	setp.lt.u32 	%p392, %r1541, %r4350;
	@%p392 bra 	$L__BB0_545;
	ld.local.u32 	%r1542, [%rd7+36];
	setp.gt.u32 	%p393, %r1542, %r4349;
	@%p393 bra 	$L__BB0_481;
	setp.lt.u32 	%p394, %r1542, %r4349;
	@%p394 bra 	$L__BB0_545;
	ld.local.u32 	%r1543, [%rd7+32];
	setp.gt.u32 	%p395, %r1543, %r4348;
	@%p395 bra 	$L__BB0_481;
	setp.lt.u32 	%p396, %r1543, %r4348;
	@%p396 bra 	$L__BB0_545;
	ld.local.u32 	%r1544, [%rd7+28];
	setp.gt.u32 	%p397, %r1544, %r1515;
	@%p397 bra 	$L__BB0_481;
	setp.lt.u32 	%p398, %r1544, %r1515;
	@%p398 bra 	$L__BB0_545;
	ld.local.u32 	%r1545, [%rd7+24];
	setp.gt.u32 	%p399, %r1545, %r1514;
	@%p399 bra 	$L__BB0_481;
	setp.lt.u32 	%p400, %r1545, %r1514;
	@%p400 bra 	$L__BB0_545;
	ld.local.u32 	%r1546, [%rd7+20];
	setp.gt.u32 	%p401, %r1546, %r1513;
	@%p401 bra 	$L__BB0_481;
	setp.lt.u32 	%p402, %r1546, %r1513;
	@%p402 bra 	$L__BB0_545;
	ld.local.u32 	%r1547, [%rd7+16];
	setp.gt.u32 	%p403, %r1547, %r1512;
	@%p403 bra 	$L__BB0_481;
	setp.lt.u32 	%p404, %r1547, %r1512;
	@%p404 bra 	$L__BB0_545;
	ld.local.u32 	%r1548, [%rd7+12];
	setp.gt.u32 	%p405, %r1548, %r1519;
	@%p405 bra 	$L__BB0_481;
	setp.lt.u32 	%p406, %r1548, %r1519;
	@%p406 bra 	$L__BB0_545;
	ld.local.u32 	%r1549, [%rd7+8];
	setp.gt.u32 	%p407, %r1549, %r1518;
	@%p407 bra 	$L__BB0_481;
	setp.lt.u32 	%p408, %r1549, %r1518;
	@%p408 bra 	$L__BB0_545;
	ld.local.u32 	%r1550, [%rd7+4];
	setp.gt.u32 	%p409, %r1550, %r1517;
	@%p409 bra 	$L__BB0_481;
	setp.lt.u32 	%p410, %r1550, %r1517;
	ld.local.u32 	%r3312, [%rd7];
	setp.lt.u32 	%p411, %r3312, %r1516;
	or.pred  	%p412, %p410, %p411;
	@%p412 bra 	$L__BB0_545;
	bra.uni 	$L__BB0_481;
$L__BB0_543:
	setp.ge.u32 	%p350, %r4407, %r838;
	@%p350 bra 	$L__BB0_483;
	ld.local.u32 	%r4408, [%rd7+120];
$L__BB0_545:
	ld.local.v4.u32 	{%r4438, %r4437, %r4436, %r4435}, [%rd7];
	st.local.v4.u32 	[%rd12], {%r4438, %r4437, %r4436, %r4435};
	ld.local.v4.u32 	{%r4434, %r4433, %r4432, %r4431}, [%rd7+16];
	st.local.v4.u32 	[%rd12+16], {%r4434, %r4433, %r4432, %r4431};
	ld.local.v4.u32 	{%r4430, %r4429, %r4428, %r4427}, [%rd7+32];
	st.local.v4.u32 	[%rd12+32], {%r4430, %r4429, %r4428, %r4427};
	ld.local.v4.u32 	{%r4426, %r4425, %r4424, %r4423}, [%rd7+48];
	st.local.v4.u32 	[%rd12+48], {%r4426, %r4425, %r4424, %r4423};
	ld.local.v4.u32 	{%r4422, %r4421, %r4420, %r4419}, [%rd7+64];
	st.local.v4.u32 	[%rd12+64], {%r4422, %r4421, %r4420, %r4419};
	ld.local.v4.u32 	{%r4418, %r4417, %r4416, %r4415}, [%rd7+80];
	st.local.v4.u32 	[%rd12+80], {%r4418, %r4417, %r4416, %r4415};
	ld.local.v4.u32 	{%r4414, %r4413, %r4412, %r4411}, [%rd7+96];
	st.local.v4.u32 	[%rd12+96], {%r4414, %r4413, %r4412, %r4411};
	ld.local.v2.u32 	{%r4410, %r4409}, [%rd7+112];
	st.local.v4.u32 	[%rd12+112], {%r4410, %r4409, %r4408, %r4407};
$L__BB0_546:
	mov.b64 	%rd1019, 0;
	mov.b32 	%r4439, 0;
$L__BB0_547:
	.pragma "nounroll";
	mul.wide.u32 	%rd721, %r4439, 4;
	add.s64 	%rd722, %rd5, %rd721;
	ld.local.v4.u32 	{%r3340, %r3341, %r3342, %r3343}, [%rd722];
	mul.wide.u32 	%rd723, %r3340, 2;
	add.s64 	%rd724, %rd1019, %rd723;
	cvt.u32.u64 	%r3344, %rd724;
	add.s64 	%rd725, %rd6, %rd721;
	shr.u64 	%rd726, %rd724, 32;
	mul.wide.u32 	%rd727, %r3341, 2;
	add.s64 	%rd728, %rd726, %rd727;
	cvt.u32.u64 	%r3345, %rd728;
	shr.u64 	%rd729, %rd728, 32;
	mul.wide.u32 	%rd730, %r3342, 2;
	add.s64 	%rd731, %rd729, %rd730;
	cvt.u32.u64 	%r3346, %rd731;
	shr.u64 	%rd732, %rd731, 32;
	mul.wide.u32 	%rd733, %r3343, 2;
	add.s64 	%rd734, %rd732, %rd733;
	cvt.u32.u64 	%r3347, %rd734;
	st.local.v4.u32 	[%rd725], {%r3344, %r3345, %r3346, %r3347};
	shr.u64 	%rd735, %rd734, 32;
	ld.local.v4.u32 	{%r3348, %r3349, %r3350, %r3351}, [%rd722+16];
	mul.wide.u32 	%rd736, %r3348, 2;
	add.s64 	%rd737, %rd735, %rd736;
	cvt.u32.u64 	%r3352, %rd737;
	shr.u64 	%rd738, %rd737, 32;
	mul.wide.u32 	%rd739, %r3349, 2;
	add.s64 	%rd740, %rd738, %rd739;
	cvt.u32.u64 	%r3353, %rd740;
	shr.u64 	%rd741, %rd740, 32;
	mul.wide.u32 	%rd742, %r3350, 2;
	add.s64 	%rd743, %rd741, %rd742;
	cvt.u32.u64 	%r3354, %rd743;
	shr.u64 	%rd744, %rd743, 32;
	mul.wide.u32 	%rd745, %r3351, 2;
	add.s64 	%rd746, %rd744, %rd745;
	cvt.u32.u64 	%r3355, %rd746;
	st.local.v4.u32 	[%rd725+16], {%r3352, %r3353, %r3354, %r3355};
	shr.u64 	%rd1019, %rd746, 32;
	add.s32 	%r4439, %r4439, 8;
	setp.ne.s32 	%p414, %r4439, 32;
	@%p414 bra 	$L__BB0_547;
	ld.local.v4.u32 	{%r4368, %r4369, %r4370, %r4055}, [%rd17+112];
	ld.local.v4.u32 	{%r4364, %r4365, %r4366, %r4367}, [%rd17+96];
	ld.local.v4.u32 	{%r4360, %r4361, %r4362, %r4363}, [%rd17+80];
	ld.local.v4.u32 	{%r4356, %r4357, %r4358, %r4359}, [%rd17+64];
	ld.local.v4.u32 	{%r4352, %r4353, %r4354, %r4355}, [%rd17+48];
	ld.local.v4.u32 	{%r4348, %r4349, %r4350, %r4351}, [%rd17+32];
	ld.local.v4.u32 	{%r4455, %r4456, %r4457, %r4458}, [%rd17+16];
	ld.local.v4.u32 	{%r4451, %r4452, %r4453, %r4454}, [%rd17];
$L__BB0_549:
	ld.local.u32 	%r1684, [%rd6+124];
	setp.gt.u32 	%p415, %r1684, %r838;
	@%p415 bra 	$L__BB0_550;
	bra.uni 	$L__BB0_612;
$L__BB0_550:
	mov.b64 	%rd1020, 0;
	mov.b32 	%r4440, 0;
$L__BB0_551:
	mul.wide.u32 	%rd928, %r4440, 4;
	add.s64 	%rd929, %rd6, %rd928;
	ld.local.v4.u32 	{%r3686, %r3687, %r3688, %r3689}, [%rd929];
	cvt.u64.u32 	%rd930, %r3686;
	add.s64 	%rd931, %rd17, %rd928;
	ld.local.v4.u32 	{%r3690, %r3691, %r3692, %r3693}, [%rd931];
	cvt.u64.u32 	%rd932, %r3690;
	add.s64 	%rd933, %rd1020, %rd932;
	sub.s64 	%rd934, %rd930, %rd933;
	cvt.u32.u64 	%r3694, %rd934;
	shr.u64 	%rd935, %rd934, 32;
	and.b64  	%rd936, %rd935, 1;
	cvt.u64.u32 	%rd937, %r3687;
	cvt.u64.u32 	%rd938, %r3691;
	add.s64 	%rd939, %rd936, %rd938;
	sub.s64 	%rd940, %rd937, %rd939;
	cvt.u32.u64 	%r3695, %rd940;
	shr.u64 	%rd941, %rd940, 32;
	and.b64  	%rd942, %rd941, 1;
	cvt.u64.u32 	%rd943, %r3688;
	cvt.u64.u32 	%rd944, %r3692;
	add.s64 	%rd945, %rd942, %rd944;
	sub.s64 	%rd946, %rd943, %rd945;
	cvt.u32.u64 	%r3696, %rd946;
	shr.u64 	%rd947, %rd946, 32;
	and.b64  	%rd948, %rd947, 1;
	cvt.u64.u32 	%rd949, %r3689;
	cvt.u64.u32 	%rd950, %r3693;
	add.s64 	%rd951, %rd948, %rd950;
	sub.s64 	%rd952, %rd949, %rd951;
	cvt.u32.u64 	%r3697, %rd952;
	st.local.v4.u32 	[%rd929], {%r3694, %r3695, %r3696, %r3697};
	shr.u64 	%rd953, %rd952, 32;
	and.b64  	%rd954, %rd953, 1;
	ld.local.v4.u32 	{%r3698, %r3699, %r3700, %r3701}, [%rd929+16];
	cvt.u64.u32 	%rd955, %r3698;
	ld.local.v4.u32 	{%r3702, %r3703, %r3704, %r3705}, [%rd931+16];
	cvt.u64.u32 	%rd956, %r3702;
	add.s64 	%rd957, %rd954, %rd956;
	sub.s64 	%rd958, %rd955, %rd957;
	cvt.u32.u64 	%r3706, %rd958;
	shr.u64 	%rd959, %rd958, 32;
	and.b64  	%rd960, %rd959, 1;
	cvt.u64.u32 	%rd961, %r3699;
	cvt.u64.u32 	%rd962, %r3703;
	add.s64 	%rd963, %rd960, %rd962;
	sub.s64 	%rd964, %rd961, %rd963;
	cvt.u32.u64 	%r3707, %rd964;
	shr.u64 	%rd965, %rd964, 32;
	and.b64  	%rd966, %rd965, 1;
	cvt.u64.u32 	%rd967, %r3700;
	cvt.u64.u32 	%rd968, %r3704;
	add.s64 	%rd969, %rd966, %rd968;
	sub.s64 	%rd970, %rd967, %rd969;
	cvt.u32.u64 	%r3708, %rd970;
	shr.u64 	%rd971, %rd970, 32;
	and.b64  	%rd972, %rd971, 1;
	cvt.u64.u32 	%rd973, %r3701;
	cvt.u64.u32 	%rd974, %r3705;
	add.s64 	%rd975, %rd972, %rd974;
	sub.s64 	%rd976, %rd973, %rd975;
	cvt.u32.u64 	%r3709, %rd976;
	st.local.v4.u32 	[%rd929+16], {%r3706, %r3707, %r3708, %r3709};
	shr.u64 	%rd977, %rd976, 32;
	and.b64  	%rd1020, %rd977, 1;
	add.s32 	%r4440, %r4440, 8;
	setp.eq.s32 	%p752, %r4440, 32;
	@%p752 bra 	$L__BB0_549;
	bra.uni 	$L__BB0_551;
$L__BB0_552:
	ld.local.u32 	%r4441, [%rd6+120];
	setp.gt.u32 	%p417, %r4441, %r4370;
	@%p417 bra 	$L__BB0_550;
	setp.lt.u32 	%p418, %r4441, %r4370;
	@%p418 bra 	$L__BB0_614;
	ld.local.u32 	%r1686, [%rd6+116];
	setp.gt.u32 	%p419, %r1686, %r4369;
	@%p419 bra 	$L__BB0_550;
	setp.lt.u32 	%p420, %r1686, %r4369;
	@%p420 bra 	$L__BB0_614;
	ld.local.u32 	%r1687, [%rd6+112];
	setp.gt.u32 	%p421, %r1687, %r4368;
	@%p421 bra 	$L__BB0_550;
	setp.lt.u32 	%p422, %r1687, %r4368;
	@%p422 bra 	$L__BB0_614;
	ld.local.u32 	%r1688, [%rd6+108];
	setp.gt.u32 	%p423, %r1688, %r4367;
	@%p423 bra 	$L__BB0_550;
	setp.lt.u32 	%p424, %r1688, %r4367;
	@%p424 bra 	$L__BB0_614;
	ld.local.u32 	%r1689, [%rd6+104];
	setp.gt.u32 	%p425, %r1689, %r4366;
	@%p425 bra 	$L__BB0_550;
	setp.lt.u32 	%p426, %r1689, %r4366;
	@%p426 bra 	$L__BB0_614;
	ld.local.u32 	%r1690, [%rd6+100];
	setp.gt.u32 	%p427, %r1690, %r4365;
	@%p427 bra 	$L__BB0_550;
	setp.lt.u32 	%p428, %r1690, %r4365;
	@%p428 bra 	$L__BB0_614;
	ld.local.u32 	%r1691, [%rd6+96];
	setp.gt.u32 	%p429, %r1691, %r4364;
	@%p429 bra 	$L__BB0_550;
	setp.lt.u32 	%p430, %r1691, %r4364;
	@%p430 bra 	$L__BB0_614;
	ld.local.u32 	%r1692, [%rd6+92];
	setp.gt.u32 	%p431, %r1692, %r4363;
	@%p431 bra 	$L__BB0_550;
	setp.lt.u32 	%p432, %r1692, %r4363;
	@%p432 bra 	$L__BB0_614;
	ld.local.u32 	%r1693, [%rd6+88];
	setp.gt.u32 	%p433, %r1693, %r4362;
	@%p433 bra 	$L__BB0_550;
	setp.lt.u32 	%p434, %r1693, %r4362;
	@%p434 bra 	$L__BB0_614;
	ld.local.u32 	%r1694, [%rd6+84];
	setp.gt.u32 	%p435, %r1694, %r4361;
	@%p435 bra 	$L__BB0_550;
	setp.lt.u32 	%p436, %r1694, %r4361;
	@%p436 bra 	$L__BB0_614;
	ld.local.u32 	%r1695, [%rd6+80];
	setp.gt.u32 	%p437, %r1695, %r4360;
	@%p437 bra 	$L__BB0_550;
	setp.lt.u32 	%p438, %r1695, %r4360;
	@%p438 bra 	$L__BB0_614;
	ld.local.u32 	%r1696, [%rd6+76];
	setp.gt.u32 	%p439, %r1696, %r4359;
	@%p439 bra 	$L__BB0_550;
	setp.lt.u32 	%p440, %r1696, %r4359;
	@%p440 bra 	$L__BB0_614;
	ld.local.u32 	%r1697, [%rd6+72];
	setp.gt.u32 	%p441, %r1697, %r4358;
	@%p441 bra 	$L__BB0_550;
	setp.lt.u32 	%p442, %r1697, %r4358;
	@%p442 bra 	$L__BB0_614;
	ld.local.u32 	%r1698, [%rd6+68];
	setp.gt.u32 	%p443, %r1698, %r4357;
	@%p443 bra 	$L__BB0_550;
	setp.lt.u32 	%p444, %r1698, %r4357;
	@%p444 bra 	$L__BB0_614;
	ld.local.u32 	%r1699, [%rd6+64];
	setp.gt.u32 	%p445, %r1699, %r4356;
	@%p445 bra 	$L__BB0_550;
	setp.lt.u32 	%p446, %r1699, %r4356;
	@%p446 bra 	$L__BB0_614;
	ld.local.u32 	%r1700, [%rd6+60];
	setp.gt.u32 	%p447, %r1700, %r4355;
	@%p447 bra 	$L__BB0_550;
	setp.lt.u32 	%p448, %r1700, %r4355;
	@%p448 bra 	$L__BB0_614;
	ld.local.u32 	%r1701, [%rd6+56];
	setp.gt.u32 	%p449, %r1701, %r4354;
	@%p449 bra 	$L__BB0_550;
	setp.lt.u32 	%p450, %r1701, %r4354;
	@%p450 bra 	$L__BB0_614;
	ld.local.u32 	%r1702, [%rd6+52];
	setp.gt.u32 	%p451, %r1702, %r4353;
	@%p451 bra 	$L__BB0_550;
	setp.lt.u32 	%p452, %r1702, %r4353;
	@%p452 bra 	$L__BB0_614;
	ld.local.u32 	%r1703, [%rd6+48];
	setp.gt.u32 	%p453, %r1703, %r4352;
	@%p453 bra 	$L__BB0_550;
	setp.lt.u32 	%p454, %r1703, %r4352;
	@%p454 bra 	$L__BB0_614;
	ld.local.u32 	%r1704, [%rd6+44];
	setp.gt.u32 	%p455, %r1704, %r4351;
	@%p455 bra 	$L__BB0_550;
	setp.lt.u32 	%p456, %r1704, %r4351;
	@%p456 bra 	$L__BB0_614;
	ld.local.u32 	%r1705, [%rd6+40];
	setp.gt.u32 	%p457, %r1705, %r4350;
	@%p457 bra 	$L__BB0_550;
	setp.lt.u32 	%p458, %r1705, %r4350;
	@%p458 bra 	$L__BB0_614;
	ld.local.u32 	%r1706, [%rd6+36];
	setp.gt.u32 	%p459, %r1706, %r4349;
	@%p459 bra 	$L__BB0_550;
	setp.lt.u32 	%p460, %r1706, %r4349;
	@%p460 bra 	$L__BB0_614;
	ld.local.u32 	%r1707, [%rd6+32];
	setp.gt.u32 	%p461, %r1707, %r4348;
	@%p461 bra 	$L__BB0_550;
	setp.lt.u32 	%p462, %r1707, %r4348;
	@%p462 bra 	$L__BB0_614;
	ld.local.u32 	%r1708, [%rd6+28];
	setp.gt.u32 	%p463, %r1708, %r4458;
	@%p463 bra 	$L__BB0_550;
	setp.lt.u32 	%p464, %r1708, %r4458;
	@%p464 bra 	$L__BB0_614;
	ld.local.u32 	%r1709, [%rd6+24];
	setp.gt.u32 	%p465, %r1709, %r4457;
	@%p465 bra 	$L__BB0_550;
	setp.lt.u32 	%p466, %r1709, %r4457;
	@%p466 bra 	$L__BB0_614;
	ld.local.u32 	%r1710, [%rd6+20];
	setp.gt.u32 	%p467, %r1710, %r4456;
	@%p467 bra 	$L__BB0_550;
	setp.lt.u32 	%p468, %r1710, %r4456;
	@%p468 bra 	$L__BB0_614;
	ld.local.u32 	%r1711, [%rd6+16];
	setp.gt.u32 	%p469, %r1711, %r4455;
	@%p469 bra 	$L__BB0_550;
	setp.lt.u32 	%p470, %r1711, %r4455;
	@%p470 bra 	$L__BB0_614;
	ld.local.u32 	%r1712, [%rd6+12];
	setp.gt.u32 	%p471, %r1712, %r4454;
	@%p471 bra 	$L__BB0_550;
	setp.lt.u32 	%p472, %r1712, %r4454;
	@%p472 bra 	$L__BB0_614;
	ld.local.u32 	%r1713, [%rd6+8];
	setp.gt.u32 	%p473, %r1713, %r4453;
	@%p473 bra 	$L__BB0_550;
	setp.lt.u32 	%p474, %r1713, %r4453;
	@%p474 bra 	$L__BB0_614;
	ld.local.u32 	%r1714, [%rd6+4];
	setp.gt.u32 	%p475, %r1714, %r4452;
	@%p475 bra 	$L__BB0_550;
	setp.lt.u32 	%p476, %r1714, %r4452;
	ld.local.u32 	%r3356, [%rd6];
	setp.lt.u32 	%p477, %r3356, %r4451;
	or.pred  	%p478, %p476, %p477;
	@%p478 bra 	$L__BB0_614;
	bra.uni 	$L__BB0_550;
$L__BB0_612:
	setp.ge.u32 	%p416, %r1684, %r838;
	@%p416 bra 	$L__BB0_552;
	ld.local.u32 	%r4441, [%rd6+120];
$L__BB0_614:
	ld.local.v4.u32 	{%r3358, %r3359, %r3360, %r3361}, [%rd6];
	st.local.v4.u32 	[%rd5], {%r3358, %r3359, %r3360, %r3361};
	ld.local.v4.u32 	{%r3362, %r3363, %r3364, %r3365}, [%rd6+16];
	st.local.v4.u32 	[%rd5+16], {%r3362, %r3363, %r3364, %r3365};
	ld.local.v4.u32 	{%r3366, %r3367, %r3368, %r3369}, [%rd6+32];
	st.local.v4.u32 	[%rd5+32], {%r3366, %r3367, %r3368, %r3369};
	ld.local.v4.u32 	{%r3370, %r3371, %r3372, %r3373}, [%rd6+48];
	st.local.v4.u32 	[%rd5+48], {%r3370, %r3371, %r3372, %r3373};
	ld.local.v4.u32 	{%r3374, %r3375, %r3376, %r3377}, [%rd6+64];
	st.local.v4.u32 	[%rd5+64], {%r3374, %r3375, %r3376, %r3377};
	ld.local.v4.u32 	{%r3378, %r3379, %r3380, %r3381}, [%rd6+80];
	st.local.v4.u32 	[%rd5+80], {%r3378, %r3379, %r3380, %r3381};
	ld.local.v4.u32 	{%r3382, %r3383, %r3384, %r3385}, [%rd6+96];
	st.local.v4.u32 	[%rd5+96], {%r3382, %r3383, %r3384, %r3385};
	ld.local.v2.u32 	{%r3386, %r3387}, [%rd6+112];
	st.local.v4.u32 	[%rd5+112], {%r3386, %r3387, %r4441, %r1684};
	add.s32 	%r4403, %r4403, 1;
	setp.ne.s32 	%p479, %r4403, 1024;
	@%p479 bra 	$L__BB0_476;
	st.local.v4.u32 	[%rd11], {%r4438, %r4437, %r4436, %r4435};
	st.local.v4.u32 	[%rd11+16], {%r4434, %r4433, %r4432, %r4431};
	st.local.v4.u32 	[%rd11+32], {%r4430, %r4429, %r4428, %r4427};
	st.local.v4.u32 	[%rd11+48], {%r4426, %r4425, %r4424, %r4423};
	st.local.v4.u32 	[%rd11+64], {%r4422, %r4421, %r4420, %r4419};
	st.local.v4.u32 	[%rd11+80], {%r4418, %r4417, %r4416, %r4415};
	st.local.v4.u32 	[%rd11+96], {%r4414, %r4413, %r4412, %r4411};
	st.local.v4.u32 	[%rd11+112], {%r4410, %r4409, %r4408, %r4407};
	add.s32 	%r4190, %r4190, 1;
	setp.ne.s32 	%p480, %r4190, 1024;
	mov.u32 	%r4094, %r4407;
	@%p480 bra 	$L__BB0_334;
	setp.ne.s32 	%p481, %r4316, 0;
	@%p481 bra 	$L__BB0_618;
	or.b32  	%r3388, %r4259, %r4318;
	or.b32  	%r3389, %r3388, %r4319;
	or.b32  	%r3390, %r3389, %r4320;
	or.b32  	%r3391, %r3390, %r4321;
	or.b32  	%r3392, %r3391, %r4322;
	or.b32  	%r3393, %r3392, %r4323;
	or.b32  	%r3394, %r3393, %r4324;
	or.b32  	%r3395, %r3394, %r4325;
	or.b32  	%r3396, %r3395, %r4326;
	or.b32  	%r3397, %r3396, %r4327;
	or.b32  	%r3398, %r3397, %r4328;
	or.b32  	%r3399, %r3398, %r4329;
	or.b32  	%r3400, %r3399, %r4330;
	or.b32  	%r3401, %r3400, %r4331;
	or.b32  	%r3402, %r3401, %r4332;
	or.b32  	%r3403, %r3402, %r4333;
	or.b32  	%r3404, %r3403, %r4334;
	or.b32  	%r3405, %r3404, %r4335;
	or.b32  	%r3406, %r3405, %r4336;
	or.b32  	%r3407, %r3406, %r4337;
	or.b32  	%r3408, %r3407, %r4338;
	or.b32  	%r3409, %r3408, %r4339;
	or.b32  	%r3410, %r3409, %r4340;
	or.b32  	%r3411, %r3410, %r4341;
	or.b32  	%r3412, %r3411, %r4342;
	or.b32  	%r3413, %r3412, %r4343;
	or.b32  	%r3414, %r3413, %r4344;
	or.b32  	%r3415, %r3414, %r4345;
	or.b32  	%r3416, %r3415, %r4346;
	setp.eq.s32 	%p482, %r3416, 0;
	setp.eq.s32 	%p483, %r4347, 1;
	and.pred  	%p484, %p482, %p483;
	@%p484 bra 	$L__BB0_766;
$L__BB0_618:
	setp.gt.u32 	%p485, %r4316, %r2659;
	@%p485 bra 	$L__BB0_620;
	cvt.u32.u64 	%r3419, %rd24;
	setp.ge.u32 	%p486, %r4316, %r2659;
	setp.eq.s32 	%p487, %r4259, %r3419;
	setp.eq.s32 	%p488, %r4318, %r732;
	and.pred  	%p489, %p487, %p488;
	and.pred  	%p490, %p489, %p486;
	setp.eq.s32 	%p491, %r4319, %r730;
	and.pred  	%p492, %p490, %p491;
	setp.eq.s32 	%p493, %r4320, %r712;
	and.pred  	%p494, %p492, %p493;
	setp.eq.s32 	%p495, %r4321, %r710;
	and.pred  	%p496, %p494, %p495;
	setp.eq.s32 	%p497, %r4322, %r709;
	and.pred  	%p498, %p496, %p497;
	setp.eq.s32 	%p499, %r4323, %r708;
	and.pred  	%p500, %p498, %p499;
	setp.eq.s32 	%p501, %r4324, %r691;
	and.pred  	%p502, %p500, %p501;
	setp.eq.s32 	%p503, %r4325, %r690;
	and.pred  	%p504, %p502, %p503;
	setp.eq.s32 	%p505, %r4326, %r689;
	and.pred  	%p506, %p504, %p505;
	setp.eq.s32 	%p507, %r4327, %r688;
	and.pred  	%p508, %p506, %p507;
	setp.eq.s32 	%p509, %r4328, %r671;
	and.pred  	%p510, %p508, %p509;
	setp.eq.s32 	%p511, %r4329, %r670;
	and.pred  	%p512, %p510, %p511;
	setp.eq.s32 	%p513, %r4330, %r669;
	and.pred  	%p514, %p512, %p513;
	setp.eq.s32 	%p515, %r4331, %r668;
	and.pred  	%p516, %p514, %p515;
	setp.eq.s32 	%p517, %r4332, %r651;
	and.pred  	%p518, %p516, %p517;
	setp.eq.s32 	%p519, %r4333, %r650;
	and.pred  	%p520, %p518, %p519;
	setp.eq.s32 	%p521, %r4334, %r649;
	and.pred  	%p522, %p520, %p521;
	setp.eq.s32 	%p523, %r4335, %r648;
	and.pred  	%p524, %p522, %p523;
	setp.eq.s32 	%p525, %r4336, %r631;
	and.pred  	%p526, %p524, %p525;
	setp.eq.s32 	%p527, %r4337, %r630;
	and.pred  	%p528, %p526, %p527;
	setp.eq.s32 	%p529, %r4338, %r629;
	and.pred  	%p530, %p528, %p529;
	setp.eq.s32 	%p531, %r4339, %r628;
	and.pred  	%p532, %p530, %p531;
	setp.eq.s32 	%p533, %r4340, %r611;
	and.pred  	%p534, %p532, %p533;
	setp.eq.s32 	%p535, %r4341, %r610;
	and.pred  	%p536, %p534, %p535;
	setp.eq.s32 	%p537, %r4342, %r609;
	and.pred  	%p538, %p536, %p537;
	setp.eq.s32 	%p539, %r4343, %r608;
	and.pred  	%p540, %p538, %p539;
	setp.eq.s32 	%p541, %r4344, %r607;
	and.pred  	%p542, %p540, %p541;
	setp.eq.s32 	%p543, %r4345, %r606;
	and.pred  	%p544, %p542, %p543;
	setp.eq.s32 	%p545, %r4346, %r605;
	and.pred  	%p546, %p544, %p545;
	setp.eq.s32 	%p547, %r4347, %r773;
	and.pred  	%p548, %p546, %p547;
	@%p548 bra 	$L__BB0_766;
$L__BB0_620:
	setp.eq.s32 	%p549, %r806, 0;
	@%p549 bra 	$L__BB0_765;
	mov.b32 	%r4450, 0;
$L__BB0_622:
	mov.b32 	%r4495, 0;
	st.local.v4.u32 	[%rd15], {%r4495, %r4495, %r4495, %r4495};
	st.local.v4.u32 	[%rd15+16], {%r4495, %r4495, %r4495, %r4495};
	st.local.v4.u32 	[%rd15+32], {%r4495, %r4495, %r4495, %r4495};
	st.local.v4.u32 	[%rd15+48], {%r4495, %r4495, %r4495, %r4495};
	st.local.v4.u32 	[%rd15+64], {%r4495, %r4495, %r4495, %r4495};
	st.local.v4.u32 	[%rd15+80], {%r4495, %r4495, %r4495, %r4495};
	st.local.v4.u32 	[%rd15+96], {%r4495, %r4495, %r4495, %r4495};
	st.local.v4.u32 	[%rd15+112], {%r4495, %r4495, %r4495, %r4495};
	st.local.v4.u32 	[%rd2], {%r4495, %r4495, %r4495, %r4495};
	st.local.v4.u32 	[%rd2+16], {%r4495, %r4495, %r4495, %r4495};
	st.local.v4.u32 	[%rd2+32], {%r4495, %r4495, %r4495, %r4495};
	st.local.v4.u32 	[%rd2+48], {%r4495, %r4495, %r4495, %r4495};
	st.local.v4.u32 	[%rd2+64], {%r4495, %r4495, %r4495, %r4495};
	st.local.v4.u32 	[%rd2+80], {%r4495, %r4495, %r4495, %r4495};
	st.local.v4.u32 	[%rd2+96], {%r4495, %r4495, %r4495, %r4495};
	st.local.v4.u32 	[%rd2+112], {%r4495, %r4495, %r4495, %r4495};
	mov.u32 	%r4496, %r4495;
	mov.u32 	%r4497, %r4495;
	mov.u32 	%r4498, %r4495;
	mov.u32 	%r4499, %r4495;
	mov.u32 	%r4500, %r4495;
	mov.u32 	%r4501, %r4495;
	mov.u32 	%r4502, %r4495;
	mov.u32 	%r4503, %r4495;
	mov.u32 	%r4504, %r4495;
	mov.u32 	%r4505, %r4495;
	mov.u32 	%r4506, %r4495;
	mov.u32 	%r4507, %r4495;
	mov.u32 	%r4508, %r4495;
	mov.u32 	%r4509, %r4495;
	mov.u32 	%r4510, %r4495;
	mov.u32 	%r4511, %r4495;
	mov.u32 	%r4512, %r4495;
	mov.u32 	%r4513, %r4495;
	mov.u32 	%r4514, %r4495;
	mov.u32 	%r4515, %r4495;
	mov.u32 	%r4516, %r4495;
	mov.u32 	%r4517, %r4495;
	mov.u32 	%r4518, %r4495;
	mov.u32 	%r4519, %r4495;
	mov.u32 	%r4520, %r4495;
	mov.u32 	%r4521, %r4495;
	mov.u32 	%r4522, %r4495;
	mov.u32 	%r4523, %r4495;
	mov.u32 	%r4524, %r4495;
	mov.u32 	%r4525, %r4495;
	mov.u32 	%r4526, %r4495;
	mov.u32 	%r4491, %r4495;
$L__BB0_623:
	shr.u32 	%r3422, %r4491, 5;
	and.b32  	%r3423, %r4491, 31;
	mul.wide.u32 	%rd748, %r3422, 4;
	add.s64 	%rd749, %rd15, %rd748;
	ld.local.u32 	%r3424, [%rd749];
	shr.u32 	%r3425, %r3424, %r3423;
	and.b32  	%r3426, %r3425, 1;
	setp.eq.b32 	%p550, %r3426, 1;
	not.pred 	%p551, %p550;
	@%p551 bra 	$L__BB0_692;
	mov.b64 	%rd1021, 0;
	mov.b32 	%r4492, 0;
$L__BB0_625:
	.pragma "nounroll";
	mul.wide.u32 	%rd751, %r4492, 4;
	add.s64 	%rd752, %rd15, %rd751;
	ld.local.v4.u32 	{%r3428, %r3429, %r3430, %r3431}, [%rd752];
	cvt.u64.u32 	%rd753, %r3428;
	add.s64 	%rd754, %rd2, %rd751;
	ld.local.v4.u32 	{%r3432, %r3433, %r3434, %r3435}, [%rd754];
	cvt.u64.u32 	%rd755, %r3432;
	add.s64 	%rd756, %rd1021, %rd753;
	add.s64 	%rd757, %rd756, %rd755;
	cvt.u32.u64 	%r3436, %rd757;
	add.s64 	%rd758, %rd4, %rd751;
	shr.u64 	%rd759, %rd757, 32;
	cvt.u64.u32 	%rd760, %r3429;
	cvt.u64.u32 	%rd761, %r3433;
	add.s64 	%rd762, %rd759, %rd760;
	add.s64 	%rd763, %rd762, %rd761;
	cvt.u32.u64 	%r3437, %rd763;
	shr.u64 	%rd764, %rd763, 32;
	cvt.u64.u32 	%rd765, %r3430;
	cvt.u64.u32 	%rd766, %r3434;
	add.s64 	%rd767, %rd764, %rd765;
	add.s64 	%rd768, %rd767, %rd766;
	cvt.u32.u64 	%r3438, %rd768;
	shr.u64 	%rd769, %rd768, 32;
	cvt.u64.u32 	%rd770, %r3431;
	cvt.u64.u32 	%rd771, %r3435;
	add.s64 	%rd772, %rd769, %rd770;
	add.s64 	%rd773, %rd772, %rd771;
	cvt.u32.u64 	%r3439, %rd773;
	st.local.v4.u32 	[%rd758], {%r3436, %r3437, %r3438, %r3439};
	shr.u64 	%rd774, %rd773, 32;
	ld.local.v4.u32 	{%r3440, %r3441, %r3442, %r3443}, [%rd752+16];
	cvt.u64.u32 	%rd775, %r3440;
	ld.local.v4.u32 	{%r3444, %r3445, %r3446, %r3447}, [%rd754+16];
	cvt.u64.u32 	%rd776, %r3444;
	add.s64 	%rd777, %rd774, %rd775;
	add.s64 	%rd778, %rd777, %rd776;
	cvt.u32.u64 	%r3448, %rd778;
	shr.u64 	%rd779, %rd778, 32;
	cvt.u64.u32 	%rd780, %r3441;
	cvt.u64.u32 	%rd781, %r3445;
	add.s64 	%rd782, %rd779, %rd780;
	add.s64 	%rd783, %rd782, %rd781;
	cvt.u32.u64 	%r3449, %rd783;
	shr.u64 	%rd784, %rd783, 32;
	cvt.u64.u32 	%rd785, %r3442;
	cvt.u64.u32 	%rd786, %r3446;
	add.s64 	%rd787, %rd784, %rd785;
	add.s64 	%rd788, %rd787, %rd786;
	cvt.u32.u64 	%r3450, %rd788;
	shr.u64 	%rd789, %rd788, 32;
	cvt.u64.u32 	%rd790, %r3443;
	cvt.u64.u32 	%rd791, %r3447;
	add.s64 	%rd792, %rd789, %rd790;
	add.s64 	%rd793, %rd792, %rd791;
	cvt.u32.u64 	%r3451, %rd793;
	st.local.v4.u32 	[%rd758+16], {%r3448, %r3449, %r3450, %r3451};
	shr.u64 	%rd1021, %rd793, 32;
	add.s32 	%r4492, %r4492, 8;
	setp.ne.s32 	%p552, %r4492, 32;
	@%p552 bra 	$L__BB0_625;
$L__BB0_626:
	ld.local.u32 	%r4526, [%rd4+124];
	setp.gt.u32 	%p553, %r4526, %r4055;
	@%p553 bra 	$L__BB0_627;
	bra.uni 	$L__BB0_689;
$L__BB0_627:
	mov.b64 	%rd1022, 0;
	mov.b32 	%r4493, 0;
$L__BB0_628:
	mul.wide.u32 	%rd795, %r4493, 4;
	add.s64 	%rd796, %rd4, %rd795;
	ld.local.v4.u32 	{%r3455, %r3456, %r3457, %r3458}, [%rd796];
	cvt.u64.u32 	%rd797, %r3455;
	add.s64 	%rd798, %rd17, %rd795;
	ld.local.v4.u32 	{%r3459, %r3460, %r3461, %r3462}, [%rd798];
	cvt.u64.u32 	%rd799, %r3459;
	add.s64 	%rd800, %rd1022, %rd799;
	sub.s64 	%rd801, %rd797, %rd800;
	cvt.u32.u64 	%r3463, %rd801;
	shr.u64 	%rd802, %rd801, 32;
	and.b64  	%rd803, %rd802, 1;
	cvt.u64.u32 	%rd804, %r3456;
	cvt.u64.u32 	%rd805, %r3460;
	add.s64 	%rd806, %rd803, %rd805;
	sub.s64 	%rd807, %rd804, %rd806;
	cvt.u32.u64 	%r3464, %rd807;
	shr.u64 	%rd808, %rd807, 32;
	and.b64  	%rd809, %rd808, 1;
	cvt.u64.u32 	%rd810, %r3457;
	cvt.u64.u32 	%rd811, %r3461;
	add.s64 	%rd812, %rd809, %rd811;
	sub.s64 	%rd813, %rd810, %rd812;
	cvt.u32.u64 	%r3465, %rd813;
	shr.u64 	%rd814, %rd813, 32;
	and.b64  	%rd815, %rd814, 1;
	cvt.u64.u32 	%rd816, %r3458;
	cvt.u64.u32 	%rd817, %r3462;
	add.s64 	%rd818, %rd815, %rd817;
	sub.s64 	%rd819, %rd816, %rd818;
	cvt.u32.u64 	%r3466, %rd819;
	st.local.v4.u32 	[%rd796], {%r3463, %r3464, %r3465, %r3466};
	shr.u64 	%rd820, %rd819, 32;
	and.b64  	%rd821, %rd820, 1;
	ld.local.v4.u32 	{%r3467, %r3468, %r3469, %r3470}, [%rd796+16];
	cvt.u64.u32 	%rd822, %r3467;
	ld.local.v4.u32 	{%r3471, %r3472, %r3473, %r3474}, [%rd798+16];
	cvt.u64.u32 	%rd823, %r3471;
	add.s64 	%rd824, %rd821, %rd823;
	sub.s64 	%rd825, %rd822, %rd824;
	cvt.u32.u64 	%r3475, %rd825;
	shr.u64 	%rd826, %rd825, 32;
	and.b64  	%rd827, %rd826, 1;
	cvt.u64.u32 	%rd828, %r3468;
	cvt.u64.u32 	%rd829, %r3472;
	add.s64 	%rd830, %rd827, %rd829;
	sub.s64 	%rd831, %rd828, %rd830;
	cvt.u32.u64 	%r3476, %rd831;
	shr.u64 	%rd832, %rd831, 32;
	and.b64  	%rd833, %rd832, 1;
	cvt.u64.u32 	%rd834, %r3469;
	cvt.u64.u32 	%rd835, %r3473;
	add.s64 	%rd836, %rd833, %rd835;
	sub.s64 	%rd837, %rd834, %rd836;
	cvt.u32.u64 	%r3477, %rd837;
	shr.u64 	%rd838, %rd837, 32;
	and.b64  	%rd839, %rd838, 1;
	cvt.u64.u32 	%rd840, %r3470;
	cvt.u64.u32 	%rd841, %r3474;
	add.s64 	%rd842, %rd839, %rd841;
	sub.s64 	%rd843, %rd840, %rd842;
	cvt.u32.u64 	%r3478, %rd843;
	st.local.v4.u32 	[%rd796+16], {%r3475, %r3476, %r3477, %r3478};
	shr.u64 	%rd844, %rd843, 32;
	and.b64  	%rd1022, %rd844, 1;
	add.s32 	%r4493, %r4493, 8;
	setp.eq.s32 	%p617, %r4493, 32;
	@%p617 bra 	$L__BB0_626;
	bra.uni 	$L__BB0_628;
$L__BB0_629:
	ld.local.u32 	%r4525, [%rd4+120];
	setp.gt.u32 	%p555, %r4525, %r4370;
	@%p555 bra 	$L__BB0_627;
	setp.lt.u32 	%p556, %r4525, %r4370;
	@%p556 bra 	$L__BB0_691;
	ld.local.u32 	%r1783, [%rd4+116];
	setp.gt.u32 	%p557, %r1783, %r4369;
	@%p557 bra 	$L__BB0_627;
	setp.lt.u32 	%p558, %r1783, %r4369;
	@%p558 bra 	$L__BB0_691;
	ld.local.u32 	%r1784, [%rd4+112];
	setp.gt.u32 	%p559, %r1784, %r4368;
	@%p559 bra 	$L__BB0_627;
	setp.lt.u32 	%p560, %r1784, %r4368;
	@%p560 bra 	$L__BB0_691;
	ld.local.u32 	%r1785, [%rd4+108];
	setp.gt.u32 	%p561, %r1785, %r4367;
	@%p561 bra 	$L__BB0_627;
	setp.lt.u32 	%p562, %r1785, %r4367;
	@%p562 bra 	$L__BB0_691;
	ld.local.u32 	%r1786, [%rd4+104];
	setp.gt.u32 	%p563, %r1786, %r4366;
	@%p563 bra 	$L__BB0_627;
	setp.lt.u32 	%p564, %r1786, %r4366;
	@%p564 bra 	$L__BB0_691;
	ld.local.u32 	%r1787, [%rd4+100];
	setp.gt.u32 	%p565, %r1787, %r4365;
	@%p565 bra 	$L__BB0_627;
	setp.lt.u32 	%p566, %r1787, %r4365;
	@%p566 bra 	$L__BB0_691;
	ld.local.u32 	%r1788, [%rd4+96];
	setp.gt.u32 	%p567, %r1788, %r4364;
	@%p567 bra 	$L__BB0_627;
	setp.lt.u32 	%p568, %r1788, %r4364;
	@%p568 bra 	$L__BB0_691;
	ld.local.u32 	%r1789, [%rd4+92];
	setp.gt.u32 	%p569, %r1789, %r4363;
	@%p569 bra 	$L__BB0_627;
	setp.lt.u32 	%p570, %r1789, %r4363;
	@%p570 bra 	$L__BB0_691;
	ld.local.u32 	%r1790, [%rd4+88];
	setp.gt.u32 	%p571, %r1790, %r4362;
	@%p571 bra 	$L__BB0_627;
	setp.lt.u32 	%p572, %r1790, %r4362;
	@%p572 bra 	$L__BB0_691;
	ld.local.u32 	%r1791, [%rd4+84];
	setp.gt.u32 	%p573, %r1791, %r4361;
	@%p573 bra 	$L__BB0_627;
	setp.lt.u32 	%p574, %r1791, %r4361;
	@%p574 bra 	$L__BB0_691;
	ld.local.u32 	%r1792, [%rd4+80];
	setp.gt.u32 	%p575, %r1792, %r4360;
	@%p575 bra 	$L__BB0_627;
	setp.lt.u32 	%p576, %r1792, %r4360;
	@%p576 bra 	$L__BB0_691;
	ld.local.u32 	%r1793, [%rd4+76];
	setp.gt.u32 	%p577, %r1793, %r4359;
	@%p577 bra 	$L__BB0_627;
	setp.lt.u32 	%p578, %r1793, %r4359;
	@%p578 bra 	$L__BB0_691;
	ld.local.u32 	%r1794, [%rd4+72];
	setp.gt.u32 	%p579, %r1794, %r4358;
	@%p579 bra 	$L__BB0_627;
	setp.lt.u32 	%p580, %r1794, %r4358;
	@%p580 bra 	$L__BB0_691;
	ld.local.u32 	%r1795, [%rd4+68];
	setp.gt.u32 	%p581, %r1795, %r4357;
	@%p581 bra 	$L__BB0_627;
	setp.lt.u32 	%p582, %r1795, %r4357;
	@%p582 bra 	$L__BB0_691;
	ld.local.u32 	%r1796, [%rd4+64];
	setp.gt.u32 	%p583, %r1796, %r4356;
	@%p583 bra 	$L__BB0_627;
	setp.lt.u32 	%p584, %r1796, %r4356;
	@%p584 bra 	$L__BB0_691;
	ld.local.u32 	%r1797, [%rd4+60];
	setp.gt.u32 	%p585, %r1797, %r4355;
	@%p585 bra 	$L__BB0_627;
	setp.lt.u32 	%p586, %r1797, %r4355;
	@%p586 bra 	$L__BB0_691;
	ld.local.u32 	%r1798, [%rd4+56];
	setp.gt.u32 	%p587, %r1798, %r4354;
	@%p587 bra 	$L__BB0_627;
	setp.lt.u32 	%p588, %r1798, %r4354;
	@%p588 bra 	$L__BB0_691;
	ld.local.u32 	%r1799, [%rd4+52];
	setp.gt.u32 	%p589, %r1799, %r4353;
	@%p589 bra 	$L__BB0_627;
	setp.lt.u32 	%p590, %r1799, %r4353;
	@%p590 bra 	$L__BB0_691;
	ld.local.u32 	%r1800, [%rd4+48];
	setp.gt.u32 	%p591, %r1800, %r4352;
	@%p591 bra 	$L__BB0_627;
	setp.lt.u32 	%p592, %r1800, %r4352;
	@%p592 bra 	$L__BB0_691;
	ld.local.u32 	%r1801, [%rd4+44];
	setp.gt.u32 	%p593, %r1801, %r4351;
	@%p593 bra 	$L__BB0_627;
	setp.lt.u32 	%p594, %r1801, %r4351;
	@%p594 bra 	$L__BB0_691;
	ld.local.u32 	%r1802, [%rd4+40];
	setp.gt.u32 	%p595, %r1802, %r4350;
	@%p595 bra 	$L__BB0_627;
	setp.lt.u32 	%p596, %r1802, %r4350;
	@%p596 bra 	$L__BB0_691;
	ld.local.u32 	%r1803, [%rd4+36];
	setp.gt.u32 	%p597, %r1803, %r4349;
	@%p597 bra 	$L__BB0_627;
	setp.lt.u32 	%p598, %r1803, %r4349;
	@%p598 bra 	$L__BB0_691;
	ld.local.u32 	%r1804, [%rd4+32];
	setp.gt.u32 	%p599, %r1804, %r4348;
	@%p599 bra 	$L__BB0_627;
	setp.lt.u32 	%p600, %r1804, %r4348;
	@%p600 bra 	$L__BB0_691;
	ld.local.u32 	%r1805, [%rd4+28];
	setp.gt.u32 	%p601, %r1805, %r4458;
	@%p601 bra 	$L__BB0_627;
	setp.lt.u32 	%p602, %r1805, %r4458;
	@%p602 bra 	$L__BB0_691;
	ld.local.u32 	%r1806, [%rd4+24];
	setp.gt.u32 	%p603, %r1806, %r4457;
	@%p603 bra 	$L__BB0_627;
	setp.lt.u32 	%p604, %r1806, %r4457;
	@%p604 bra 	$L__BB0_691;
	ld.local.u32 	%r1807, [%rd4+20];
	setp.gt.u32 	%p605, %r1807, %r4456;
	@%p605 bra 	$L__BB0_627;
	setp.lt.u32 	%p606, %r1807, %r4456;
	@%p606 bra 	$L__BB0_691;
	ld.local.u32 	%r1808, [%rd4+16];
	setp.gt.u32 	%p607, %r1808, %r4455;
	@%p607 bra 	$L__BB0_627;
	setp.lt.u32 	%p608, %r1808, %r4455;
	@%p608 bra 	$L__BB0_691;
	ld.local.u32 	%r1809, [%rd4+12];
	setp.gt.u32 	%p609, %r1809, %r4454;
	@%p609 bra 	$L__BB0_627;
	setp.lt.u32 	%p610, %r1809, %r4454;
	@%p610 bra 	$L__BB0_691;
	ld.local.u32 	%r1810, [%rd4+8];
	setp.gt.u32 	%p611, %r1810, %r4453;
	@%p611 bra 	$L__BB0_627;
	setp.lt.u32 	%p612, %r1810, %r4453;
	@%p612 bra 	$L__BB0_691;
	ld.local.u32 	%r1811, [%rd4+4];
	setp.gt.u32 	%p613, %r1811, %r4452;
	@%p613 bra 	$L__BB0_627;
	setp.lt.u32 	%p614, %r1811, %r4452;
	ld.local.u32 	%r3452, [%rd4];
	setp.lt.u32 	%p615, %r3452, %r4451;
	or.pred  	%p616, %p614, %p615;
	@%p616 bra 	$L__BB0_691;
	bra.uni 	$L__BB0_627;
$L__BB0_689:
	setp.ge.u32 	%p554, %r4526, %r4055;
	@%p554 bra 	$L__BB0_629;
	ld.local.u32 	%r4525, [%rd4+120];
$L__BB0_691:
	ld.local.v4.u32 	{%r4495, %r4496, %r4497, %r4498}, [%rd4];
	st.local.v4.u32 	[%rd15], {%r4495, %r4496, %r4497, %r4498};
	ld.local.v4.u32 	{%r4499, %r4500, %r4501, %r4502}, [%rd4+16];
	st.local.v4.u32 	[%rd15+16], {%r4499, %r4500, %r4501, %r4502};
	ld.local.v4.u32 	{%r4503, %r4504, %r4505, %r4506}, [%rd4+32];
	st.local.v4.u32 	[%rd15+32], {%r4503, %r4504, %r4505, %r4506};
	ld.local.v4.u32 	{%r4507, %r4508, %r4509, %r4510}, [%rd4+48];
	st.local.v4.u32 	[%rd15+48], {%r4507, %r4508, %r4509, %r4510};
	ld.local.v4.u32 	{%r4511, %r4512, %r4513, %r4514}, [%rd4+64];
	st.local.v4.u32 	[%rd15+64], {%r4511, %r4512, %r4513, %r4514};
	ld.local.v4.u32 	{%r4515, %r4516, %r4517, %r4518}, [%rd4+80];
	st.local.v4.u32 	[%rd15+80], {%r4515, %r4516, %r4517, %r4518};
	ld.local.v4.u32 	{%r4519, %r4520, %r4521, %r4522}, [%rd4+96];
	st.local.v4.u32 	[%rd15+96], {%r4519, %r4520, %r4521, %r4522};
	ld.local.v2.u32 	{%r4523, %r4524}, [%rd4+112];
	st.local.v4.u32 	[%rd15+112], {%r4523, %r4524, %r4525, %r4526};
$L__BB0_692:
	mov.b64 	%rd1023, 0;
	mov.b32 	%r4527, 0;
$L__BB0_693:
	.pragma "nounroll";
	mul.wide.u32 	%rd846, %r4527, 4;
	add.s64 	%rd847, %rd2, %rd846;
	ld.local.v4.u32 	{%r3480, %r3481, %r3482, %r3483}, [%rd847];
	mul.wide.u32 	%rd848, %r3480, 2;
	add.s64 	%rd849, %rd1023, %rd848;
	cvt.u32.u64 	%r3484, %rd849;
	add.s64 	%rd850, %rd3, %rd846;
	shr.u64 	%rd851, %rd849, 32;
	mul.wide.u32 	%rd852, %r3481, 2;
	add.s64 	%rd853, %rd851, %rd852;
	cvt.u32.u64 	%r3485, %rd853;
	shr.u64 	%rd854, %rd853, 32;
	mul.wide.u32 	%rd855, %r3482, 2;
	add.s64 	%rd856, %rd854, %rd855;
	cvt.u32.u64 	%r3486, %rd856;
	shr.u64 	%rd857, %rd856, 32;
	mul.wide.u32 	%rd858, %r3483, 2;
	add.s64 	%rd859, %rd857, %rd858;
	cvt.u32.u64 	%r3487, %rd859;
	st.local.v4.u32 	[%rd850], {%r3484, %r3485, %r3486, %r3487};
	shr.u64 	%rd860, %rd859, 32;
	ld.local.v4.u32 	{%r3488, %r3489, %r3490, %r3491}, [%rd847+16];
	mul.wide.u32 	%rd861, %r3488, 2;
	add.s64 	%rd862, %rd860, %rd861;
	cvt.u32.u64 	%r3492, %rd862;
	shr.u64 	%rd863, %rd862, 32;
	mul.wide.u32 	%rd864, %r3489, 2;
	add.s64 	%rd865, %rd863, %rd864;
	cvt.u32.u64 	%r3493, %rd865;
	shr.u64 	%rd866, %rd865, 32;
	mul.wide.u32 	%rd867, %r3490, 2;
	add.s64 	%rd868, %rd866, %rd867;
	cvt.u32.u64 	%r3494, %rd868;
	shr.u64 	%rd869, %rd868, 32;
	mul.wide.u32 	%rd870, %r3491, 2;
	add.s64 	%rd871, %rd869, %rd870;
	cvt.u32.u64 	%r3495, %rd871;
	st.local.v4.u32 	[%rd850+16], {%r3492, %r3493, %r3494, %r3495};
	shr.u64 	%rd1023, %rd871, 32;
	add.s32 	%r4527, %r4527, 8;
	setp.ne.s32 	%p618, %r4527, 32;
	@%p618 bra 	$L__BB0_693;
	ld.local.v4.u32 	{%r4455, %r4456, %r4457, %r4458}, [%rd17+16];
	ld.local.v4.u32 	{%r4451, %r4452, %r4453, %r4454}, [%rd17];
$L__BB0_695:
	ld.local.u32 	%r1896, [%rd3+124];
	setp.gt.u32 	%p619, %r1896, %r4055;
	@%p619 bra 	$L__BB0_696;
	bra.uni 	$L__BB0_758;
$L__BB0_696:
	mov.b64 	%rd1024, 0;
	mov.b32 	%r4528, 0;
$L__BB0_697:
	mul.wide.u32 	%rd877, %r4528, 4;
	add.s64 	%rd878, %rd3, %rd877;
	ld.local.v4.u32 	{%r3661, %r3662, %r3663, %r3664}, [%rd878];
	cvt.u64.u32 	%rd879, %r3661;
	add.s64 	%rd880, %rd17, %rd877;
	ld.local.v4.u32 	{%r3665, %r3666, %r3667, %r3668}, [%rd880];
	cvt.u64.u32 	%rd881, %r3665;
	add.s64 	%rd882, %rd1024, %rd881;
	sub.s64 	%rd883, %rd879, %rd882;
	cvt.u32.u64 	%r3669, %rd883;
	shr.u64 	%rd884, %rd883, 32;
	and.b64  	%rd885, %rd884, 1;
	cvt.u64.u32 	%rd886, %r3662;
	cvt.u64.u32 	%rd887, %r3666;
	add.s64 	%rd888, %rd885, %rd887;
	sub.s64 	%rd889, %rd886, %rd888;
	cvt.u32.u64 	%r3670, %rd889;
	shr.u64 	%rd890, %rd889, 32;
	and.b64  	%rd891, %rd890, 1;
	cvt.u64.u32 	%rd892, %r3663;
	cvt.u64.u32 	%rd893, %r3667;
	add.s64 	%rd894, %rd891, %rd893;
	sub.s64 	%rd895, %rd892, %rd894;
	cvt.u32.u64 	%r3671, %rd895;
	shr.u64 	%rd896, %rd895, 32;
	and.b64  	%rd897, %rd896, 1;
	cvt.u64.u32 	%rd898, %r3664;
	cvt.u64.u32 	%rd899, %r3668;
	add.s64 	%rd900, %rd897, %rd899;
	sub.s64 	%rd901, %rd898, %rd900;
	cvt.u32.u64 	%r3672, %rd901;
	st.local.v4.u32 	[%rd878], {%r3669, %r3670, %r3671, %r3672};
	shr.u64 	%rd902, %rd901, 32;
	and.b64  	%rd903, %rd902, 1;
	ld.local.v4.u32 	{%r3673, %r3674, %r3675, %r3676}, [%rd878+16];
	cvt.u64.u32 	%rd904, %r3673;
	ld.local.v4.u32 	{%r3677, %r3678, %r3679, %r3680}, [%rd880+16];
	cvt.u64.u32 	%rd905, %r3677;
	add.s64 	%rd906, %rd903, %rd905;
	sub.s64 	%rd907, %rd904, %rd906;
	cvt.u32.u64 	%r3681, %rd907;
	shr.u64 	%rd908, %rd907, 32;
	and.b64  	%rd909, %rd908, 1;
	cvt.u64.u32 	%rd910, %r3674;
	cvt.u64.u32 	%rd911, %r3678;
	add.s64 	%rd912, %rd909, %rd911;
	sub.s64 	%rd913, %rd910, %rd912;
	cvt.u32.u64 	%r3682, %rd913;
	shr.u64 	%rd914, %rd913, 32;
	and.b64  	%rd915, %rd914, 1;
	cvt.u64.u32 	%rd916, %r3675;
	cvt.u64.u32 	%rd917, %r3679;
	add.s64 	%rd918, %rd915, %rd917;
	sub.s64 	%rd919, %rd916, %rd918;
	cvt.u32.u64 	%r3683, %rd919;
	shr.u64 	%rd920, %rd919, 32;
	and.b64  	%rd921, %rd920, 1;
	cvt.u64.u32 	%rd922, %r3676;
	cvt.u64.u32 	%rd923, %r3680;
	add.s64 	%rd924, %rd921, %rd923;
	sub.s64 	%rd925, %rd922, %rd924;
	cvt.u32.u64 	%r3684, %rd925;
	st.local.v4.u32 	[%rd878+16], {%r3681, %r3682, %r3683, %r3684};
	shr.u64 	%rd926, %rd925, 32;
	and.b64  	%rd1024, %rd926, 1;
	add.s32 	%r4528, %r4528, 8;
	setp.eq.s32 	%p751, %r4528, 32;
	@%p751 bra 	$L__BB0_695;
	bra.uni 	$L__BB0_697;
$L__BB0_698:
	ld.local.u32 	%r4529, [%rd3+120];
	setp.gt.u32 	%p621, %r4529, %r4370;
	@%p621 bra 	$L__BB0_696;
	setp.lt.u32 	%p622, %r4529, %r4370;
	@%p622 bra 	$L__BB0_760;
	ld.local.u32 	%r1898, [%rd3+116];
	setp.gt.u32 	%p623, %r1898, %r4369;
	@%p623 bra 	$L__BB0_696;
	setp.lt.u32 	%p624, %r1898, %r4369;
	@%p624 bra 	$L__BB0_760;
	ld.local.u32 	%r1899, [%rd3+112];
	setp.gt.u32 	%p625, %r1899, %r4368;
	@%p625 bra 	$L__BB0_696;
	setp.lt.u32 	%p626, %r1899, %r4368;
	@%p626 bra 	$L__BB0_760;
	ld.local.u32 	%r1900, [%rd3+108];
	setp.gt.u32 	%p627, %r1900, %r4367;
	@%p627 bra 	$L__BB0_696;
	setp.lt.u32 	%p628, %r1900, %r4367;
	@%p628 bra 	$L__BB0_760;
	ld.local.u32 	%r1901, [%rd3+104];
	setp.gt.u32 	%p629, %r1901, %r4366;
	@%p629 bra 	$L__BB0_696;
	setp.lt.u32 	%p630, %r1901, %r4366;
	@%p630 bra 	$L__BB0_760;
	ld.local.u32 	%r1902, [%rd3+100];
	setp.gt.u32 	%p631, %r1902, %r4365;
	@%p631 bra 	$L__BB0_696;
	setp.lt.u32 	%p632, %r1902, %r4365;
	@%p632 bra 	$L__BB0_760;
	ld.local.u32 	%r1903, [%rd3+96];
	setp.gt.u32 	%p633, %r1903, %r4364;
	@%p633 bra 	$L__BB0_696;
	setp.lt.u32 	%p634, %r1903, %r4364;
	@%p634 bra 	$L__BB0_760;
	ld.local.u32 	%r1904, [%rd3+92];
	setp.gt.u32 	%p635, %r1904, %r4363;
	@%p635 bra 	$L__BB0_696;
	setp.lt.u32 	%p636, %r1904, %r4363;
	@%p636 bra 	$L__BB0_760;
	ld.local.u32 	%r1905, [%rd3+88];
	setp.gt.u32 	%p637, %r1905, %r4362;
	@%p637 bra 	$L__BB0_696;
	setp.lt.u32 	%p638, %r1905, %r4362;
	@%p638 bra 	$L__BB0_760;
	ld.local.u32 	%r1906, [%rd3+84];
	setp.gt.u32 	%p639, %r1906, %r4361;
	@%p639 bra 	$L__BB0_696;
	setp.lt.u32 	%p640, %r1906, %r4361;
	@%p640 bra 	$L__BB0_760;
	ld.local.u32 	%r1907, [%rd3+80];
	setp.gt.u32 	%p641, %r1907, %r4360;
	@%p641 bra 	$L__BB0_696;
	setp.lt.u32 	%p642, %r1907, %r4360;
	@%p642 bra 	$L__BB0_760;
	ld.local.u32 	%r1908, [%rd3+76];
	setp.gt.u32 	%p643, %r1908, %r4359;
	@%p643 bra 	$L__BB0_696;
	setp.lt.u32 	%p644, %r1908, %r4359;
	@%p644 bra 	$L__BB0_760;
	ld.local.u32 	%r1909, [%rd3+72];
	setp.gt.u32 	%p645, %r1909, %r4358;
	@%p645 bra 	$L__BB0_696;
	setp.lt.u32 	%p646, %r1909, %r4358;
	@%p646 bra 	$L__BB0_760;
	ld.local.u32 	%r1910, [%rd3+68];
	setp.gt.u32 	%p647, %r1910, %r4357;
	@%p647 bra 	$L__BB0_696;
	setp.lt.u32 	%p648, %r1910, %r4357;
	@%p648 bra 	$L__BB0_760;
	ld.local.u32 	%r1911, [%rd3+64];
	setp.gt.u32 	%p649, %r1911, %r4356;
	@%p649 bra 	$L__BB0_696;
	setp.lt.u32 	%p650, %r1911, %r4356;
	@%p650 bra 	$L__BB0_760;
	ld.local.u32 	%r1912, [%rd3+60];
	setp.gt.u32 	%p651, %r1912, %r4355;
	@%p651 bra 	$L__BB0_696;
	setp.lt.u32 	%p652, %r1912, %r4355;
	@%p652 bra 	$L__BB0_760;
	ld.local.u32 	%r1913, [%rd3+56];
	setp.gt.u32 	%p653, %r1913, %r4354;
	@%p653 bra 	$L__BB0_696;
	setp.lt.u32 	%p654, %r1913, %r4354;
	@%p654 bra 	$L__BB0_760;
	ld.local.u32 	%r1914, [%rd3+52];
	setp.gt.u32 	%p655, %r1914, %r4353;
	@%p655 bra 	$L__BB0_696;
	setp.lt.u32 	%p656, %r1914, %r4353;
	@%p656 bra 	$L__BB0_760;
	ld.local.u32 	%r1915, [%rd3+48];
	setp.gt.u32 	%p657, %r1915, %r4352;
	@%p657 bra 	$L__BB0_696;
	setp.lt.u32 	%p658, %r1915, %r4352;
	@%p658 bra 	$L__BB0_760;
	ld.local.u32 	%r1916, [%rd3+44];
	setp.gt.u32 	%p659, %r1916, %r4351;
	@%p659 bra 	$L__BB0_696;
	setp.lt.u32 	%p660, %r1916, %r4351;
	@%p660 bra 	$L__BB0_760;
	ld.local.u32 	%r1917, [%rd3+40];
	setp.gt.u32 	%p661, %r1917, %r4350;
	@%p661 bra 	$L__BB0_696;
	setp.lt.u32 	%p662, %r1917, %r4350;
	@%p662 bra 	$L__BB0_760;
	ld.local.u32 	%r1918, [%rd3+36];
	setp.gt.u32 	%p663, %r1918, %r4349;
	@%p663 bra 	$L__BB0_696;
	setp.lt.u32 	%p664, %r1918, %r4349;
	@%p664 bra 	$L__BB0_760;
	ld.local.u32 	%r1919, [%rd3+32];
	setp.gt.u32 	%p665, %r1919, %r4348;
	@%p665 bra 	$L__BB0_696;
	setp.lt.u32 	%p666, %r1919, %r4348;
	@%p666 bra 	$L__BB0_760;
	ld.local.u32 	%r1920, [%rd3+28];
	setp.gt.u32 	%p667, %r1920, %r4458;
	@%p667 bra 	$L__BB0_696;
	setp.lt.u32 	%p668, %r1920, %r4458;
	@%p668 bra 	$L__BB0_760;
	ld.local.u32 	%r1921, [%rd3+24];
	setp.gt.u32 	%p669, %r1921, %r4457;
	@%p669 bra 	$L__BB0_696;
	setp.lt.u32 	%p670, %r1921, %r4457;
	@%p670 bra 	$L__BB0_760;
	ld.local.u32 	%r1922, [%rd3+20];
	setp.gt.u32 	%p671, %r1922, %r4456;
	@%p671 bra 	$L__BB0_696;
	setp.lt.u32 	%p672, %r1922, %r4456;
	@%p672 bra 	$L__BB0_760;
	ld.local.u32 	%r1923, [%rd3+16];
	setp.gt.u32 	%p673, %r1923, %r4455;
	@%p673 bra 	$L__BB0_696;
	setp.lt.u32 	%p674, %r1923, %r4455;
	@%p674 bra 	$L__BB0_760;
	ld.local.u32 	%r1924, [%rd3+12];
	setp.gt.u32 	%p675, %r1924, %r4454;
	@%p675 bra 	$L__BB0_696;
	setp.lt.u32 	%p676, %r1924, %r4454;
	@%p676 bra 	$L__BB0_760;
	ld.local.u32 	%r1925, [%rd3+8];
	setp.gt.u32 	%p677, %r1925, %r4453;
	@%p677 bra 	$L__BB0_696;
	setp.lt.u32 	%p678, %r1925, %r4453;
	@%p678 bra 	$L__BB0_760;
	ld.local.u32 	%r1926, [%rd3+4];
	setp.gt.u32 	%p679, %r1926, %r4452;
	@%p679 bra 	$L__BB0_696;
	setp.lt.u32 	%p680, %r1926, %r4452;
	ld.local.u32 	%r3496, [%rd3];
	setp.lt.u32 	%p681, %r3496, %r4451;
	or.pred  	%p682, %p680, %p681;
	@%p682 bra 	$L__BB0_760;
	bra.uni 	$L__BB0_696;
$L__BB0_758:
	setp.ge.u32 	%p620, %r1896, %r4055;
	@%p620 bra 	$L__BB0_698;
	ld.local.u32 	%r4529, [%rd3+120];
$L__BB0_760:
	ld.local.v4.u32 	{%r3498, %r3499, %r3500, %r3501}, [%rd3];
	st.local.v4.u32 	[%rd2], {%r3498, %r3499, %r3500, %r3501};
	ld.local.v4.u32 	{%r3502, %r3503, %r3504, %r3505}, [%rd3+16];
	st.local.v4.u32 	[%rd2+16], {%r3502, %r3503, %r3504, %r3505};
	ld.local.v4.u32 	{%r3506, %r3507, %r3508, %r3509}, [%rd3+32];
	st.local.v4.u32 	[%rd2+32], {%r3506, %r3507, %r3508, %r3509};
	ld.local.v4.u32 	{%r3510, %r3511, %r3512, %r3513}, [%rd3+48];
	st.local.v4.u32 	[%rd2+48], {%r3510, %r3511, %r3512, %r3513};
	ld.local.v4.u32 	{%r3514, %r3515, %r3516, %r3517}, [%rd3+64];
	st.local.v4.u32 	[%rd2+64], {%r3514, %r3515, %r3516, %r3517};
	ld.local.v4.u32 	{%r3518, %r3519, %r3520, %r3521}, [%rd3+80];
	st.local.v4.u32 	[%rd2+80], {%r3518, %r3519, %r3520, %r3521};
	ld.local.v4.u32 	{%r3522, %r3523, %r3524, %r3525}, [%rd3+96];
	st.local.v4.u32 	[%rd2+96], {%r3522, %r3523, %r3524, %r3525};
	ld.local.v2.u32 	{%r3526, %r3527}, [%rd3+112];
	st.local.v4.u32 	[%rd2+112], {%r3526, %r3527, %r4529, %r1896};
	add.s32 	%r4491, %r4491, 1;
	setp.ne.s32 	%p683, %r4491, 1024;
	@%p683 bra 	$L__BB0_623;
	setp.gt.u32 	%p684, %r4526, %r2659;
	@%p684 bra 	$L__BB0_763;
	cvt.u32.u64 	%r3530, %rd24;
	setp.ge.u32 	%p685, %r4526, %r2659;
	setp.eq.s32 	%p686, %r4525, %r3530;
	setp.eq.s32 	%p687, %r4524, %r732;
	and.pred  	%p688, %p686, %p687;
	and.pred  	%p689, %p688, %p685;
	setp.eq.s32 	%p690, %r4523, %r730;
	and.pred  	%p691, %p689, %p690;
	setp.eq.s32 	%p692, %r4522, %r712;
	and.pred  	%p693, %p691, %p692;
	setp.eq.s32 	%p694, %r4521, %r710;
	and.pred  	%p695, %p693, %p694;
	setp.eq.s32 	%p696, %r4520, %r709;
	and.pred  	%p697, %p695, %p696;
	setp.eq.s32 	%p698, %r4519, %r708;
	and.pred  	%p699, %p697, %p698;
	setp.eq.s32 	%p700, %r4518, %r691;
	and.pred  	%p701, %p699, %p700;
	setp.eq.s32 	%p702, %r4517, %r690;
	and.pred  	%p703, %p701, %p702;
	setp.eq.s32 	%p704, %r4516, %r689;
	and.pred  	%p705, %p703, %p704;
	setp.eq.s32 	%p706, %r4515, %r688;
	and.pred  	%p707, %p705, %p706;
	setp.eq.s32 	%p708, %r4514, %r671;
	and.pred  	%p709, %p707, %p708;
	setp.eq.s32 	%p710, %r4513, %r670;
	and.pred  	%p711, %p709, %p710;
	setp.eq.s32 	%p712, %r4512, %r669;
	and.pred  	%p713, %p711, %p712;
	setp.eq.s32 	%p714, %r4511, %r668;
	and.pred  	%p715, %p713, %p714;
	setp.eq.s32 	%p716, %r4510, %r651;
	and.pred  	%p717, %p715, %p716;
	setp.eq.s32 	%p718, %r4509, %r650;
	and.pred  	%p719, %p717, %p718;
	setp.eq.s32 	%p720, %r4508, %r649;
	and.pred  	%p721, %p719, %p720;
	setp.eq.s32 	%p722, %r4507, %r648;
	and.pred  	%p723, %p721, %p722;
	setp.eq.s32 	%p724, %r4506, %r631;
	and.pred  	%p725, %p723, %p724;
	setp.eq.s32 	%p726, %r4505, %r630;
	and.pred  	%p727, %p725, %p726;
	setp.eq.s32 	%p728, %r4504, %r629;
	and.pred  	%p729, %p727, %p728;
	setp.eq.s32 	%p730, %r4503, %r628;
	and.pred  	%p731, %p729, %p730;
	setp.eq.s32 	%p732, %r4502, %r611;
	and.pred  	%p733, %p731, %p732;
	setp.eq.s32 	%p734, %r4501, %r610;
	and.pred  	%p735, %p733, %p734;
	setp.eq.s32 	%p736, %r4500, %r609;
	and.pred  	%p737, %p735, %p736;
	setp.eq.s32 	%p738, %r4499, %r608;
	and.pred  	%p739, %p737, %p738;
	setp.eq.s32 	%p740, %r4498, %r607;
	and.pred  	%p741, %p739, %p740;
	setp.eq.s32 	%p742, %r4497, %r606;
	and.pred  	%p743, %p741, %p742;
	setp.eq.s32 	%p744, %r4496, %r605;
	and.pred  	%p745, %p743, %p744;
	setp.eq.s32 	%p746, %r4495, %r773;
	and.pred  	%p747, %p745, %p746;
	@%p747 bra 	$L__BB0_766;
$L__BB0_763:
	add.s32 	%r4450, %r4450, 1;
	setp.eq.s32 	%p750, %r4450, %r806;
	@%p750 bra 	$L__BB0_764;
	bra.uni 	$L__BB0_622;
$L__BB0_764:
	st.local.v2.u32 	[%rd16+8], {%r3735, %r3734};
	st.local.v2.u32 	[%rd16+16], {%r3733, %r3732};
	st.local.v2.u32 	[%rd16], {%r4011, %r3736};
	bra.uni 	$L__BB0_769;
$L__BB0_765:
	st.local.v2.u32 	[%rd16+8], {%r3735, %r3734};
	st.local.v2.u32 	[%rd16+16], {%r3733, %r3732};
	st.local.v2.u32 	[%rd16], {%r4011, %r3736};
	bra.uni 	$L__BB0_769;
$L__BB0_766:
	add.s32 	%r4062, %r4062, 1;
	setp.eq.s32 	%p748, %r4062, 20;
	@%p748 bra 	$L__BB0_767;
	bra.uni 	$L__BB0_269;
$L__BB0_767:
	ld.param.u32 	%r3712, [_Z22generate_primes_kernelPhPjjm_param_2];
	st.local.v2.u32 	[%rd16+8], {%r3735, %r3734};
	st.local.v2.u32 	[%rd16+16], {%r3733, %r3732};
	st.local.v2.u32 	[%rd16], {%r4011, %r3736};
	atom.global.add.u32 	%r1948, [%rd157], 1;
	setp.ge.u32 	%p749, %r1948, %r3712;
	@%p749 bra 	$L__BB0_769;
	ld.param.u64 	%rd978, [_Z22generate_primes_kernelPhPjjm_param_0];
	shl.b32 	%r3531, %r1948, 7;
	cvt.u64.u32 	%rd873, %r3531;
	cvta.to.global.u64 	%rd874, %rd978;
	add.s64 	%rd875, %rd874, %rd873;
	bfe.u32 	%r3532, %r4055, 24, 8;
	st.global.u8 	[%rd875], %r3532;
	bfe.u32 	%r3533, %r4055, 16, 8;
	st.global.u8 	[%rd875+1], %r3533;
	bfe.u32 	%r3534, %r4055, 8, 8;
	st.global.u8 	[%rd875+2], %r3534;
	bfe.u32 	%r3535, %r4055, 0, 8;
	st.global.u8 	[%rd875+3], %r3535;
	bfe.u32 	%r3536, %r4370, 24, 8;
	st.global.u8 	[%rd875+4], %r3536;
	bfe.u32 	%r3537, %r4370, 16, 8;
	st.global.u8 	[%rd875+5], %r3537;
	bfe.u32 	%r3538, %r4370, 8, 8;
	st.global.u8 	[%rd875+6], %r3538;
	bfe.u32 	%r3539, %r4370, 0, 8;
	st.global.u8 	[%rd875+7], %r3539;
	bfe.u32 	%r3540, %r4369, 24, 8;
	st.global.u8 	[%rd875+8], %r3540;
	bfe.u32 	%r3541, %r4369, 16, 8;
	st.global.u8 	[%rd875+9], %r3541;
	bfe.u32 	%r3542, %r4369, 8, 8;
	st.global.u8 	[%rd875+10], %r3542;
	bfe.u32 	%r3543, %r4369, 0, 8;
	st.global.u8 	[%rd875+11], %r3543;
	bfe.u32 	%r3544, %r4368, 24, 8;
	st.global.u8 	[%rd875+12], %r3544;
	bfe.u32 	%r3545, %r4368, 16, 8;
	st.global.u8 	[%rd875+13], %r3545;
	bfe.u32 	%r3546, %r4368, 8, 8;
	st.global.u8 	[%rd875+14], %r3546;
	bfe.u32 	%r3547, %r4368, 0, 8;
	st.global.u8 	[%rd875+15], %r3547;
	bfe.u32 	%r3548, %r4367, 24, 8;
	st.global.u8 	[%rd875+16], %r3548;
	bfe.u32 	%r3549, %r4367, 16, 8;
	st.global.u8 	[%rd875+17], %r3549;
	bfe.u32 	%r3550, %r4367, 8, 8;
	st.global.u8 	[%rd875+18], %r3550;
	bfe.u32 	%r3551, %r4367, 0, 8;
	st.global.u8 	[%rd875+19], %r3551;
	bfe.u32 	%r3552, %r4366, 24, 8;
	st.global.u8 	[%rd875+20], %r3552;
	bfe.u32 	%r3553, %r4366, 16, 8;
	st.global.u8 	[%rd875+21], %r3553;
	bfe.u32 	%r3554, %r4366, 8, 8;
	st.global.u8 	[%rd875+22], %r3554;
	bfe.u32 	%r3555, %r4366, 0, 8;
	st.global.u8 	[%rd875+23], %r3555;
	bfe.u32 	%r3556, %r4365, 24, 8;
	st.global.u8 	[%rd875+24], %r3556;
	bfe.u32 	%r3557, %r4365, 16, 8;
	st.global.u8 	[%rd875+25], %r3557;
	bfe.u32 	%r3558, %r4365, 8, 8;
	st.global.u8 	[%rd875+26], %r3558;
	bfe.u32 	%r3559, %r4365, 0, 8;
	st.global.u8 	[%rd875+27], %r3559;
	bfe.u32 	%r3560, %r4364, 24, 8;
	st.global.u8 	[%rd875+28], %r3560;
	bfe.u32 	%r3561, %r4364, 16, 8;
	st.global.u8 	[%rd875+29], %r3561;
	bfe.u32 	%r3562, %r4364, 8, 8;
	st.global.u8 	[%rd875+30], %r3562;
	bfe.u32 	%r3563, %r4364, 0, 8;
	st.global.u8 	[%rd875+31], %r3563;
	bfe.u32 	%r3564, %r4363, 24, 8;
	st.global.u8 	[%rd875+32], %r3564;
	bfe.u32 	%r3565, %r4363, 16, 8;
	st.global.u8 	[%rd875+33], %r3565;
	bfe.u32 	%r3566, %r4363, 8, 8;
	st.global.u8 	[%rd875+34], %r3566;
	bfe.u32 	%r3567, %r4363, 0, 8;
	st.global.u8 	[%rd875+35], %r3567;
	bfe.u32 	%r3568, %r4362, 24, 8;
	st.global.u8 	[%rd875+36], %r3568;
	bfe.u32 	%r3569, %r4362, 16, 8;
	st.global.u8 	[%rd875+37], %r3569;
	bfe.u32 	%r3570, %r4362, 8, 8;
	st.global.u8 	[%rd875+38], %r3570;
	bfe.u32 	%r3571, %r4362, 0, 8;
	st.global.u8 	[%rd875+39], %r3571;
	bfe.u32 	%r3572, %r4361, 24, 8;
	st.global.u8 	[%rd875+40], %r3572;
	bfe.u32 	%r3573, %r4361, 16, 8;
	st.global.u8 	[%rd875+41], %r3573;
	bfe.u32 	%r3574, %r4361, 8, 8;
	st.global.u8 	[%rd875+42], %r3574;
	bfe.u32 	%r3575, %r4361, 0, 8;
	st.global.u8 	[%rd875+43], %r3575;
	bfe.u32 	%r3576, %r4360, 24, 8;
	st.global.u8 	[%rd875+44], %r3576;
	bfe.u32 	%r3577, %r4360, 16, 8;
	st.global.u8 	[%rd875+45], %r3577;
	bfe.u32 	%r3578, %r4360, 8, 8;
	st.global.u8 	[%rd875+46], %r3578;
	bfe.u32 	%r3579, %r4360, 0, 8;
	st.global.u8 	[%rd875+47], %r3579;
	bfe.u32 	%r3580, %r4359, 24, 8;
	st.global.u8 	[%rd875+48], %r3580;
	bfe.u32 	%r3581, %r4359, 16, 8;
	st.global.u8 	[%rd875+49], %r3581;
	bfe.u32 	%r3582, %r4359, 8, 8;
	st.global.u8 	[%rd875+50], %r3582;
	bfe.u32 	%r3583, %r4359, 0, 8;
	st.global.u8 	[%rd875+51], %r3583;
	bfe.u32 	%r3584, %r4358, 24, 8;
	st.global.u8 	[%rd875+52], %r3584;
	bfe.u32 	%r3585, %r4358, 16, 8;
	st.global.u8 	[%rd875+53], %r3585;
	bfe.u32 	%r3586, %r4358, 8, 8;
	st.global.u8 	[%rd875+54], %r3586;
	bfe.u32 	%r3587, %r4358, 0, 8;
	st.global.u8 	[%rd875+55], %r3587;
	bfe.u32 	%r3588, %r4357, 24, 8;
	st.global.u8 	[%rd875+56], %r3588;
	bfe.u32 	%r3589, %r4357, 16, 8;
	st.global.u8 	[%rd875+57], %r3589;
	bfe.u32 	%r3590, %r4357, 8, 8;
	st.global.u8 	[%rd875+58], %r3590;
	bfe.u32 	%r3591, %r4357, 0, 8;
	st.global.u8 	[%rd875+59], %r3591;
	bfe.u32 	%r3592, %r4356, 24, 8;
	st.global.u8 	[%rd875+60], %r3592;
	bfe.u32 	%r3593, %r4356, 16, 8;
	st.global.u8 	[%rd875+61], %r3593;
	bfe.u32 	%r3594, %r4356, 8, 8;
	st.global.u8 	[%rd875+62], %r3594;
	bfe.u32 	%r3595, %r4356, 0, 8;
	st.global.u8 	[%rd875+63], %r3595;
	bfe.u32 	%r3596, %r4355, 24, 8;
	st.global.u8 	[%rd875+64], %r3596;
	bfe.u32 	%r3597, %r4355, 16, 8;
	st.global.u8 	[%rd875+65], %r3597;
	bfe.u32 	%r3598, %r4355, 8, 8;
	st.global.u8 	[%rd875+66], %r3598;
	bfe.u32 	%r3599, %r4355, 0, 8;
	st.global.u8 	[%rd875+67], %r3599;
	bfe.u32 	%r3600, %r4354, 24, 8;
	st.global.u8 	[%rd875+68], %r3600;
	bfe.u32 	%r3601, %r4354, 16, 8;
	st.global.u8 	[%rd875+69], %r3601;
	bfe.u32 	%r3602, %r4354, 8, 8;
	st.global.u8 	[%rd875+70], %r3602;
	bfe.u32 	%r3603, %r4354, 0, 8;
	st.global.u8 	[%rd875+71], %r3603;
	bfe.u32 	%r3604, %r4353, 24, 8;
	st.global.u8 	[%rd875+72], %r3604;
	bfe.u32 	%r3605, %r4353, 16, 8;
	st.global.u8 	[%rd875+73], %r3605;
	bfe.u32 	%r3606, %r4353, 8, 8;
	st.global.u8 	[%rd875+74], %r3606;
	bfe.u32 	%r3607, %r4353, 0, 8;
	st.global.u8 	[%rd875+75], %r3607;
	bfe.u32 	%r3608, %r4352, 24, 8;
	st.global.u8 	[%rd875+76], %r3608;
	bfe.u32 	%r3609, %r4352, 16, 8;
	st.global.u8 	[%rd875+77], %r3609;
	bfe.u32 	%r3610, %r4352, 8, 8;
	st.global.u8 	[%rd875+78], %r3610;
	bfe.u32 	%r3611, %r4352, 0, 8;
	st.global.u8 	[%rd875+79], %r3611;
	bfe.u32 	%r3612, %r4351, 24, 8;
	st.global.u8 	[%rd875+80], %r3612;
	bfe.u32 	%r3613, %r4351, 16, 8;
	st.global.u8 	[%rd875+81], %r3613;
	bfe.u32 	%r3614, %r4351, 8, 8;
	st.global.u8 	[%rd875+82], %r3614;
	bfe.u32 	%r3615, %r4351, 0, 8;
	st.global.u8 	[%rd875+83], %r3615;
	bfe.u32 	%r3616, %r4350, 24, 8;
	st.global.u8 	[%rd875+84], %r3616;
	bfe.u32 	%r3617, %r4350, 16, 8;
	st.global.u8 	[%rd875+85], %r3617;
	bfe.u32 	%r3618, %r4350, 8, 8;
	st.global.u8 	[%rd875+86], %r3618;
	bfe.u32 	%r3619, %r4350, 0, 8;
	st.global.u8 	[%rd875+87], %r3619;
	bfe.u32 	%r3620, %r4349, 24, 8;
	st.global.u8 	[%rd875+88], %r3620;
	bfe.u32 	%r3621, %r4349, 16, 8;
	st.global.u8 	[%rd875+89], %r3621;
	bfe.u32 	%r3622, %r4349, 8, 8;
	st.global.u8 	[%rd875+90], %r3622;
	bfe.u32 	%r3623, %r4349, 0, 8;
	st.global.u8 	[%rd875+91], %r3623;
	bfe.u32 	%r3624, %r4348, 24, 8;
	st.global.u8 	[%rd875+92], %r3624;
	bfe.u32 	%r3625, %r4348, 16, 8;
	st.global.u8 	[%rd875+93], %r3625;
	bfe.u32 	%r3626, %r4348, 8, 8;
	st.global.u8 	[%rd875+94], %r3626;
	bfe.u32 	%r3627, %r4348, 0, 8;
	st.global.u8 	[%rd875+95], %r3627;
	bfe.u32 	%r3628, %r4458, 24, 8;
	st.global.u8 	[%rd875+96], %r3628;
	bfe.u32 	%r3629, %r4458, 16, 8;
	st.global.u8 	[%rd875+97], %r3629;
	bfe.u32 	%r3630, %r4458, 8, 8;
	st.global.u8 	[%rd875+98], %r3630;
	bfe.u32 	%r3631, %r4458, 0, 8;
	st.global.u8 	[%rd875+99], %r3631;
	bfe.u32 	%r3632, %r4457, 24, 8;
	st.global.u8 	[%rd875+100], %r3632;
	bfe.u32 	%r3633, %r4457, 16, 8;
	st.global.u8 	[%rd875+101], %r3633;
	bfe.u32 	%r3634, %r4457, 8, 8;
	st.global.u8 	[%rd875+102], %r3634;
	bfe.u32 	%r3635, %r4457, 0, 8;
	st.global.u8 	[%rd875+103], %r3635;
	bfe.u32 	%r3636, %r4456, 24, 8;
	st.global.u8 	[%rd875+104], %r3636;
	bfe.u32 	%r3637, %r4456, 16, 8;
	st.global.u8 	[%rd875+105], %r3637;
	bfe.u32 	%r3638, %r4456, 8, 8;
	st.global.u8 	[%rd875+106], %r3638;
	bfe.u32 	%r3639, %r4456, 0, 8;
	st.global.u8 	[%rd875+107], %r3639;
	bfe.u32 	%r3640, %r4455, 24, 8;
	st.global.u8 	[%rd875+108], %r3640;
	bfe.u32 	%r3641, %r4455, 16, 8;
	st.global.u8 	[%rd875+109], %r3641;
	bfe.u32 	%r3642, %r4455, 8, 8;
	st.global.u8 	[%rd875+110], %r3642;
	bfe.u32 	%r3643, %r4455, 0, 8;
	st.global.u8 	[%rd875+111], %r3643;
	bfe.u32 	%r3644, %r4454, 24, 8;
	st.global.u8 	[%rd875+112], %r3644;
	bfe.u32 	%r3645, %r4454, 16, 8;
	st.global.u8 	[%rd875+113], %r3645;
	bfe.u32 	%r3646, %r4454, 8, 8;
	st.global.u8 	[%rd875+114], %r3646;
	bfe.u32 	%r3647, %r4454, 0, 8;
	st.global.u8 	[%rd875+115], %r3647;
	bfe.u32 	%r3648, %r4453, 24, 8;
	st.global.u8 	[%rd875+116], %r3648;
	bfe.u32 	%r3649, %r4453, 16, 8;
	st.global.u8 	[%rd875+117], %r3649;
	bfe.u32 	%r3650, %r4453, 8, 8;
	st.global.u8 	[%rd875+118], %r3650;
	bfe.u32 	%r3651, %r4453, 0, 8;
	st.global.u8 	[%rd875+119], %r3651;
	bfe.u32 	%r3652, %r4452, 24, 8;
	st.global.u8 	[%rd875+120], %r3652;
	bfe.u32 	%r3653, %r4452, 16, 8;
	st.global.u8 	[%rd875+121], %r3653;
	bfe.u32 	%r3654, %r4452, 8, 8;
	st.global.u8 	[%rd875+122], %r3654;
	bfe.u32 	%r3655, %r4452, 0, 8;
	st.global.u8 	[%rd875+123], %r3655;
	bfe.u32 	%r3656, %r4451, 24, 8;
	st.global.u8 	[%rd875+124], %r3656;
	bfe.u32 	%r3657, %r4451, 16, 8;
	st.global.u8 	[%rd875+125], %r3657;
	bfe.u32 	%r3658, %r4451, 8, 8;
	st.global.u8 	[%rd875+126], %r3658;
	bfe.u32 	%r3659, %r4451, 0, 8;
	st.global.u8 	[%rd875+127], %r3659;
$L__BB0_769:
	ld.param.u32 	%r3713, [_Z22generate_primes_kernelPhPjjm_param_2];
	atom.global.or.b32 	%r3710, [%rd157], 0;
	setp.lt.u32 	%p753, %r3710, %r3713;
	@%p753 bra 	$L__BB0_116;
$L__BB0_770:
	ret;

}


// ===== COMPILED SASS (sm_100) =====

	.target	sm_100

	.elftype	@"ET_EXEC"


//--------------------- .note.nv.tkinfo           --------------------------
	.section	.note.nv.tkinfo,"",@"SHT_NOTE"
	.sectionflags	@"SHF_NOTE_NV_TKINFO"
	.tkinfo
        /*0018*/ 	.word	0x00000002
        /*0030*/ 	.string	""
        /*0030*/ 	.string	"ptxas"
        /*0030*/ 	.string	"Cuda compilation tools, release 13.0, V13.0.88"
        /*0030*/ 	.string	"Build cuda_13.0.r13.0/compiler.36424714_0"
        /*0030*/ 	.string	"-arch sm_100 -m 64 "



//--------------------- .note.nv.cuinfo           --------------------------
	.section	.note.nv.cuinfo,"",@"SHT_NOTE"
	.sectionflags	@"SHF_NOTE_NV_CUINFO"
        /*0018*/ 	.short	0x0002
        /*001a*/ 	.short	0x0064
        /*001c*/ 	.short	0x0082
	.zero		2


//--------------------- .nv.info                  --------------------------
	.section	.nv.info,"",@"SHT_CUDA_INFO"
	.align	4


	//----- nvinfo : EIATTR_REGCOUNT
	.align		4
        /*0000*/ 	.byte	0x04, 0x2f
        /*0002*/ 	.short	(.L_11 - .L_10)
	.align		4
.L_10:
        /*0004*/ 	.word	index@(_Z22generate_primes_kernelPhPjjm)
        /*0008*/ 	.word	0x000000a8


	//----- nvinfo : EIATTR_FRAME_SIZE
	.align		4
.L_11:
        /*000c*/ 	.byte	0x04, 0x11
        /*000e*/ 	.short	(.L_13 - .L_12)
	.align		4
.L_12:
        /*0010*/ 	.word	index@($__internal_0_$__cuda_sm20_rem_u64)
        /*0014*/ 	.word	0x000004b0


	//----- nvinfo : EIATTR_FRAME_SIZE
	.align		4
.L_13:
        /*0018*/ 	.byte	0x04, 0x11
        /*001a*/ 	.short	(.L_15 - .L_14)
	.align		4
.L_14:
        /*001c*/ 	.word	index@(_Z22generate_primes_kernelPhPjjm)
        /*0020*/ 	.word	0x000004b0


	//----- nvinfo : EIATTR_MIN_STACK_SIZE
	.align		4
.L_15:
        /*0024*/ 	.byte	0x04, 0x12
        /*0026*/ 	.short	(.L_17 - .L_16)
	.align		4
.L_16:
        /*0028*/ 	.word	index@(_Z22generate_primes_kernelPhPjjm)
        /*002c*/ 	.word	0x000004b0
.L_17:


//--------------------- .nv.compat                --------------------------
	.section	.nv.compat,"",@"SHT_CUDA_COMPAT_INFO"
	.align	4
        /*0000*/ 	.byte	0x02, 0x09, 0x00, 0x00, 0x02, 0x02, 0x01, 0x00, 0x02, 0x05, 0x05, 0x00, 0x03, 0x07, 0x01, 0x01
        /*0010*/ 	.byte	0x02, 0x03, 0x00, 0x00, 0x02, 0x06, 0x01, 0x00, 0x04, 0x0b, 0x08, 0x00, 0x09, 0x00, 0x00, 0x00
        /*0020*/ 	.byte	0x00, 0x00, 0x00, 0x00


//--------------------- .nv.info._Z22generate_primes_kernelPhPjjm --------------------------
	.section	.nv.info._Z22generate_primes_kernelPhPjjm,"",@"SHT_CUDA_INFO"
	.sectionflags	@""
	.align	4


	//----- nvinfo : EIATTR_CUDA_API_VERSION
	.align		4
        /*0000*/ 	.byte	0x04, 0x37
        /*0002*/ 	.short	(.L_19 - .L_18)
.L_18:
        /*0004*/ 	.word	0x00000082


	//----- nvinfo : EIATTR_KPARAM_INFO
	.align		4
.L_19:
        /*0008*/ 	.byte	0x04, 0x17
        /*000a*/ 	.short	(.L_21 - .L_20)
.L_20:
        /*000c*/ 	.word	0x00000000
        /*0010*/ 	.short	0x0003
        /*0012*/ 	.short	0x0018
        /*0014*/ 	.byte	0x00, 0xf0, 0x21, 0x00


	//----- nvinfo : EIATTR_KPARAM_INFO
	.align		4
.L_21:
        /*0018*/ 	.byte	0x04, 0x17
        /*001a*/ 	.short	(.L_23 - .L_22)
.L_22:
        /*001c*/ 	.word	0x00000000
        /*0020*/ 	.short	0x0002
        /*0022*/ 	.short	0x0010
        /*0024*/ 	.byte	0x00, 0xf0, 0x11, 0x00


	//----- nvinfo : EIATTR_KPARAM_INFO
	.align		4
.L_23:
        /*0028*/ 	.byte	0x04, 0x17
        /*002a*/ 	.short	(.L_25 - .L_24)
.L_24:
        /*002c*/ 	.word	0x00000000
        /*0030*/ 	.short	0x0001
        /*0032*/ 	.short	0x0008
        /*0034*/ 	.byte	0x00, 0xf5, 0x21, 0x00


	//----- nvinfo : EIATTR_KPARAM_INFO
	.align		4
.L_25:
        /*0038*/ 	.byte	0x04, 0x17
        /*003a*/ 	.short	(.L_27 - .L_26)
.L_26:
        /*003c*/ 	.word	0x00000000
        /*0040*/ 	.short	0x0000
        /*0042*/ 	.short	0x0000
        /*0044*/ 	.byte	0x00, 0xf5, 0x21, 0x00


	//----- nvinfo : EIATTR_SPARSE_MMA_MASK
	.align		4
.L_27:
        /*0048*/ 	.byte	0x03, 0x50
        /*004a*/ 	.short	0x0000


	//----- nvinfo : EIATTR_MAXREG_COUNT
	.align		4
        /*004c*/ 	.byte	0x03, 0x1b
        /*004e*/ 	.short	0x00ff


	//----- nvinfo : EIATTR_MERCURY_ISA_VERSION
	.align		4
        /*0050*/ 	.byte	0x03, 0x5f
        /*0052*/ 	.short	0x0101


	//----- nvinfo : EIATTR_INT_WARP_WIDE_INSTR_OFFSETS
	.align		4
        /*0054*/ 	.byte	0x04, 0x31
        /*0056*/ 	.short	(.L_29 - .L_28)


	//   ....[0]....
.L_28:
        /*0058*/ 	.word	0x00014610


	//   ....[1]....
        /*005c*/ 	.word	0x000146e0


	//----- nvinfo : EIATTR_VRC_CTA_INIT_COUNT
	.align		4
.L_29:
        /*0060*/ 	.byte	0x02, 0x4a
	.zero		1
	.zero		1


	//----- nvinfo : EIATTR_EXIT_INSTR_OFFSETS
	.align		4
        /*0064*/ 	.byte	0x04, 0x1c
        /*0066*/ 	.short	(.L_31 - .L_30)


	//   ....[0]....
.L_30:
        /*0068*/ 	.word	0x00003230


	//   ....[1]....
        /*006c*/ 	.word	0x000157f0


	//----- nvinfo : EIATTR_CRS_STACK_SIZE
	.align		4
.L_31:
        /*0070*/ 	.byte	0x04, 0x1e
        /*0072*/ 	.short	(.L_33 - .L_32)
.L_32:
        /*0074*/ 	.word	0x00000000


	//----- nvinfo : EIATTR_CBANK_PARAM_SIZE
	.align		4
.L_33:
        /*0078*/ 	.byte	0x03, 0x19
        /*007a*/ 	.short	0x0020


	//----- nvinfo : EIATTR_PARAM_CBANK
	.align		4
        /*007c*/ 	.byte	0x04, 0x0a
        /*007e*/ 	.short	(.L_35 - .L_34)
	.align		4
.L_34:
        /*0080*/ 	.word	index@(.nv.constant0._Z22generate_primes_kernelPhPjjm)
        /*0084*/ 	.short	0x0380
        /*0086*/ 	.short	0x0020


	//----- nvinfo : EIATTR_SW_WAR
	.align		4
.L_35:
        /*0088*/ 	.byte	0x04, 0x36
        /*008a*/ 	.short	(.L_37 - .L_36)
.L_36:
        /*008c*/ 	.word	0x00000008
.L_37:


//--------------------- .nv.callgraph             --------------------------
	.section	.nv.callgraph,"",@"SHT_CUDA_CALLGRAPH"
	.align	4
	.sectionentsize	8
	.align		4
        /*0000*/ 	.word	0x00000000
	.align		4
        /*0004*/ 	.word	0xffffffff
	.align		4
        /*0008*/ 	.word	0x00000000
	.align		4
        /*000c*/ 	.word	0xfffffffe
	.align		4
        /*0010*/ 	.word	0x00000000
	.align		4
        /*0014*/ 	.word	0xfffffffd
	.align		4
        /*0018*/ 	.word	0x00000000
	.align		4
        /*001c*/ 	.word	0xfffffffc


//--------------------- .nv.constant4             --------------------------
	.section	.nv.constant4,"a",@progbits
	.align	8
	.align		8
.nv.constant4:
        /*0000*/ 	.dword	precalc_xorwow_matrix
	.align		8
        /*0008*/ 	.dword	precalc_xorwow_offset_matrix
	.align		8
        /*0010*/ 	.dword	mrg32k3aM1
	.align		8
        /*0018*/ 	.dword	mrg32k3aM2
	.align		8
        /*0020*/ 	.dword	mrg32k3aM1SubSeq
	.align		8
        /*0028*/ 	.dword	mrg32k3aM2SubSeq
	.align		8
        /*0030*/ 	.dword	mrg32k3aM1Seq
	.align		8
        /*0038*/ 	.dword	mrg32k3aM2Seq


//--------------------- .nv.constant3             --------------------------
	.section	.nv.constant3,"a",@progbits
	.align	8
.nv.constant3:
	.type		__cr_lgamma_table,@object
	.size		__cr_lgamma_table,(SMALL_PRIMES - __cr_lgamma_table)
__cr_lgamma_table:
        /*0000*/ 	.byte	0x00, 0x00, 0x00, 0x00, 0x00, 0x00, 0x00, 0x00, 0x00, 0x00, 0x00, 0x00, 0x00, 0x00, 0x00, 0x00
        /*0010*/ 	.byte	0xef, 0x39, 0xfa, 0xfe, 0x42, 0x2e, 0xe6, 0x3f, 0x02, 0x20, 0x2a, 0xfa, 0x0b, 0xab, 0xfc, 0x3f
        /*0020*/ 	.byte	0xf9, 0x2c, 0x92, 0x7c, 0xa7, 0x6c, 0x09, 0x40, 0xc9, 0x79, 0x44, 0x3c, 0x64, 0x26, 0x13, 0x40
        /*0030*/ 	.byte	0xca, 0x01, 0xcf, 0x3a, 0x27, 0x51, 0x1a, 0x40, 0x30, 0xcc, 0x2d, 0xf3, 0xe1, 0x0c, 0x21, 0x40
        /*0040*/ 	.byte	0x0d, 0xb7, 0xfc, 0x82, 0x8e, 0x35, 0x25, 0x40
	.type		SMALL_PRIMES,@object
	.size		SMALL_PRIMES,(.L_9 - SMALL_PRIMES)
SMALL_PRIMES:
        /*0048*/ 	.byte	0x02, 0x00, 0x03, 0x00, 0x05, 0x00, 0x07, 0x00, 0x0b, 0x00, 0x0d, 0x00, 0x11, 0x00, 0x13, 0x00
        /* <DEDUP_REMOVED lines=31> */
.L_9:


//--------------------- .text._Z22generate_primes_kernelPhPjjm --------------------------
	.section	.text._Z22generate_primes_kernelPhPjjm,"ax",@progbits
	.align	128
        .global         _Z22generate_primes_kernelPhPjjm
        .type           _Z22generate_primes_kernelPhPjjm,@function
        .size           _Z22generate_primes_kernelPhPjjm,(.L_x_207 - _Z22generate_primes_kernelPhPjjm)
        .other          _Z22generate_primes_kernelPhPjjm,@"STO_CUDA_ENTRY STV_DEFAULT"
_Z22generate_primes_kernelPhPjjm:
.text._Z22generate_primes_kernelPhPjjm:
[----:B------:R-:W0:Y:S08]  /*0000*/  LDC R1, c[0x0][0x37c] ;  /* 0x0000df00ff017b82 */ /* 0x000e300000000800 */
[----:B------:R-:W1:Y:S01]  /*0010*/  LDC.64 R2, c[0x0][0x398] ;  /* 0x0000e600ff027b82 */ /* 0x000e620000000a00 */
[----:B------:R-:W2:Y:S01]  /*0020*/  S2R R9, SR_TID.X ;  /* 0x0000000000097919 */ /* 0x000ea20000002100 */
[----:B0-----:R-:W-:Y:S01]  /*0030*/  VIADD R1, R1, 0xfffffb50 ;  /* 0xfffffb5001017836 */ /* 0x001fe20000000000 */
[----:B------:R-:W0:Y:S01]  /*0040*/  LDCU.64 UR8, c[0x0][0x358] ;  /* 0x00006b00ff0877ac */ /* 0x000e220008000a00 */
[----:B------:R-:W-:Y:S04]  /*0050*/  BSSY.RECONVERGENT B0, `(.L_x_0) ;  /* 0x0000316000007945 */ /* 0x000fe80003800200 */
[----:B------:R-:W2:Y:S08]  /*0060*/  S2UR UR4, SR_CTAID.X ;  /* 0x00000000000479c3 */ /* 0x000eb00000002500 */
[----:B------:R-:W2:Y:S01]  /*0070*/  LDC R8, c[0x0][0x360] ;  /* 0x0000d800ff087b82 */ /* 0x000ea20000000800 */
[----:B-1----:R-:W-:-:S02]  /*0080*/  LOP3.LUT R0, R2, 0xaad26b49, RZ, 0x3c, !PT ;  /* 0xaad26b4902007812 */ /* 0x002fc400078e3cff */
[----:B------:R-:W-:-:S03]  /*0090*/  LOP3.LUT R2, R3, 0xf7dcefdd, RZ, 0x3c, !PT ;  /* 0xf7dcefdd03027812 */ /* 0x000fc600078e3cff */
[----:B------:R-:W-:Y:S02]  /*00a0*/  IMAD R0, R0, 0x4182bed5, RZ ;  /* 0x4182bed500007824 */ /* 0x000fe400078e02ff */
[----:B------:R-:W-:Y:S02]  /*00b0*/  IMAD R7, R2, -0x658354e5, RZ ;  /* 0x9a7cab1b02077824 */ /* 0x000fe400078e02ff */
[C---:B------:R-:W-:Y:S01]  /*00c0*/  VIADD R5, R0.reuse, 0x75bcd15 ;  /* 0x075bcd1500057836 */ /* 0x040fe20000000000 */
[C---:B------:R-:W-:Y:S01]  /*00d0*/  LOP3.LUT R6, R0.reuse, 0x159a55e5, RZ, 0x3c, !PT ;  /* 0x159a55e500067812 */ /* 0x040fe200078e3cff */
[C---:B------:R-:W-:Y:S01]  /*00e0*/  VIADD R3, R0.reuse, 0x583f19 ;  /* 0x00583f1900037836 */ /* 0x040fe20000000000 */
[C---:B------:R-:W-:Y:S02]  /*00f0*/  LOP3.LUT R2, R7.reuse, 0x5491333, RZ, 0x3c, !PT ;  /* 0x0549133307027812 */ /* 0x040fe400078e3cff */
[----:B------:R-:W-:Y:S01]  /*0100*/  IADD3 R4, PT, PT, R0, 0x64f0c9, R7 ;  /* 0x0064f0c900047810 */ /* 0x000fe20007ffe007 */
[----:B------:R-:W-:-:S02]  /*0110*/  VIADD R7, R7, 0x1f123bb5 ;  /* 0x1f123bb507077836 */ /* 0x000fc40000000000 */
[----:B------:R1:W-:Y:S01]  /*0120*/  STL.64 [R1+0x410], R2 ;  /* 0x0004100201007387 */ /* 0x0003e20000100a00 */
[----:B--2---:R-:W-:-:S03]  /*0130*/  IMAD R0, R8, UR4, R9 ;  /* 0x0000000408007c24 */ /* 0x004fc6000f8e0209 */
[----:B------:R1:W-:Y:S02]  /*0140*/  STL.128 [R1+0x400], R4 ;  /* 0x0004000401007387 */ /* 0x0003e40000100c00 */
[----:B------:R-:W-:-:S13]  /*0150*/  ISETP.NE.AND P0, PT, R0, RZ, PT ;  /* 0x000000ff0000720c */ /* 0x000fda0003f05270 */
[----:B0-----:R-:W-:Y:S05]  /*0160*/  @!P0 BRA `(.L_x_1) ;  /* 0x0000003000108947 */ /* 0x001fea0003800000 */
[----:B------:R-:W-:Y:S02]  /*0170*/  VIADD R10, R1, 0x400 ;  /* 0x00000400010a7836 */ /* 0x000fe40000000000 */
[----:B------:R-:W-:Y:S02]  /*0180*/  IMAD.MOV.U32 R11, RZ, RZ, RZ ;  /* 0x000000ffff0b7224 */ /* 0x000fe400078e00ff */
[----:B------:R-:W-:-:S07]  /*0190*/  IMAD.MOV.U32 R12, RZ, RZ, RZ ;  /* 0x000000ffff0c7224 */ /* 0x000fce00078e00ff */
.L_x_10:
[----:B------:R-:W-:Y:S01]  /*01a0*/  LOP3.LUT R59, R0, 0x3, RZ, 0xc0, !PT ;  /* 0x00000003003b7812 */ /* 0x000fe200078ec0ff */
[----:B------:R-:W-:Y:S03]  /*01b0*/  BSSY.RECONVERGENT B1, `(.L_x_2) ;  /* 0x00002f9000017945 */ /* 0x000fe60003800200 */
[----:B------:R-:W-:-:S04]  /*01c0*/  ISETP.NE.U32.AND P0, PT, R59, RZ, PT ;  /* 0x000000ff3b00720c */ /* 0x000fc80003f05070 */
[----:B------:R-:W-:-:S13]  /*01d0*/  ISETP.NE.AND.EX P0, PT, RZ, RZ, PT, P0 ;  /* 0x000000ffff00720c */ /* 0x000fda0003f05300 */
[----:B0-23--:R-:W-:Y:S05]  /*01e0*/  @!P0 BRA `(.L_x_3) ;  /* 0x0000002c00d48947 */ /* 0x00dfea0003800000 */
[----:B------:R-:W0:Y:S01]  /*01f0*/  LDC.64 R8, c[0x4][RZ] ;  /* 0x01000000ff087b82 */ /* 0x000e220000000a00 */
[----:B------:R-:W-:Y:S01]  /*0200*/  IMAD.MOV.U32 R13, RZ, RZ, RZ ;  /* 0x000000ffff0d7224 */ /* 0x000fe200078e00ff */
[----:B-1----:R-:W-:Y:S02]  /*0210*/  CS2R R2, SRZ ;  /* 0x0000000000027805 */ /* 0x002fe4000001ff00 */
[----:B------:R-:W-:Y:S01]  /*0220*/  CS2R R6, SRZ ;  /* 0x0000000000067805 */ /* 0x000fe2000001ff00 */
[----:B------:R-:W-:Y:S02]  /*0230*/  IMAD.MOV.U32 R5, RZ, RZ, RZ ;  /* 0x000000ffff057224 */ /* 0x000fe400078e00ff */
[----:B0-----:R-:W-:-:S07]  /*0240*/  IMAD.WIDE.U32 R8, R12, 0xc80, R8 ;  /* 0x00000c800c087825 */ /* 0x001fce00078e0008 */
.L_x_5:
[----:B------:R-:W-:-:S06]  /*0250*/  IMAD R14, R13, 0x4, R10 ;  /* 0x000000040d0e7824 */ /* 0x000fcc00078e020a */
[----:B------:R-:W5:Y:S01]  /*0260*/  LDL R14, [R14+0x4] ;  /* 0x000004000e0e7983 */ /* 0x000f620000100800 */
[----:B------:R-:W-:Y:S01]  /*0270*/  IMAD.SHL.U32 R24, R13, 0x20, RZ ;  /* 0x000000200d187824 */ /* 0x000fe200078e00ff */
[----:B------:R-:W-:-:S03]  /*0280*/  UMOV UR4, URZ ;  /* 0x000000ff00047c82 */ /* 0x000fc60008000000 */
[C---:B------:R-:W-:Y:S02]  /*0290*/  VIADD R15, R24.reuse, 0x1 ;  /* 0x00000001180f7836 */ /* 0x040fe40000000000 */
[C---:B------:R-:W-:Y:S02]  /*02a0*/  VIADD R16, R24.reuse, 0x2 ;  /* 0x0000000218107836 */ /* 0x040fe40000000000 */
[C---:B------:R-:W-:Y:S02]  /*02b0*/  VIADD R17, R24.reuse, 0x3 ;  /* 0x0000000318117836 */ /* 0x040fe40000000000 */
[C---:B------:R-:W-:Y:S02]  /*02c0*/  VIADD R18, R24.reuse, 0x4 ;  /* 0x0000000418127836 */ /* 0x040fe40000000000 */
[C---:B------:R-:W-:Y:S02]  /*02d0*/  VIADD R19, R24.reuse, 0x5 ;  /* 0x0000000518137836 */ /* 0x040fe40000000000 */
[----:B------:R-:W-:-:S02]  /*02e0*/  VIADD R20, R24, 0x6 ;  /* 0x0000000618147836 */ /* 0x000fc40000000000 */
        /* <DEDUP_REMOVED lines=8> */
[----:B------:R-:W-:-:S07]  /*0370*/  VIADD R24, R24, 0xf ;  /* 0x0000000f18187836 */ /* 0x000fce0000000000 */
.L_x_4:
[----:B-----5:R-:W-:-:S04]  /*0380*/  SHF.R.U32.HI R71, RZ, UR4, R14 ;  /* 0x00000004ff477c19 */ /* 0x020fc8000801160e */
[----:B------:R-:W-:-:S04]  /*0390*/  LOP3.LUT R25, R71, 0x1, RZ, 0xc0, !PT ;  /* 0x0000000147197812 */ /* 0x000fc800078ec0ff */
[----:B------:R-:W-:-:S13]  /*03a0*/  ISETP.NE.U32.AND P0, PT, R25, 0x1, PT ;  /* 0x000000011900780c */ /* 0x000fda0003f05070 */
[----:B------:R-:W-:-:S05]  /*03b0*/  @!P0 LEA R25, R13, UR4, 0x5 ;  /* 0x000000040d198c11 */ /* 0x000fca000f8e28ff */
[----:B------:R-:W-:-:S04]  /*03c0*/  @!P0 IMAD R25, R25, 0x5, RZ ;  /* 0x0000000519198824 */ /* 0x000fc800078e02ff */
[----:B------:R-:W-:-:S05]  /*03d0*/  @!P0 IMAD.WIDE.U32 R26, R25, 0x4, R8 ;  /* 0x00000004191a8825 */ /* 0x000fca00078e0008 */
[----:B------:R-:W2:Y:S04]  /*03e0*/  @!P0 LDG.E R25, desc[UR8][R26.64+0x4] ;  /* 0x000004081a198981 */ /* 0x000ea8000c1e1900 */
[----:B------:R-:W3:Y:S04]  /*03f0*/  @!P0 LDG.E R31, desc[UR8][R26.64+0xc] ;  /* 0x00000c081a1f8981 */ /* 0x000ee8000c1e1900 */
[----:B------:R-:W4:Y:S04]  /*0400*/  @!P0 LDG.E R30, desc[UR8][R26.64] ;  /* 0x000000081a1e8981 */ /* 0x000f28000c1e1900 */
[----:B------:R-:W4:Y:S04]  /*0410*/  @!P0 LDG.E R32, desc[UR8][R26.64+0x8] ;  /* 0x000008081a208981 */ /* 0x000f28000c1e1900 */
[----:B------:R0:W4:Y:S01]  /*0420*/  @!P0 LDG.E R34, desc[UR8][R26.64+0x10] ;  /* 0x000010081a228981 */ /* 0x000122000c1e1900 */
[----:B------:R-:W-:-:S13]  /*0430*/  R2P PR, R71, 0x7e ;  /* 0x0000007e47007804 */ /* 0x000fda0000000000 */
[----:B------:R-:W-:-:S04]  /*0440*/  @P1 VIADD R28, R15, UR4 ;  /* 0x000000040f1c1c36 */ /* 0x000fc80008000000 */
[----:B------:R-:W-:Y:S02]  /*0450*/  @P1 IMAD R29, R28, 0x5, RZ ;  /* 0x000000051c1d1824 */ /* 0x000fe400078e02ff */
[----:B0-----:R-:W-:Y:S02]  /*0460*/  @P3 VIADD R26, R17, UR4 ;  /* 0x00000004111a3c36 */ /* 0x001fe40008000000 */
[----:B------:R-:W-:-:S05]  /*0470*/  @P1 IMAD.WIDE.U32 R28, R29, 0x4, R8 ;  /* 0x000000041d1c1825 */ /* 0x000fca00078e0008 */
[----:B------:R-:W4:Y:S04]  /*0480*/  @P1 LDG.E R36, desc[UR8][R28.64] ;  /* 0x000000081c241981 */ /* 0x000f28000c1e1900 */
[----:B------:R-:W4:Y:S04]  /*0490*/  @P1 LDG.E R37, desc[UR8][R28.64+0x4] ;  /* 0x000004081c251981 */ /* 0x000f28000c1e1900 */
[----:B------:R-:W4:Y:S04]  /*04a0*/  @P1 LDG.E R38, desc[UR8][R28.64+0x8] ;  /* 0x000008081c261981 */ /* 0x000f28000c1e1900 */
[----:B------:R-:W4:Y:S04]  /*04b0*/  @P1 LDG.E R39, desc[UR8][R28.64+0xc] ;  /* 0x00000c081c271981 */ /* 0x000f28000c1e1900 */
[----:B------:R0:W4:Y:S02]  /*04c0*/  @P1 LDG.E R40, desc[UR8][R28.64+0x10] ;  /* 0x000010081c281981 */ /* 0x000124000c1e1900 */
[----:B0-----:R-:W-:-:S02]  /*04d0*/  @P3 IMAD R29, R26, 0x5, RZ ;  /* 0x000000051a1d3824 */ /* 0x001fc400078e02ff */
[----:B------:R-:W-:-:S04]  /*04e0*/  @P5 VIADD R28, R19, UR4 ;  /* 0x00000004131c5c36 */ /* 0x000fc80008000000 */
[----:B------:R-:W-:Y:S02]  /*04f0*/  @P5 IMAD R33, R28, 0x5, RZ ;  /* 0x000000051c215824 */ /* 0x000fe400078e02ff */
[----:B------:R-:W-:-:S05]  /*0500*/  @P3 IMAD.WIDE.U32 R28, R29, 0x4, R8 ;  /* 0x000000041d1c3825 */ /* 0x000fca00078e0008 */
[----:B------:R-:W4:Y:S04]  /*0510*/  @P3 LDG.E R45, desc[UR8][R28.64+0xc] ;  /* 0x00000c081c2d3981 */ /* 0x000f28000c1e1900 */
[----:B------:R-:W4:Y:S04]  /*0520*/  @P3 LDG.E R52, desc[UR8][R28.64+0x10] ;  /* 0x000010081c343981 */ /* 0x000f28000c1e1900 */
[----:B------:R-:W4:Y:S04]  /*0530*/  @P3 LDG.E R48, desc[UR8][R28.64] ;  /* 0x000000081c303981 */ /* 0x000f28000c1e1900 */
[----:B------:R-:W4:Y:S04]  /*0540*/  @P3 LDG.E R43, desc[UR8][R28.64+0x4] ;  /* 0x000004081c2b3981 */ /* 0x000f28000c1e1900 */
[----:B------:R-:W4:Y:S01]  /*0550*/  @P3 LDG.E R50, desc[UR8][R28.64+0x8] ;  /* 0x000008081c323981 */ /* 0x000f22000c1e1900 */
[----:B--2---:R-:W-:Y:S01]  /*0560*/  @!P0 LOP3.LUT R6, R6, R25, RZ, 0x3c, !PT ;  /* 0x0000001906068212 */ /* 0x004fe200078e3cff */
[----:B------:R-:W-:Y:S01]  /*0570*/  @P2 VIADD R25, R16, UR4 ;  /* 0x0000000410192c36 */ /* 0x000fe20008000000 */
[----:B---3--:R-:W-:-:S03]  /*0580*/  @!P0 LOP3.LUT R2, R2, R31, RZ, 0x3c, !PT ;  /* 0x0000001f02028212 */ /* 0x008fc600078e3cff */
[----:B------:R-:W-:Y:S01]  /*0590*/  @P2 IMAD R25, R25, 0x5, RZ ;  /* 0x0000000519192824 */ /* 0x000fe200078e02ff */
[----:B----4-:R-:W-:Y:S02]  /*05a0*/  @!P0 LOP3.LUT R5, R5, R30, RZ, 0x3c, !PT ;  /* 0x0000001e05058212 */ /* 0x010fe400078e3cff */
[----:B------:R-:W-:Y:S02]  /*05b0*/  @!P0 LOP3.LUT R7, R7, R32, RZ, 0x3c, !PT ;  /* 0x0000002007078212 */ /* 0x000fe400078e3cff */
[----:B------:R-:W-:Y:S02]  /*05c0*/  @!P0 LOP3.LUT R3, R3, R34, RZ, 0x3c, !PT ;  /* 0x0000002203038212 */ /* 0x000fe400078e3cff */
[----:B------:R-:W-:Y:S01]  /*05d0*/  LOP3.LUT P0, RZ, R71, 0x80, RZ, 0xc0, !PT ;  /* 0x0000008047ff7812 */ /* 0x000fe2000780c0ff */
[----:B------:R-:W-:-:S04]  /*05e0*/  @P2 IMAD.WIDE.U32 R26, R25, 0x4, R8 ;  /* 0x00000004191a2825 */ /* 0x000fc800078e0008 */
[----:B------:R-:W-:Y:S01]  /*05f0*/  @P6 VIADD R25, R20, UR4 ;  /* 0x0000000414196c36 */ /* 0x000fe20008000000 */
[----:B------:R-:W2:Y:S01]  /*0600*/  @P2 LDG.E R41, desc[UR8][R26.64+0xc] ;  /* 0x00000c081a292981 */ /* 0x000ea2000c1e1900 */
[----:B------:R-:W-:Y:S02]  /*0610*/  @P4 VIADD R30, R18, UR4 ;  /* 0x00000004121e4c36 */ /* 0x000fe40008000000 */
[----:B------:R-:W-:Y:S01]  /*0620*/  @P6 IMAD R35, R25, 0x5, RZ ;  /* 0x0000000519236824 */ /* 0x000fe200078e02ff */
[----:B------:R-:W3:Y:S01]  /*0630*/  @P2 LDG.E R46, desc[UR8][R26.64+0x10] ;  /* 0x000010081a2e2981 */ /* 0x000ee2000c1e1900 */
[----:B------:R-:W-:-:S03]  /*0640*/  @P4 IMAD R31, R30, 0x5, RZ ;  /* 0x000000051e1f4824 */ /* 0x000fc600078e02ff */
[----:B------:R-:W4:Y:S01]  /*0650*/  @P2 LDG.E R42, desc[UR8][R26.64] ;  /* 0x000000081a2a2981 */ /* 0x000f22000c1e1900 */
[----:B------:R-:W-:-:S03]  /*0660*/  @P0 VIADD R47, R21, UR4 ;  /* 0x00000004152f0c36 */ /* 0x000fc60008000000 */
[----:B------:R-:W4:Y:S01]  /*0670*/  @P2 LDG.E R25, desc[UR8][R26.64+0x4] ;  /* 0x000004081a192981 */ /* 0x000f22000c1e1900 */
[----:B------:R-:W-:-:S03]  /*0680*/  @P4 IMAD.WIDE.U32 R30, R31, 0x4, R8 ;  /* 0x000000041f1e4825 */ /* 0x000fc600078e0008 */
[----:B------:R0:W4:Y:S01]  /*0690*/  @P2 LDG.E R44, desc[UR8][R26.64+0x8] ;  /* 0x000008081a2c2981 */ /* 0x000122000c1e1900 */
[----:B------:R-:W-:Y:S02]  /*06a0*/  @P0 IMAD R51, R47, 0x5, RZ ;  /* 0x000000052f330824 */ /* 0x000fe400078e02ff */
[--C-:B------:R-:W-:Y:S01]  /*06b0*/  @P5 IMAD.WIDE.U32 R32, R33, 0x4, R8.reuse ;  /* 0x0000000421205825 */ /* 0x100fe200078e0008 */
[----:B------:R-:W4:Y:S04]  /*06c0*/  @P4 LDG.E R49, desc[UR8][R30.64+0xc] ;  /* 0x00000c081e314981 */ /* 0x000f28000c1e1900 */
[----:B------:R-:W4:Y:S01]  /*06d0*/  @P4 LDG.E R58, desc[UR8][R30.64+0x10] ;  /* 0x000010081e3a4981 */ /* 0x000f22000c1e1900 */
[----:B------:R-:W-:-:S03]  /*06e0*/  @P6 IMAD.WIDE.U32 R34, R35, 0x4, R8 ;  /* 0x0000000423226825 */ /* 0x000fc600078e0008 */
[----:B------:R-:W4:Y:S01]  /*06f0*/  @P4 LDG.E R54, desc[UR8][R30.64] ;  /* 0x000000081e364981 */ /* 0x000f22000c1e1900 */
[----:B0-----:R-:W-:-:S03]  /*0700*/  @P0 IMAD.WIDE.U32 R26, R51, 0x4, R8 ;  /* 0x00000004331a0825 */ /* 0x001fc600078e0008 */
[----:B------:R-:W4:Y:S04]  /*0710*/  @P4 LDG.E R47, desc[UR8][R30.64+0x4] ;  /* 0x000004081e2f4981 */ /* 0x000f28000c1e1900 */
        /* <DEDUP_REMOVED lines=15> */
[----:B------:R-:W4:Y:S01]  /*0810*/  @P0 LDG.E R70, desc[UR8][R26.64+0x8] ;  /* 0x000008081a460981 */ /* 0x000f22000c1e1900 */
[----:B------:R-:W-:-:S02]  /*0820*/  @P1 LOP3.LUT R2, R2, R39, RZ, 0x3c, !PT ;  /* 0x0000002702021212 */ /* 0x000fc400078e3cff */
[----:B------:R-:W-:Y:S02]  /*0830*/  @P1 LOP3.LUT R3, R3, R40, RZ, 0x3c, !PT ;  /* 0x0000002803031212 */ /* 0x000fe400078e3cff */
[----:B------:R-:W-:Y:S02]  /*0840*/  @P1 LOP3.LUT R5, R5, R36, RZ, 0x3c, !PT ;  /* 0x0000002405051212 */ /* 0x000fe400078e3cff */
[----:B------:R-:W-:Y:S02]  /*0850*/  @P1 LOP3.LUT R6, R6, R37, RZ, 0x3c, !PT ;  /* 0x0000002506061212 */ /* 0x000fe400078e3cff */
[----:B------:R-:W-:Y:S02]  /*0860*/  @P1 LOP3.LUT R7, R7, R38, RZ, 0x3c, !PT ;  /* 0x0000002607071212 */ /* 0x000fe400078e3cff */
[----:B--2---:R-:W-:Y:S02]  /*0870*/  @P2 LOP3.LUT R2, R2, R41, RZ, 0x3c, !PT ;  /* 0x0000002902022212 */ /* 0x004fe400078e3cff */
[----:B---3--:R-:W-:-:S02]  /*0880*/  @P2 LOP3.LUT R3, R3, R46, RZ, 0x3c, !PT ;  /* 0x0000002e03032212 */ /* 0x008fc400078e3cff */
[----:B----4-:R-:W-:Y:S02]  /*0890*/  @P2 LOP3.LUT R5, R5, R42, RZ, 0x3c, !PT ;  /* 0x0000002a05052212 */ /* 0x010fe400078e3cff */
[----:B------:R-:W-:Y:S02]  /*08a0*/  @P2 LOP3.LUT R6, R6, R25, RZ, 0x3c, !PT ;  /* 0x0000001906062212 */ /* 0x000fe400078e3cff */
[----:B------:R-:W-:Y:S02]  /*08b0*/  @P2 LOP3.LUT R7, R7, R44, RZ, 0x3c, !PT ;  /* 0x0000002c07072212 */ /* 0x000fe400078e3cff */
[----:B------:R-:W-:Y:S02]  /*08c0*/  @P3 LOP3.LUT R2, R2, R45, RZ, 0x3c, !PT ;  /* 0x0000002d02023212 */ /* 0x000fe400078e3cff */
[----:B------:R-:W-:Y:S02]  /*08d0*/  @P3 LOP3.LUT R3, R3, R52, RZ, 0x3c, !PT ;  /* 0x0000003403033212 */ /* 0x000fe400078e3cff */
[----:B------:R-:W-:-:S02]  /*08e0*/  @P3 LOP3.LUT R5, R5, R48, RZ, 0x3c, !PT ;  /* 0x0000003005053212 */ /* 0x000fc400078e3cff */
[----:B------:R-:W-:Y:S02]  /*08f0*/  @P3 LOP3.LUT R6, R6, R43, RZ, 0x3c, !PT ;  /* 0x0000002b06063212 */ /* 0x000fe400078e3cff */
        /* <DEDUP_REMOVED lines=21> */
[----:B------:R-:W-:-:S13]  /*0a50*/  R2P PR, R71.B1, 0x7f ;  /* 0x0000007f47007804 */ /* 0x000fda0000001000 */
[----:B------:R-:W-:-:S04]  /*0a60*/  @P0 VIADD R25, R22, UR4 ;  /* 0x0000000416190c36 */ /* 0x000fc80008000000 */
[----:B------:R-:W-:-:S04]  /*0a70*/  @P0 IMAD R25, R25, 0x5, RZ ;  /* 0x0000000519190824 */ /* 0x000fc800078e02ff */
[----:B------:R-:W-:-:S05]  /*0a80*/  @P0 IMAD.WIDE.U32 R26, R25, 0x4, R8 ;  /* 0x00000004191a0825 */ /* 0x000fca00078e0008 */
[----:B------:R-:W2:Y:S04]  /*0a90*/  @P0 LDG.E R25, desc[UR8][R26.64+0x4] ;  /* 0x000004081a190981 */ /* 0x000ea8000c1e1900 */
[----:B------:R-:W3:Y:S04]  /*0aa0*/  @P0 LDG.E R29, desc[UR8][R26.64+0xc] ;  /* 0x00000c081a1d0981 */ /* 0x000ee8000c1e1900 */
[----:B------:R-:W4:Y:S04]  /*0ab0*/  @P0 LDG.E R28, desc[UR8][R26.64] ;  /* 0x000000081a1c0981 */ /* 0x000f28000c1e1900 */
[----:B------:R-:W4:Y:S04]  /*0ac0*/  @P0 LDG.E R30, desc[UR8][R26.64+0x8] ;  /* 0x000008081a1e0981 */ /* 0x000f28000c1e1900 */
[----:B------:R-:W4:Y:S01]  /*0ad0*/  @P0 LDG.E R32, desc[UR8][R26.64+0x10] ;  /* 0x000010081a200981 */ /* 0x000f22000c1e1900 */
[----:B------:R-:W-:-:S02]  /*0ae0*/  @P5 VIADD R34, R67, UR4 ;  /* 0x0000000443225c36 */ /* 0x000fc40008000000 */
[----:B------:R-:W-:Y:S02]  /*0af0*/  @P6 VIADD R36, R69, UR4 ;  /* 0x0000000445246c36 */ /* 0x000fe40008000000 */
[----:B------:R-:W-:Y:S02]  /*0b00*/  @P5 IMAD R35, R34, 0x5, RZ ;  /* 0x0000000522235824 */ /* 0x000fe400078e02ff */
[----:B------:R-:W-:Y:S02]  /*0b10*/  @P6 IMAD R37, R36, 0x5, RZ ;  /* 0x0000000524256824 */ /* 0x000fe400078e02ff */
[----:B------:R-:W-:-:S04]  /*0b20*/  @P5 IMAD.WIDE.U32 R34, R35, 0x4, R8 ;  /* 0x0000000423225825 */ /* 0x000fc800078e0008 */
[----:B------:R-:W-:Y:S01]  /*0b30*/  @P6 IMAD.WIDE.U32 R36, R37, 0x4, R8 ;  /* 0x0000000425246825 */ /* 0x000fe200078e0008 */
[----:B------:R-:W4:Y:S04]  /*0b40*/  @P5 LDG.E R53, desc[UR8][R34.64+0xc] ;  /* 0x00000c0822355981 */ /* 0x000f28000c1e1900 */
[----:B------:R-:W4:Y:S04]  /*0b50*/  @P5 LDG.E R64, desc[UR8][R34.64+0x10] ;  /* 0x0000100822405981 */ /* 0x000f28000c1e1900 */
[----:B------:R-:W4:Y:S04]  /*0b60*/  @P5 LDG.E R62, desc[UR8][R34.64+0x8] ;  /* 0x00000808223e5981 */ /* 0x000f28000c1e1900 */
[----:B------:R-:W4:Y:S04]  /*0b70*/  @P6 LDG.E R55, desc[UR8][R36.64+0xc] ;  /* 0x00000c0824376981 */ /* 0x000f28000c1e1900 */
[----:B------:R-:W4:Y:S04]  /*0b80*/  @P6 LDG.E R68, desc[UR8][R36.64+0x10] ;  /* 0x0000100824446981 */ /* 0x000f28000c1e1900 */
[----:B------:R-:W4:Y:S01]  /*0b90*/  @P6 LDG.E R66, desc[UR8][R36.64] ;  /* 0x0000000824426981 */ /* 0x000f22000c1e1900 */
[----:B--2---:R-:W-:Y:S01]  /*0ba0*/  @P0 LOP3.LUT R6, R6, R25, RZ, 0x3c, !PT ;  /* 0x0000001906060212 */ /* 0x004fe200078e3cff */
[----:B------:R-:W-:Y:S01]  /*0bb0*/  @P1 VIADD R25, R23, UR4 ;  /* 0x0000000417191c36 */ /* 0x000fe20008000000 */
[----:B---3--:R-:W-:-:S03]  /*0bc0*/  @P0 LOP3.LUT R2, R2, R29, RZ, 0x3c, !PT ;  /* 0x0000001d02020212 */ /* 0x008fc600078e3cff */
[----:B------:R-:W-:Y:S01]  /*0bd0*/  @P1 IMAD R25, R25, 0x5, RZ ;  /* 0x0000000519191824 */ /* 0x000fe200078e02ff */
[----:B----4-:R-:W-:Y:S01]  /*0be0*/  @P0 LOP3.LUT R5, R5, R28, RZ, 0x3c, !PT ;  /* 0x0000001c05050212 */ /* 0x010fe200078e3cff */
[----:B------:R-:W-:Y:S01]  /*0bf0*/  @P2 VIADD R28, R61, UR4 ;  /* 0x000000043d1c2c36 */ /* 0x000fe20008000000 */
[----:B------:R-:W-:Y:S02]  /*0c00*/  @P0 LOP3.LUT R7, R7, R30, RZ, 0x3c, !PT ;  /* 0x0000001e07070212 */ /* 0x000fe400078e3cff */
[----:B------:R-:W-:Y:S02]  /*0c10*/  @P0 LOP3.LUT R3, R3, R32, RZ, 0x3c, !PT ;  /* 0x0000002003030212 */ /* 0x000fe400078e3cff */
[----:B------:R-:W-:Y:S01]  /*0c20*/  LOP3.LUT P0, RZ, R71, 0x8000, RZ, 0xc0, !PT ;  /* 0x0000800047ff7812 */ /* 0x000fe2000780c0ff */
[----:B------:R-:W-:Y:S02]  /*0c30*/  @P3 VIADD R30, R63, UR4 ;  /* 0x000000043f1e3c36 */ /* 0x000fe40008000000 */
[----:B------:R-:W-:-:S02]  /*0c40*/  @P2 IMAD R29, R28, 0x5, RZ ;  /* 0x000000051c1d2824 */ /* 0x000fc400078e02ff */
[----:B------:R-:W-:-:S04]  /*0c50*/  @P1 IMAD.WIDE.U32 R26, R25, 0x4, R8 ;  /* 0x00000004191a1825 */ /* 0x000fc800078e0008 */
[----:B------:R-:W-:Y:S01]  /*0c60*/  @P4 VIADD R32, R65, UR4 ;  /* 0x0000000441204c36 */ /* 0x000fe20008000000 */
[----:B------:R-:W2:Y:S01]  /*0c70*/  @P1 LDG.E R39, desc[UR8][R26.64+0xc] ;  /* 0x00000c081a271981 */ /* 0x000ea2000c1e1900 */
[----:B------:R-:W-:Y:S02]  /*0c80*/  @P3 IMAD R31, R30, 0x5, RZ ;  /* 0x000000051e1f3824 */ /* 0x000fe400078e02ff */
[----:B------:R-:W-:Y:S01]  /*0c90*/  @P2 IMAD.WIDE.U32 R28, R29, 0x4, R8 ;  /* 0x000000041d1c2825 */ /* 0x000fe200078e0008 */
[----:B------:R-:W3:Y:S04]  /*0ca0*/  @P1 LDG.E R42, desc[UR8][R26.64+0x10] ;  /* 0x000010081a2a1981 */ /* 0x000ee8000c1e1900 */
[----:B------:R-:W4:Y:S01]  /*0cb0*/  @P1 LDG.E R38, desc[UR8][R26.64] ;  /* 0x000000081a261981 */ /* 0x000f22000c1e1900 */
[----:B------:R-:W-:-:S03]  /*0cc0*/  @P0 VIADD R45, R24, UR4 ;  /* 0x00000004182d0c36 */ /* 0x000fc60008000000 */
[----:B------:R-:W4:Y:S01]  /*0cd0*/  @P1 LDG.E R25, desc[UR8][R26.64+0x4] ;  /* 0x000004081a191981 */ /* 0x000f22000c1e1900 */
[----:B------:R-:W-:-:S03]  /*0ce0*/  @P4 IMAD R33, R32, 0x5, RZ ;  /* 0x0000000520214824 */ /* 0x000fc600078e02ff */
[----:B------:R0:W4:Y:S01]  /*0cf0*/  @P1 LDG.E R40, desc[UR8][R26.64+0x8] ;  /* 0x000008081a281981 */ /* 0x000122000c1e1900 */
[----:B------:R-:W-:-:S03]  /*0d00*/  @P3 IMAD.WIDE.U32 R30, R31, 0x4, R8 ;  /* 0x000000041f1e3825 */ /* 0x000fc600078e0008 */
[----:B------:R-:W4:Y:S01]  /*0d10*/  @P2 LDG.E R43, desc[UR8][R28.64+0xc] ;  /* 0x00000c081c2b2981 */ /* 0x000f22000c1e1900 */
[----:B------:R-:W-:-:S03]  /*0d20*/  @P4 IMAD.WIDE.U32 R32, R33, 0x4, R8 ;  /* 0x0000000421204825 */ /* 0x000fc600078e0008 */
[----:B------:R-:W4:Y:S04]  /*0d30*/  @P2 LDG.E R48, desc[UR8][R28.64+0x10] ;  /* 0x000010081c302981 */ /* 0x000f28000c1e1900 */
[----:B------:R-:W4:Y:S01]  /*0d40*/  @P2 LDG.E R44, desc[UR8][R28.64] ;  /* 0x000000081c2c2981 */ /* 0x000f22000c1e1900 */
[----:B0-----:R-:W-:-:S03]  /*0d50*/  @P0 IMAD R27, R45, 0x5, RZ ;  /* 0x000000052d1b0824 */ /* 0x001fc600078e02ff */
        /* <DEDUP_REMOVED lines=12> */
[----:B------:R-:W-:-:S03]  /*0e20*/  @P0 IMAD.WIDE.U32 R26, R27, 0x4, R8 ;  /* 0x000000041b1a0825 */ /* 0x000fc600078e0008 */
        /* <DEDUP_REMOVED lines=9> */
[----:B------:R-:W-:-:S04]  /*0ec0*/  UIADD3 UR4, UPT, UPT, UR4, 0x10, URZ ;  /* 0x0000001004047890 */ /* 0x000fc8000fffe0ff */
[----:B------:R-:W-:Y:S01]  /*0ed0*/  UISETP.NE.AND UP0, UPT, UR4, 0x20, UPT ;  /* 0x000000200400788c */ /* 0x000fe2000bf05270 */
[----:B--2---:R-:W-:Y:S02]  /*0ee0*/  @P1 LOP3.LUT R2, R2, R39, RZ, 0x3c, !PT ;  /* 0x0000002702021212 */ /* 0x004fe400078e3cff */
[----:B---3--:R-:W-:Y:S02]  /*0ef0*/  @P1 LOP3.LUT R3, R3, R42, RZ, 0x3c, !PT ;  /* 0x0000002a03031212 */ /* 0x008fe400078e3cff */
[----:B----4-:R-:W-:Y:S02]  /*0f00*/  @P1 LOP3.LUT R5, R5, R38, RZ, 0x3c, !PT ;  /* 0x0000002605051212 */ /* 0x010fe400078e3cff */
        /* <DEDUP_REMOVED lines=31> */
[----:B------:R-:W-:Y:S01]  /*1100*/  @P0 LOP3.LUT R7, R7, R32, RZ, 0x3c, !PT ;  /* 0x0000002007070212 */ /* 0x000fe200078e3cff */
[----:B------:R-:W-:Y:S06]  /*1110*/  BRA.U UP0, `(.L_x_4) ;  /* 0xfffffff100987547 */ /* 0x000fec000b83ffff */
[----:B------:R-:W-:-:S05]  /*1120*/  VIADD R13, R13, 0x1 ;  /* 0x000000010d0d7836 */ /* 0x000fca0000000000 */
[----:B------:R-:W-:-:S13]  /*1130*/  ISETP.NE.AND P0, PT, R13, 0x5, PT ;  /* 0x000000050d00780c */ /* 0x000fda0003f05270 */
[----:B------:R-:W-:Y:S05]  /*1140*/  @P0 BRA `(.L_x_5) ;  /* 0xfffffff000400947 */ /* 0x000fea000383ffff */
[----:B------:R0:W-:Y:S01]  /*1150*/  STL [R1+0x404], R5 ;  /* 0x0004040501007387 */ /* 0x0001e20000100800 */
[----:B------:R-:W-:-:S03]  /*1160*/  ISETP.NE.U32.AND P0, PT, R59, 0x1, PT ;  /* 0x000000013b00780c */ /* 0x000fc60003f05070 */
[----:B------:R0:W-:Y:S01]  /*1170*/  STL.64 [R1+0x408], R6 ;  /* 0x0004080601007387 */ /* 0x0001e20000100a00 */
[----:B------:R-:W-:-:S03]  /*1180*/  ISETP.NE.AND.EX P0, PT, RZ, RZ, PT, P0 ;  /* 0x000000ffff00720c */ /* 0x000fc60003f05300 */
[----:B------:R0:W-:Y:S10]  /*1190*/  STL.64 [R1+0x410], R2 ;  /* 0x0004100201007387 */ /* 0x0001f40000100a00 */
[----:B------:R-:W-:Y:S05]  /*11a0*/  @!P0 BRA `(.L_x_3) ;  /* 0x0000001c00e48947 */ /* 0x000fea0003800000 */
[----:B------:R-:W-:Y:S01]  /*11b0*/  UMOV UR4, URZ ;  /* 0x000000ff00047c82 */ /* 0x000fe20008000000 */
[----:B------:R-:W-:Y:S01]  /*11c0*/  UMOV UR5, URZ ;  /* 0x000000ff00057c82 */ /* 0x000fe20008000000 */
[----:B------:R-:W-:Y:S02]  /*11d0*/  IMAD.MOV.U32 R13, RZ, RZ, RZ ;  /* 0x000000ffff0d7224 */ /* 0x000fe400078e00ff */
[----:B0-----:R-:W-:Y:S02]  /*11e0*/  IMAD.MOV.U32 R5, RZ, RZ, RZ ;  /* 0x000000ffff057224 */ /* 0x001fe400078e00ff */
[----:B------:R-:W-:Y:S02]  /*11f0*/  IMAD.U32 R3, RZ, RZ, UR4 ;  /* 0x00000004ff037e24 */ /* 0x000fe4000f8e00ff */
[----:B------:R-:W-:Y:S02]  /*1200*/  IMAD.U32 R2, RZ, RZ, UR5 ;  /* 0x00000005ff027e24 */ /* 0x000fe4000f8e00ff */
[----:B------:R-:W-:-:S02]  /*1210*/  IMAD.U32 R7, RZ, RZ, UR4 ;  /* 0x00000004ff077e24 */ /* 0x000fc4000f8e00ff */
[----:B------:R-:W-:-:S07]  /*1220*/  IMAD.U32 R6, RZ, RZ, UR5 ;  /* 0x00000005ff067e24 */ /* 0x000fce000f8e00ff */
.L_x_7:
        /* <DEDUP_REMOVED lines=19> */
.L_x_6:
        /* <DEDUP_REMOVED lines=226> */
[----:B------:R-:W-:Y:S05]  /*2180*/  @P0 BRA `(.L_x_3) ;  /* 0x0000000c00ec0947 */ /* 0x000fea0003800000 */
[----:B------:R-:W-:Y:S01]  /*2190*/  UMOV UR4, URZ ;  /* 0x000000ff00047c82 */ /* 0x000fe20008000000 */
[----:B------:R-:W-:Y:S01]  /*21a0*/  UMOV UR5, URZ ;  /* 0x000000ff00057c82 */ /* 0x000fe20008000000 */
[----:B------:R-:W-:Y:S02]  /*21b0*/  IMAD.MOV.U32 R13, RZ, RZ, RZ ;  /* 0x000000ffff0d7224 */ /* 0x000fe400078e00ff */
[----:B--2---:R-:W-:Y:S02]  /*21c0*/  IMAD.MOV.U32 R5, RZ, RZ, RZ ;  /* 0x000000ffff057224 */ /* 0x004fe400078e00ff */
[----:B------:R-:W-:Y:S02]  /*21d0*/  IMAD.U32 R3, RZ, RZ, UR4 ;  /* 0x00000004ff037e24 */ /* 0x000fe4000f8e00ff */
[----:B------:R-:W-:Y:S02]  /*21e0*/  IMAD.U32 R2, RZ, RZ, UR5 ;  /* 0x00000005ff027e24 */ /* 0x000fe4000f8e00ff */
[----:B------:R-:W-:-:S02]  /*21f0*/  IMAD.U32 R7, RZ, RZ, UR4 ;  /* 0x00000004ff077e24 */ /* 0x000fc4000f8e00ff */
[----:B------:R-:W-:-:S07]  /*2200*/  IMAD.U32 R6, RZ, RZ, UR5 ;  /* 0x00000005ff067e24 */ /* 0x000fce000f8e00ff */
.L_x_9:
        /* <DEDUP_REMOVED lines=19> */
.L_x_8:
        /* <DEDUP_REMOVED lines=221> */
[----:B------:R3:W-:Y:S04]  /*3110*/  STL [R1+0x404], R5 ;  /* 0x0004040501007387 */ /* 0x0007e80000100800 */
[----:B------:R3:W-:Y:S04]  /*3120*/  STL.64 [R1+0x408], R6 ;  /* 0x0004080601007387 */ /* 0x0007e80000100a00 */
[----:B------:R3:W-:Y:S02]  /*3130*/  STL.64 [R1+0x410], R2 ;  /* 0x0004100201007387 */ /* 0x0007e40000100a00 */
.L_x_3:
[----:B------:R-:W-:Y:S05]  /*3140*/  BSYNC.RECONVERGENT B1 ;  /* 0x0000000000017941 */ /* 0x000fea0003800200 */
.L_x_2:
[----:B------:R-:W-:Y:S01]  /*3150*/  ISETP.GT.U32.AND P0, PT, R0, 0x3, PT ;  /* 0x000000030000780c */ /* 0x000fe20003f04070 */
[----:B------:R-:W-:Y:S01]  /*3160*/  VIADD R12, R12, 0x1 ;  /* 0x000000010c0c7836 */ /* 0x000fe20000000000 */
[--C-:B------:R-:W-:Y:S02]  /*3170*/  SHF.R.U64 R0, R0, 0x2, R11.reuse ;  /* 0x0000000200007819 */ /* 0x100fe4000000120b */
[----:B------:R-:W-:Y:S02]  /*3180*/  ISETP.GT.U32.AND.EX P0, PT, R11, RZ, PT, P0 ;  /* 0x000000ff0b00720c */ /* 0x000fe40003f04100 */
[----:B------:R-:W-:-:S11]  /*3190*/  SHF.R.U32.HI R11, RZ, 0x2, R11 ;  /* 0x00000002ff0b7819 */ /* 0x000fd6000001160b */
[----:B------:R-:W-:Y:S05]  /*31a0*/  @P0 BRA `(.L_x_10) ;  /* 0xffffffcc00fc0947 */ /* 0x000fea000383ffff */
.L_x_1:
[----:B------:R-:W-:Y:S05]  /*31b0*/  BSYNC.RECONVERGENT B0 ;  /* 0x0000000000007941 */ /* 0x000fea0003800200 */
.L_x_0:
[----:B------:R-:W4:Y:S01]  /*31c0*/  LDC.64 R8, c[0x0][0x388] ;  /* 0x0000e200ff087b82 */ /* 0x000f220000000a00 */
[----:B------:R-:W5:Y:S01]  /*31d0*/  LDCU UR4, c[0x0][0x390] ;  /* 0x00007200ff0477ac */ /* 0x000f620008000800 */
[----:B----4-:R-:W5:Y:S04]  /*31e0*/  ATOMG.E.OR.STRONG.GPU PT, R8, desc[UR8][R8.64], RZ ;  /* 0x800000ff080879a8 */ /* 0x010f68000b1ef108 */
[----:B------:R4:W-:Y:S04]  /*31f0*/  STL.64 [R1+0x418], RZ ;  /* 0x000418ff01007387 */ /* 0x0009e80000100a00 */
[----:B------:R4:W-:Y:S04]  /*3200*/  STL [R1+0x420], RZ ;  /* 0x000420ff01007387 */ /* 0x0009e80000100800 */
[----:B------:R4:W-:Y:S01]  /*3210*/  STL.64 [R1+0x428], RZ ;  /* 0x000428ff01007387 */ /* 0x0009e20000100a00 */
[----:B-----5:R-:W-:-:S13]  /*3220*/  ISETP.GE.U32.AND P0, PT, R8, UR4, PT ;  /* 0x0000000408007c0c */ /* 0x020fda000bf06070 */
[----:B----4-:R-:W-:Y:S05]  /*3230*/  @P0 EXIT ;  /* 0x000000000000094d */ /* 0x010fea0003800000 */
[C---:B------:R-:W-:Y:S02]  /*3240*/  VIADD R152, R1.reuse, 0x180 ;  /* 0x0000018001987836 */ /* 0x040fe40000000000 */
[C---:B------:R-:W-:Y:S02]  /*3250*/  VIADD R0, R1.reuse, 0x300 ;  /* 0x0000030001007836 */ /* 0x040fe40000000000 */
[----:B------:R-:W-:-:S07]  /*3260*/  VIADD R153, R1, 0x380 ;  /* 0x0000038001997836 */ /* 0x000fce0000000000 */
.L_x_205:
[----:B------:R-:W-:Y:S01]  /*3270*/  SHF.R.U32.HI R8, RZ, 0x2, R5 ;  /* 0x00000002ff087819 */ /* 0x000fe20000011605 */
[----:B------:R-:W-:Y:S05]  /*3280*/  YIELD ;  /* 0x0000000000007946 */ /* 0x000fea0003800000 */
[----:B------:R-:W-:Y:S01]  /*3290*/  LOP3.LUT R8, R8, R5, RZ, 0x3c, !PT ;  /* 0x0000000508087212 */ /* 0x000fe200078e3cff */
[----:B01234-:R-:W-:Y:S01]  /*32a0*/  IMAD.SHL.U32 R5, R3, 0x10, RZ ;  /* 0x0000001003057824 */ /* 0x01ffe200078e00ff */
[----:B------:R-:W-:Y:S01]  /*32b0*/  SHF.R.U32.HI R11, RZ, 0x2, R6 ;  /* 0x00000002ff0b7819 */ /* 0x000fe20000011606 */
[----:B------:R-:W-:Y:S04]  /*32c0*/  BSSY.RECONVERGENT B1, `(.L_x_11) ;  /* 0x000124d000017945 */ /* 0x000fe80003800200 */
[----:B------:R-:W-:Y:S01]  /*32d0*/  BSSY.RELIABLE B0, `(.L_x_12) ;  /* 0x000042a000007945 */ /* 0x000fe20003800100 */
[----:B------:R-:W-:Y:S01]  /*32e0*/  IMAD.SHL.U32 R9, R8, 0x2, RZ ;  /* 0x0000000208097824 */ /* 0x000fe200078e00ff */
[----:B------:R-:W-:-:S04]  /*32f0*/  LOP3.LUT R11, R11, R6, RZ, 0x3c, !PT ;  /* 0x000000060b0b7212 */ /* 0x000fc800078e3cff */
[----:B------:R-:W-:Y:S01]  /*3300*/  LOP3.LUT R8, R8, R9, R5, 0x96, !PT ;  /* 0x0000000908087212 */ /* 0x000fe200078e9605 */
[----:B------:R-:W-:-:S03]  /*3310*/  IMAD.SHL.U32 R5, R11, 0x2, RZ ;  /* 0x000000020b057824 */ /* 0x000fc600078e00ff */
[----:B------:R-:W-:Y:S02]  /*3320*/  LOP3.LUT R9, R8, R3, RZ, 0x3c, !PT ;  /* 0x0000000308097212 */ /* 0x000fe400078e3cff */
[----:B------:R-:W-:-:S03]  /*3330*/  SHF.R.U32.HI R8, RZ, 0x2, R7 ;  /* 0x00000002ff087819 */ /* 0x000fc60000011607 */
[----:B------:R-:W-:Y:S01]  /*3340*/  IMAD.SHL.U32 R6, R9, 0x10, RZ ;  /* 0x0000001009067824 */ /* 0x000fe200078e00ff */
[----:B------:R-:W-:Y:S02]  /*3350*/  LOP3.LUT R8, R8, R7, RZ, 0x3c, !PT ;  /* 0x0000000708087212 */ /* 0x000fe400078e3cff */
[----:B------:R-:W-:Y:S02]  /*3360*/  SHF.R.U32.HI R7, RZ, 0x2, R2 ;  /* 0x00000002ff077819 */ /* 0x000fe40000011602 */
[----:B------:R-:W-:Y:S02]  /*3370*/  LOP3.LUT R6, R11, R5, R6, 0x96, !PT ;  /* 0x000000050b067212 */ /* 0x000fe400078e9606 */
[----:B------:R-:W-:Y:S02]  /*3380*/  LOP3.LUT R7, R7, R2, RZ, 0x3c, !PT ;  /* 0x0000000207077212 */ /* 0x000fe400078e3cff */
[----:B------:R-:W-:Y:S01]  /*3390*/  LOP3.LUT R133, R6, R9, RZ, 0x3c, !PT ;  /* 0x0000000906857212 */ /* 0x000fe200078e3cff */
[----:B------:R-:W-:-:S04]  /*33a0*/  IMAD.SHL.U32 R6, R8, 0x2, RZ ;  /* 0x0000000208067824 */ /* 0x000fc800078e00ff */
[----:B------:R-:W-:-:S05]  /*33b0*/  IMAD.SHL.U32 R5, R133, 0x10, RZ ;  /* 0x0000001085057824 */ /* 0x000fca00078e00ff */
[----:B------:R-:W-:Y:S01]  /*33c0*/  LOP3.LUT R6, R8, R6, R5, 0x96, !PT ;  /* 0x0000000608067212 */ /* 0x000fe200078e9605 */
[----:B------:R-:W-:Y:S01]  /*33d0*/  IMAD.SHL.U32 R5, R7, 0x2, RZ ;  /* 0x0000000207057824 */ /* 0x000fe200078e00ff */
[----:B------:R-:W-:Y:S02]  /*33e0*/  SHF.R.U32.HI R8, RZ, 0x2, R9 ;  /* 0x00000002ff087819 */ /* 0x000fe40000011609 */
[----:B------:R-:W-:Y:S02]  /*33f0*/  LOP3.LUT R11, R6, R133, RZ, 0x3c, !PT ;  /* 0x00000085060b7212 */ /* 0x000fe400078e3cff */
[----:B------:R-:W-:Y:S02]  /*3400*/  SHF.R.U32.HI R6, RZ, 0x2, R3 ;  /* 0x00000002ff067819 */ /* 0x000fe40000011603 */
[----:B------:R-:W-:Y:S01]  /*3410*/  LOP3.LUT R8, R8, R9, RZ, 0x3c, !PT ;  /* 0x0000000908087212 */ /* 0x000fe200078e3cff */
[----:B------:R-:W-:Y:S01]  /*3420*/  IMAD.SHL.U32 R2, R11, 0x10, RZ ;  /* 0x000000100b027824 */ /* 0x000fe200078e00ff */
[----:B------:R-:W-:-:S02]  /*3430*/  LOP3.LUT R6, R6, R3, RZ, 0x3c, !PT ;  /* 0x0000000306067212 */ /* 0x000fc400078e3cff */
[----:B------:R-:W-:Y:S02]  /*3440*/  IADD3 R134, PT, PT, R4, 0x10974f, R11 ;  /* 0x0010974f04867810 */ /* 0x000fe40007ffe00b */
[----:B------:R-:W-:-:S04]  /*3450*/  LOP3.LUT R2, R7, R5, R2, 0x96, !PT ;  /* 0x0000000507027212 */ /* 0x000fc800078e9602 */
[----:B------:R-:W-:Y:S01]  /*3460*/  LOP3.LUT R135, R2, R11, RZ, 0x3c, !PT ;  /* 0x0000000b02877212 */ /* 0x000fe200078e3cff */
[----:B------:R-:W-:-:S04]  /*3470*/  IMAD.SHL.U32 R2, R6, 0x2, RZ ;  /* 0x0000000206027824 */ /* 0x000fc800078e00ff */
[----:B------:R-:W-:-:S05]  /*3480*/  IMAD.SHL.U32 R3, R135, 0x10, RZ ;  /* 0x0000001087037824 */ /* 0x000fca00078e00ff */
[----:B------:R-:W-:Y:S02]  /*3490*/  LOP3.LUT R2, R6, R2, R3, 0x96, !PT ;  /* 0x0000000206027212 */ /* 0x000fe400078e9603 */
[--C-:B------:R-:W-:Y:S02]  /*34a0*/  SHF.R.U32.HI R6, RZ, 0x2, R133.reuse ;  /* 0x00000002ff067819 */ /* 0x100fe40000011685 */
[----:B------:R-:W-:Y:S01]  /*34b0*/  LOP3.LUT R3, R2, R135, RZ, 0x3c, !PT ;  /* 0x0000008702037212 */ /* 0x000fe200078e3cff */
[----:B------:R-:W-:Y:S01]  /*34c0*/  IMAD.SHL.U32 R2, R8, 0x2, RZ ;  /* 0x0000000208027824 */ /* 0x000fe200078e00ff */
[----:B------:R-:W-:Y:S02]  /*34d0*/  LOP3.LUT R6, R6, R133, RZ, 0x3c, !PT ;  /* 0x0000008506067212 */ /* 0x000fe400078e3cff */
[----:B------:R-:W-:Y:S01]  /*34e0*/  IADD3 R133, PT, PT, R4, 0xb0f8a, R133 ;  /* 0x000b0f8a04857810 */ /* 0x000fe20007ffe085 */
[----:B------:R-:W-:-:S05]  /*34f0*/  IMAD.SHL.U32 R5, R3, 0x10, RZ ;  /* 0x0000001003057824 */ /* 0x000fca00078e00ff */
[----:B------:R-:W-:Y:S02]  /*3500*/  LOP3.LUT R2, R8, R2, R5, 0x96, !PT ;  /* 0x0000000208027212 */ /* 0x000fe400078e9605 */
[----:B------:R-:W-:Y:S02]  /*3510*/  SHF.R.U32.HI R8, RZ, 0x2, R11 ;  /* 0x00000002ff087819 */ /* 0x000fe4000001160b */
[----:B------:R-:W-:Y:S01]  /*3520*/  LOP3.LUT R13, R2, R3, RZ, 0x3c, !PT ;  /* 0x00000003020d7212 */ /* 0x000fe200078e3cff */
[----:B------:R-:W-:Y:S01]  /*3530*/  IMAD.SHL.U32 R2, R6, 0x2, RZ ;  /* 0x0000000206027824 */ /* 0x000fe200078e00ff */
[----:B------:R-:W-:-:S03]  /*3540*/  LOP3.LUT R8, R8, R11, RZ, 0x3c, !PT ;  /* 0x0000000b08087212 */ /* 0x000fc600078e3cff */
        /* <DEDUP_REMOVED lines=15> */
[----:B------:R-:W-:Y:S02]  /*3640*/  SHF.R.U32.HI R6, RZ, 0x2, R13 ;  /* 0x00000002ff067819 */ /* 0x000fe4000001160d */
[----:B------:R-:W-:Y:S01]  /*3650*/  LOP3.LUT R19, R2, R17, RZ, 0x3c, !PT ;  /* 0x0000001102137212 */ /* 0x000fe200078e3cff */
[----:B------:R-:W-:Y:S01]  /*3660*/  IMAD.SHL.U32 R2, R8, 0x2, RZ ;  /* 0x0000000208027824 */ /* 0x000fe200078e00ff */
[----:B------:R-:W-:Y:S02]  /*3670*/  LOP3.LUT R6, R6, R13, RZ, 0x3c, !PT ;  /* 0x0000000d06067212 */ /* 0x000fe400078e3cff */
[C---:B------:R-:W-:Y:S01]  /*3680*/  IADD3 R16, PT, PT, R4.reuse, 0x31c5ed, R19 ;  /* 0x0031c5ed04107810 */ /* 0x040fe20007ffe013 */
[----:B------:R-:W-:Y:S01]  /*3690*/  IMAD.SHL.U32 R5, R19, 0x10, RZ ;  /* 0x0000001013057824 */ /* 0x000fe200078e00ff */
[----:B------:R-:W-:-:S04]  /*36a0*/  IADD3 R13, PT, PT, R4, 0x212e9e, R13 ;  /* 0x00212e9e040d7810 */ /* 0x000fc80007ffe00d */
        /* <DEDUP_REMOVED lines=74> */
[----:B------:R-:W-:-:S04]  /*3b50*/  IMAD.SHL.U32 R5, R41, 0x10, RZ ;  /* 0x0000001029057824 */ /* 0x000fc800078e00ff */
[----:B------:R0:W-:Y:S01]  /*3b60*/  STL.128 [R1+0x470], R24 ;  /* 0x0004701801007387 */ /* 0x0001e20000100c00 */
        /* <DEDUP_REMOVED lines=39> */
[--C-:B------:R-:W-:Y:S01]  /*3de0*/  SHF.R.U32.HI R10, RZ, 0x2, R53.reuse ;  /* 0x00000002ff0a7819 */ /* 0x100fe20000011635 */
[----:B------:R-:W-:Y:S01]  /*3df0*/  IMAD.SHL.U32 R5, R53, 0x10, RZ ;  /* 0x0000001035057824 */ /* 0x000fe200078e00ff */
[----:B------:R-:W-:-:S02]  /*3e00*/  IADD3 R33, PT, PT, R4, 0x8fca02, R53 ;  /* 0x008fca0204217810 */ /* 0x000fc40007ffe035 */
[-C--:B------:R-:W-:Y:S02]  /*3e10*/  LOP3.LUT R10, R10, R53.reuse, RZ, 0x3c, !PT ;  /* 0x000000350a0a7212 */ /* 0x080fe400078e3cff */
        /* <DEDUP_REMOVED lines=15> */
[----:B------:R-:W-:-:S04]  /*3f10*/  LOP3.LUT R2, R6, R2, R7, 0x96, !PT ;  /* 0x0000000206027212 */ /* 0x000fc800078e9607 */
[----:B------:R-:W-:Y:S01]  /*3f20*/  LOP3.LUT R6, R2, R5, RZ, 0x3c, !PT ;  /* 0x0000000502067212 */ /* 0x000fe200078e3cff */
[----:B------:R-:W-:-:S03]  /*3f30*/  IMAD.SHL.U32 R2, R8, 0x2, RZ ;  /* 0x0000000208027824 */ /* 0x000fc600078e00ff */
[----:B------:R-:W-:Y:S01]  /*3f40*/  IADD3 R36, PT, PT, R4, 0xa06151, R6 ;  /* 0x00a0615104247810 */ /* 0x000fe20007ffe006 */
[----:B------:R-:W-:-:S05]  /*3f50*/  IMAD.SHL.U32 R7, R6, 0x10, RZ ;  /* 0x0000001006077824 */ /* 0x000fca00078e00ff */
[----:B------:R-:W-:Y:S01]  /*3f60*/  LOP3.LUT R7, R8, R2, R7, 0x96, !PT ;  /* 0x0000000208077212 */ /* 0x000fe200078e9607 */
[----:B------:R-:W-:Y:S01]  /*3f70*/  IMAD.SHL.U32 R2, R10, 0x2, RZ ;  /* 0x000000020a027824 */ /* 0x000fe200078e00ff */
[----:B------:R-:W-:Y:S02]  /*3f80*/  SHF.R.U32.HI R8, RZ, 0x2, R55 ;  /* 0x00000002ff087819 */ /* 0x000fe40000011637 */
[----:B------:R-:W-:-:S04]  /*3f90*/  LOP3.LUT R7, R7, R6, RZ, 0x3c, !PT ;  /* 0x0000000607077212 */ /* 0x000fc800078e3cff */
[----:B------:R-:W-:Y:S01]  /*3fa0*/  IADD3 R37, PT, PT, R4, 0xa5e916, R7 ;  /* 0x00a5e91604257810 */ /* 0x000fe20007ffe007 */
[----:B------:R-:W-:Y:S01]  /*3fb0*/  IMAD.SHL.U32 R57, R7, 0x10, RZ ;  /* 0x0000001007397824 */ /* 0x000fe200078e00ff */
[----:B------:R0:W-:Y:S04]  /*3fc0*/  STL.64 [R1+0x408], R6 ;  /* 0x0004080601007387 */ /* 0x0001e80000100a00 */
[----:B------:R-:W-:Y:S02]  /*3fd0*/  LOP3.LUT R2, R10, R2, R57, 0x96, !PT ;  /* 0x000000020a027212 */ /* 0x000fe400078e9639 */
[----:B------:R-:W-:Y:S02]  /*3fe0*/  IADD3 R10, PT, PT, R4, 0x587c5, R9 ;  /* 0x000587c5040a7810 */ /* 0x000fe40007ffe009 */
[----:B------:R-:W-:-:S02]  /*3ff0*/  LOP3.LUT R9, R8, R55, RZ, 0x3c, !PT ;  /* 0x0000003708097212 */ /* 0x000fc400078e3cff */
[----:B------:R-:W-:Y:S02]  /*4000*/  LOP3.LUT R2, R2, R7, RZ, 0x3c, !PT ;  /* 0x0000000702027212 */ /* 0x000fe400078e3cff */
[----:B------:R-:W-:Y:S01]  /*4010*/  LOP3.LUT R8, R10, 0x1, RZ, 0xfc, !PT ;  /* 0x000000010a087812 */ /* 0x000fe200078efcff */
[C---:B------:R-:W-:Y:S01]  /*4020*/  IMAD.SHL.U32 R14, R9.reuse, 0x2, RZ ;  /* 0x00000002090e7824 */ /* 0x040fe200078e00ff */
[----:B------:R-:W-:Y:S01]  /*4030*/  IADD3 R38, PT, PT, R4, 0xab70db, R2 ;  /* 0x00ab70db04267810 */ /* 0x000fe20007ffe002 */
[----:B------:R-:W-:Y:S02]  /*4040*/  IMAD.SHL.U32 R12, R2, 0x10, RZ ;  /* 0x00000010020c7824 */ /* 0x000fe400078e00ff */
[----:B------:R-:W-:Y:S02]  /*4050*/  IMAD.MOV.U32 R132, RZ, RZ, R8 ;  /* 0x000000ffff847224 */ /* 0x000fe400078e0008 */
[----:B------:R-:W-:Y:S01]  /*4060*/  IMAD.MOV.U32 R66, RZ, RZ, R38 ;  /* 0x000000ffff427224 */ /* 0x000fe200078e0026 */
[----:B------:R-:W-:-:S02]  /*4070*/  LOP3.LUT R9, R9, R14, R12, 0x96, !PT ;  /* 0x0000000e09097212 */ /* 0x000fc400078e960c */
[C---:B------:R-:W-:Y:S01]  /*4080*/  IADD3 R14, PT, PT, R4.reuse, 0x26b663, R15 ;  /* 0x0026b663040e7810 */ /* 0x040fe20007ffe00f */
[----:B------:R0:W-:Y:S01]  /*4090*/  STL.128 [R1+0x430], R132 ;  /* 0x0004308401007387 */ /* 0x0001e20000100c00 */
[C---:B------:R-:W-:Y:S02]  /*40a0*/  IADD3 R15, PT, PT, R4.reuse, 0x2c3e28, R17 ;  /* 0x002c3e28040f7810 */ /* 0x040fe40007ffe011 */
[C---:B------:R-:W-:Y:S02]  /*40b0*/  IADD3 R17, PT, PT, R4.reuse, 0x374db2, R21 ;  /* 0x00374db204117810 */ /* 0x040fe40007ffe015 */
[C---:B------:R-:W-:Y:S02]  /*40c0*/  IADD3 R12, PT, PT, R4.reuse, 0x1ba6d9, R3 ;  /* 0x001ba6d9040c7810 */ /* 0x040fe40007ffe003 */
[C---:B------:R-:W-:Y:S01]  /*40d0*/  IADD3 R21, PT, PT, R4.reuse, 0x4d6cc6, R29 ;  /* 0x004d6cc604157810 */ /* 0x040fe20007ffe01d */
[----:B------:R0:W-:Y:S01]  /*40e0*/  STL.128 [R1+0x450], R16 ;  /* 0x0004501001007387 */ /* 0x0001e20000100c00 */
[C---:B------:R-:W-:Y:S01]  /*40f0*/  IADD3 R29, PT, PT, R4.reuse, 0x79aaee, R45 ;  /* 0x0079aaee041d7810 */ /* 0x040fe20007ffe02d */
[----:B------:R-:W-:Y:S01]  /*4100*/  VIADD R4, R4, 0xb0f8a0 ;  /* 0x00b0f8a004047836 */ /* 0x000fe20000000000 */
[----:B------:R-:W-:Y:S01]  /*4110*/  LOP3.LUT R3, R9, R2, RZ, 0x3c, !PT ;  /* 0x0000000209037212 */ /* 0x000fe200078e3cff */
[----:B------:R0:W-:Y:S01]  /*4120*/  STL.128 [R1+0x440], R12 ;  /* 0x0004400c01007387 */ /* 0x0001e20000100c00 */
[----:B------:R-:W-:-:S03]  /*4130*/  IMAD.MOV.U32 R9, RZ, RZ, RZ ;  /* 0x000000ffff097224 */ /* 0x000fc600078e00ff */
[----:B------:R-:W-:Y:S01]  /*4140*/  IMAD.IADD R39, R3, 0x1, R4 ;  /* 0x0000000103277824 */ /* 0x000fe200078e0204 */
[----:B------:R0:W-:Y:S04]  /*4150*/  STL.128 [R1+0x460], R20 ;  /* 0x0004601401007387 */ /* 0x0001e80000100c00 */
[----:B------:R-:W-:Y:S01]  /*4160*/  LOP3.LUT R39, R39, 0x80000000, RZ, 0xfc, !PT ;  /* 0x8000000027277812 */ /* 0x000fe200078efcff */
[----:B------:R0:W-:Y:S04]  /*4170*/  STL.128 [R1+0x480], R28 ;  /* 0x0004801c01007387 */ /* 0x0001e80000100c00 */
[----:B------:R0:W-:Y:S01]  /*4180*/  STL.64 [R1+0x400], R4 ;  /* 0x0004000401007387 */ /* 0x0001e20000100a00 */
[----:B------:R-:W-:-:S03]  /*4190*/  IMAD.MOV.U32 R67, RZ, RZ, R39 ;  /* 0x000000ffff437224 */ /* 0x000fc600078e0027 */
[----:B------:R0:W-:Y:S04]  /*41a0*/  STL.64 [R1+0x410], R2 ;  /* 0x0004100201007387 */ /* 0x0001e80000100a00 */
[----:B------:R0:W-:Y:S02]  /*41b0*/  STL.128 [R1+0x4a0], R36 ;  /* 0x0004a02401007387 */ /* 0x0001e40000100c00 */
.L_x_107:
[----:B------:R-:W-:Y:S01]  /*41c0*/  UMOV UR4, 0x48 ;  /* 0x0000004800047882 */ /* 0x000fe20000000000 */
[----:B------:R-:W-:Y:S01]  /*41d0*/  BSSY.RECONVERGENT B2, `(.L_x_13) ;  /* 0x0000024000027945 */ /* 0x000fe20003800200 */
[----:B------:R-:W-:-:S06]  /*41e0*/  LEA R11, R9, UR4, 0x1 ;  /* 0x00000004090b7c11 */ /* 0x000fcc000f8e08ff */
[----:B------:R-:W1:Y:S02]  /*41f0*/  LDC.U16 R11, c[0x3][R11] ;  /* 0x00c000000b0b7b82 */ /* 0x000e640000000400 */
[----:B-1----:R-:W1:Y:S01]  /*4200*/  I2F.U32.RP R42, R11 ;  /* 0x0000000b002a7306 */ /* 0x002e620000209000 */
[----:B------:R-:W-:Y:S01]  /*4210*/  IMAD.MOV R43, RZ, RZ, -R11 ;  /* 0x000000ffff2b7224 */ /* 0x000fe200078e0a0b */
[----:B------:R-:W-:Y:S02]  /*4220*/  ISETP.NE.U32.AND P1, PT, R11, RZ, PT ;  /* 0x000000ff0b00720c */ /* 0x000fe40003f25070 */
[----:B------:R-:W-:-:S04]  /*4230*/  LOP3.LUT R45, RZ, R11, RZ, 0x33, !PT ;  /* 0x0000000bff2d7212 */ /* 0x000fc800078e33ff */
[----:B-1----:R-:W1:Y:S02]  /*4240*/  MUFU.RCP R42, R42 ;  /* 0x0000002a002a7308 */ /* 0x002e640000001000 */
[----:B-1----:R-:W-:-:S06]  /*4250*/  VIADD R40, R42, 0xffffffe ;  /* 0x0ffffffe2a287836 */ /* 0x002fcc0000000000 */
[----:B------:R1:W2:Y:S02]  /*4260*/  F2I.FTZ.U32.TRUNC.NTZ R41, R40 ;  /* 0x0000002800297305 */ /* 0x0002a4000021f000 */
[----:B-1----:R-:W-:Y:S02]  /*4270*/  IMAD.MOV.U32 R40, RZ, RZ, RZ ;  /* 0x000000ffff287224 */ /* 0x002fe400078e00ff */
[----:B--2---:R-:W-:-:S04]  /*4280*/  IMAD R43, R43, R41, RZ ;  /* 0x000000292b2b7224 */ /* 0x004fc800078e02ff */
[----:B------:R-:W-:-:S06]  /*4290*/  IMAD.HI.U32 R43, R41, R43, R40 ;  /* 0x0000002b292b7227 */ /* 0x000fcc00078e0028 */
[----:B------:R-:W-:-:S04]  /*42a0*/  IMAD.HI.U32 R41, R43, R39, RZ ;  /* 0x000000272b297227 */ /* 0x000fc800078e00ff */
[----:B------:R-:W-:Y:S02]  /*42b0*/  IMAD.MOV R44, RZ, RZ, -R41 ;  /* 0x000000ffff2c7224 */ /* 0x000fe400078e0a29 */
[----:B------:R-:W-:Y:S02]  /*42c0*/  IMAD.MOV.U32 R41, RZ, RZ, RZ ;  /* 0x000000ffff297224 */ /* 0x000fe400078e00ff */
[----:B------:R-:W-:-:S05]  /*42d0*/  IMAD R44, R11, R44, R39 ;  /* 0x0000002c0b2c7224 */ /* 0x000fca00078e0227 */
[----:B------:R-:W-:-:S13]  /*42e0*/  ISETP.GE.U32.AND P0, PT, R44, R11, PT ;  /* 0x0000000b2c00720c */ /* 0x000fda0003f06070 */
[----:B------:R-:W-:-:S05]  /*42f0*/  @P0 IMAD.IADD R44, R44, 0x1, -R11 ;  /* 0x000000012c2c0824 */ /* 0x000fca00078e0a0b */
[----:B------:R-:W-:-:S13]  /*4300*/  ISETP.GE.U32.AND P0, PT, R44, R11, PT ;  /* 0x0000000b2c00720c */ /* 0x000fda0003f06070 */
[----:B------:R-:W-:-:S05]  /*4310*/  @P0 IMAD.IADD R44, R44, 0x1, -R11 ;  /* 0x000000012c2c0824 */ /* 0x000fca00078e0a0b */
[----:B------:R-:W-:-:S04]  /*4320*/  SEL R48, R45, R44, !P1 ;  /* 0x0000002c2d307207 */ /* 0x000fc80004800000 */
[----:B------:R-:W-:-:S13]  /*4330*/  LOP3.LUT P0, RZ, R48, 0xffff, RZ, 0xc0, !PT ;  /* 0x0000ffff30ff7812 */ /* 0x000fda000780c0ff */
[----:B------:R-:W-:Y:S05]  /*4340*/  @P0 BRA `(.L_x_14) ;  /* 0x0000000000240947 */ /* 0x000fea0003800000 */
[----:B------:R-:W-:-:S04]  /*4350*/  IMAD.HI.U32 R43, R43, R38, RZ ;  /* 0x000000262b2b7227 */ /* 0x000fc800078e00ff */
[----:B------:R-:W-:-:S04]  /*4360*/  IMAD.MOV R43, RZ, RZ, -R43 ;  /* 0x000000ffff2b7224 */ /* 0x000fc800078e0a2b */
[----:B------:R-:W-:-:S05]  /*4370*/  IMAD R40, R11, R43, R38 ;  /* 0x0000002b0b287224 */ /* 0x000fca00078e0226 */
[----:B------:R-:W-:-:S13]  /*4380*/  ISETP.GE.U32.AND P0, PT, R40, R11, PT ;  /* 0x0000000b2800720c */ /* 0x000fda0003f06070 */
[----:B------:R-:W-:-:S05]  /*4390*/  @P0 IMAD.IADD R40, R40, 0x1, -R11 ;  /* 0x0000000128280824 */ /* 0x000fca00078e0a0b */
[----:B------:R-:W-:-:S13]  /*43a0*/  ISETP.GE.U32.AND P0, PT, R40, R11, PT ;  /* 0x0000000b2800720c */ /* 0x000fda0003f06070 */
[----:B------:R-:W-:-:S05]  /*43b0*/  @P0 IMAD.IADD R40, R40, 0x1, -R11 ;  /* 0x0000000128280824 */ /* 0x000fca00078e0a0b */
[----:B------:R-:W-:Y:S01]  /*43c0*/  SEL R40, R45, R40, !P1 ;  /* 0x000000282d287207 */ /* 0x000fe20004800000 */
[----:B------:R-:W-:Y:S06]  /*43d0*/  BRA `(.L_x_15) ;  /* 0x00000000000c7947 */ /* 0x000fec0003800000 */
.L_x_14:
[----:B------:R-:W-:Y:S01]  /*43e0*/  IMAD.MOV.U32 R46, RZ, RZ, R38 ;  /* 0x000000ffff2e7224 */ /* 0x000fe200078e0026 */
[----:B------:R-:W-:-:S07]  /*43f0*/  MOV R49, 0x4410 ;  /* 0x0000441000317802 */ /* 0x000fce0000000f00 */
[----:B0-----:R-:W-:Y:S05]  /*4400*/  CALL.REL.NOINC `($__internal_0_$__cuda_sm20_rem_u64) ;  /* 0x0000011000fc7944 */ /* 0x001fea0003c00000 */
.L_x_15:
[----:B------:R-:W-:Y:S05]  /*4410*/  BSYNC.RECONVERGENT B2 ;  /* 0x0000000000027941 */ /* 0x000fea0003800200 */
.L_x_13:
[----:B------:R-:W-:Y:S01]  /*4420*/  LOP3.LUT P0, RZ, R40, 0xffff, RZ, 0xc0, !PT ;  /* 0x0000ffff28ff7812 */ /* 0x000fe2000780c0ff */
[----:B------:R-:W-:-:S12]  /*4430*/  BSSY.RECONVERGENT B2, `(.L_x_16) ;  /* 0x0000018000027945 */ /* 0x000fd80003800200 */
[----:B------:R-:W-:Y:S05]  /*4440*/  @P0 BRA `(.L_x_17) ;  /* 0x0000000000480947 */ /* 0x000fea0003800000 */
[----:B------:R-:W1:Y:S01]  /*4450*/  I2F.U32.RP R44, R11 ;  /* 0x0000000b002c7306 */ /* 0x000e620000209000 */
[----:B------:R-:W-:Y:S01]  /*4460*/  IMAD.MOV R45, RZ, RZ, -R11 ;  /* 0x000000ffff2d7224 */ /* 0x000fe200078e0a0b */
[----:B------:R-:W-:-:S06]  /*4470*/  ISETP.NE.U32.AND P1, PT, R11, RZ, PT ;  /* 0x000000ff0b00720c */ /* 0x000fcc0003f25070 */
[----:B-1----:R-:W1:Y:S02]  /*4480*/  MUFU.RCP R44, R44 ;  /* 0x0000002c002c7308 */ /* 0x002e640000001000 */
[----:B-1----:R-:W-:-:S06]  /*4490*/  VIADD R42, R44, 0xffffffe ;  /* 0x0ffffffe2c2a7836 */ /* 0x002fcc0000000000 */
[----:B------:R1:W2:Y:S02]  /*44a0*/  F2I.FTZ.U32.TRUNC.NTZ R43, R42 ;  /* 0x0000002a002b7305 */ /* 0x0002a4000021f000 */
[----:B-1----:R-:W-:Y:S02]  /*44b0*/  IMAD.MOV.U32 R42, RZ, RZ, RZ ;  /* 0x000000ffff2a7224 */ /* 0x002fe400078e00ff */
[----:B--2---:R-:W-:-:S04]  /*44c0*/  IMAD R45, R45, R43, RZ ;  /* 0x0000002b2d2d7224 */ /* 0x004fc800078e02ff */
[----:B------:R-:W-:-:S06]  /*44d0*/  IMAD.HI.U32 R40, R43, R45, R42 ;  /* 0x0000002d2b287227 */ /* 0x000fcc00078e002a */
[----:B------:R-:W-:-:S04]  /*44e0*/  IMAD.HI.U32 R40, R40, R37, RZ ;  /* 0x0000002528287227 */ /* 0x000fc800078e00ff */
[----:B------:R-:W-:-:S04]  /*44f0*/  IMAD.MOV R40, RZ, RZ, -R40 ;  /* 0x000000ffff287224 */ /* 0x000fc800078e0a28 */
[----:B------:R-:W-:-:S05]  /*4500*/  IMAD R40, R11, R40, R37 ;  /* 0x000000280b287224 */ /* 0x000fca00078e0225 */
[----:B------:R-:W-:-:S13]  /*4510*/  ISETP.GE.U32.AND P0, PT, R40, R11, PT ;  /* 0x0000000b2800720c */ /* 0x000fda0003f06070 */
[----:B------:R-:W-:-:S05]  /*4520*/  @P0 IMAD.IADD R40, R40, 0x1, -R11 ;  /* 0x0000000128280824 */ /* 0x000fca00078e0a0b */
[----:B------:R-:W-:-:S13]  /*4530*/  ISETP.GE.U32.AND P0, PT, R40, R11, PT ;  /* 0x0000000b2800720c */ /* 0x000fda0003f06070 */
[----:B------:R-:W-:Y:S01]  /*4540*/  @P0 IMAD.IADD R40, R40, 0x1, -R11 ;  /* 0x0000000128280824 */ /* 0x000fe200078e0a0b */
[----:B------:R-:W-:Y:S01]  /*4550*/  @!P1 LOP3.LUT R40, RZ, R11, RZ, 0x33, !PT ;  /* 0x0000000bff289212 */ /* 0x000fe200078e33ff */
[----:B------:R-:W-:Y:S06]  /*4560*/  BRA `(.L_x_18) ;  /* 0x0000000000107947 */ /* 0x000fec0003800000 */
.L_x_17:
[----:B------:R-:W-:Y:S01]  /*4570*/  IMAD.MOV.U32 R48, RZ, RZ, R40 ;  /* 0x000000ffff307224 */ /* 0x000fe200078e0028 */
[----:B------:R-:W-:Y:S01]  /*4580*/  MOV R49, 0x45b0 ;  /* 0x000045b000317802 */ /* 0x000fe20000000f00 */
[----:B------:R-:W-:-:S07]  /*4590*/  IMAD.MOV.U32 R46, RZ, RZ, R37 ;  /* 0x000000ffff2e7224 */ /* 0x000fce00078e0025 */
[----:B0-----:R-:W-:Y:S05]  /*45a0*/  CALL.REL.NOINC `($__internal_0_$__cuda_sm20_rem_u64) ;  /* 0x0000011000947944 */ /* 0x001fea0003c00000 */
.L_x_18:
[----:B------:R-:W-:Y:S05]  /*45b0*/  BSYNC.RECONVERGENT B2 ;  /* 0x0000000000027941 */ /* 0x000fea0003800200 */
.L_x_16:
        /* <DEDUP_REMOVED lines=21> */
.L_x_20:
[----:B------:R-:W-:Y:S01]  /*4710*/  IMAD.MOV.U32 R48, RZ, RZ, R40 ;  /* 0x000000ffff307224 */ /* 0x000fe200078e0028 */
[----:B------:R-:W-:Y:S01]  /*4720*/  MOV R49, 0x4750 ;  /* 0x0000475000317802 */ /* 0x000fe20000000f00 */
[----:B------:R-:W-:-:S07]  /*4730*/  IMAD.MOV.U32 R46, RZ, RZ, R36 ;  /* 0x000000ffff2e7224 */ /* 0x000fce00078e0024 */
[----:B0-----:R-:W-:Y:S05]  /*4740*/  CALL.REL.NOINC `($__internal_0_$__cuda_sm20_rem_u64) ;  /* 0x00000110002c7944 */ /* 0x001fea0003c00000 */
.L_x_21:
[----:B------:R-:W-:Y:S05]  /*4750*/  BSYNC.RECONVERGENT B2 ;  /* 0x0000000000027941 */ /* 0x000fea0003800200 */
.L_x_19:
        /* <DEDUP_REMOVED lines=21> */
.L_x_23:
[----:B------:R-:W-:Y:S01]  /*48b0*/  IMAD.MOV.U32 R48, RZ, RZ, R40 ;  /* 0x000000ffff307224 */ /* 0x000fe200078e0028 */
[----:B------:R-:W-:Y:S01]  /*48c0*/  MOV R49, 0x48f0 ;  /* 0x000048f000317802 */ /* 0x000fe20000000f00 */
[----:B------:R-:W-:-:S07]  /*48d0*/  IMAD.MOV.U32 R46, RZ, RZ, R35 ;  /* 0x000000ffff2e7224 */ /* 0x000fce00078e0023 */
[----:B0-----:R-:W-:Y:S05]  /*48e0*/  CALL.REL.NOINC `($__internal_0_$__cuda_sm20_rem_u64) ;  /* 0x0000010c00c47944 */ /* 0x001fea0003c00000 */
.L_x_24:
[----:B------:R-:W-:Y:S05]  /*48f0*/  BSYNC.RECONVERGENT B2 ;  /* 0x0000000000027941 */ /* 0x000fea0003800200 */
.L_x_22:
        /* <DEDUP_REMOVED lines=21> */
.L_x_26:
[----:B------:R-:W-:Y:S01]  /*4a50*/  IMAD.MOV.U32 R48, RZ, RZ, R40 ;  /* 0x000000ffff307224 */ /* 0x000fe200078e0028 */
[----:B------:R-:W-:Y:S01]  /*4a60*/  MOV R49, 0x4a90 ;  /* 0x00004a9000317802 */ /* 0x000fe20000000f00 */
[----:B------:R-:W-:-:S07]  /*4a70*/  IMAD.MOV.U32 R46, RZ, RZ, R34 ;  /* 0x000000ffff2e7224 */ /* 0x000fce00078e0022 */
[----:B0-----:R-:W-:Y:S05]  /*4a80*/  CALL.REL.NOINC `($__internal_0_$__cuda_sm20_rem_u64) ;  /* 0x0000010c005c7944 */ /* 0x001fea0003c00000 */
.L_x_27:
[----:B------:R-:W-:Y:S05]  /*4a90*/  BSYNC.RECONVERGENT B2 ;  /* 0x0000000000027941 */ /* 0x000fea0003800200 */
.L_x_25:
        /* <DEDUP_REMOVED lines=21> */
.L_x_29:
[----:B------:R-:W-:Y:S01]  /*4bf0*/  IMAD.MOV.U32 R48, RZ, RZ, R40 ;  /* 0x000000ffff307224 */ /* 0x000fe200078e0028 */
[----:B------:R-:W-:Y:S01]  /*4c00*/  MOV R49, 0x4c30 ;  /* 0x00004c3000317802 */ /* 0x000fe20000000f00 */
[----:B------:R-:W-:-:S07]  /*4c10*/  IMAD.MOV.U32 R46, RZ, RZ, R33 ;  /* 0x000000ffff2e7224 */ /* 0x000fce00078e0021 */
[----:B0-----:R-:W-:Y:S05]  /*4c20*/  CALL.REL.NOINC `($__internal_0_$__cuda_sm20_rem_u64) ;  /* 0x0000010800f47944 */ /* 0x001fea0003c00000 */
.L_x_30:
[----:B------:R-:W-:Y:S05]  /*4c30*/  BSYNC.RECONVERGENT B2 ;  /* 0x0000000000027941 */ /* 0x000fea0003800200 */
.L_x_28:
        /* <DEDUP_REMOVED lines=21> */
.L_x_32:
[----:B------:R-:W-:Y:S01]  /*4d90*/  IMAD.MOV.U32 R48, RZ, RZ, R40 ;  /* 0x000000ffff307224 */ /* 0x000fe200078e0028 */
[----:B------:R-:W-:Y:S01]  /*4da0*/  MOV R49, 0x4dd0 ;  /* 0x00004dd000317802 */ /* 0x000fe20000000f00 */
[----:B------:R-:W-:-:S07]  /*4db0*/  IMAD.MOV.U32 R46, RZ, RZ, R32 ;  /* 0x000000ffff2e7224 */ /* 0x000fce00078e0020 */
[----:B0-----:R-:W-:Y:S05]  /*4dc0*/  CALL.REL.NOINC `($__internal_0_$__cuda_sm20_rem_u64) ;  /* 0x00000108008c7944 */ /* 0x001fea0003c00000 */
.L_x_33:
[----:B------:R-:W-:Y:S05]  /*4dd0*/  BSYNC.RECONVERGENT B2 ;  /* 0x0000000000027941 */ /* 0x000fea0003800200 */
.L_x_31:
        /* <DEDUP_REMOVED lines=21> */
.L_x_35:
[----:B------:R-:W-:Y:S01]  /*4f30*/  IMAD.MOV.U32 R48, RZ, RZ, R40 ;  /* 0x000000ffff307224 */ /* 0x000fe200078e0028 */
[----:B------:R-:W-:Y:S01]  /*4f40*/  MOV R49, 0x4f70 ;  /* 0x00004f7000317802 */ /* 0x000fe20000000f00 */
[----:B------:R-:W-:-:S07]  /*4f50*/  IMAD.MOV.U32 R46, RZ, RZ, R31 ;  /* 0x000000ffff2e7224 */ /* 0x000fce00078e001f */
[----:B0-----:R-:W-:Y:S05]  /*4f60*/  CALL.REL.NOINC `($__internal_0_$__cuda_sm20_rem_u64) ;  /* 0x0000010800247944 */ /* 0x001fea0003c00000 */
.L_x_36:
[----:B------:R-:W-:Y:S05]  /*4f70*/  BSYNC.RECONVERGENT B2 ;  /* 0x0000000000027941 */ /* 0x000fea0003800200 */
.L_x_34:
        /* <DEDUP_REMOVED lines=21> */
.L_x_38:
[----:B------:R-:W-:Y:S01]  /*50d0*/  IMAD.MOV.U32 R48, RZ, RZ, R40 ;  /* 0x000000ffff307224 */ /* 0x000fe200078e0028 */
[----:B------:R-:W-:Y:S01]  /*50e0*/  MOV R49, 0x5110 ;  /* 0x0000511000317802 */ /* 0x000fe20000000f00 */
[----:B------:R-:W-:-:S07]  /*50f0*/  IMAD.MOV.U32 R46, RZ, RZ, R30 ;  /* 0x000000ffff2e7224 */ /* 0x000fce00078e001e */
[----:B0-----:R-:W-:Y:S05]  /*5100*/  CALL.REL.NOINC `($__internal_0_$__cuda_sm20_rem_u64) ;  /* 0x0000010400bc7944 */ /* 0x001fea0003c00000 */
.L_x_39:
[----:B------:R-:W-:Y:S05]  /*5110*/  BSYNC.RECONVERGENT B2 ;  /* 0x0000000000027941 */ /* 0x000fea0003800200 */
.L_x_37:
        /* <DEDUP_REMOVED lines=21> */
.L_x_41:
[----:B------:R-:W-:Y:S01]  /*5270*/  IMAD.MOV.U32 R48, RZ, RZ, R40 ;  /* 0x000000ffff307224 */ /* 0x000fe200078e0028 */
[----:B------:R-:W-:Y:S01]  /*5280*/  MOV R49, 0x52b0 ;  /* 0x000052b000317802 */ /* 0x000fe20000000f00 */
[----:B------:R-:W-:-:S07]  /*5290*/  IMAD.MOV.U32 R46, RZ, RZ, R29 ;  /* 0x000000ffff2e7224 */ /* 0x000fce00078e001d */
[----:B0-----:R-:W-:Y:S05]  /*52a0*/  CALL.REL.NOINC `($__internal_0_$__cuda_sm20_rem_u64) ;  /* 0x0000010400547944 */ /* 0x001fea0003c00000 */
.L_x_42:
[----:B------:R-:W-:Y:S05]  /*52b0*/  BSYNC.RECONVERGENT B2 ;  /* 0x0000000000027941 */ /* 0x000fea0003800200 */
.L_x_40:
        /* <DEDUP_REMOVED lines=21> */
.L_x_44:
[----:B------:R-:W-:Y:S01]  /*5410*/  IMAD.MOV.U32 R48, RZ, RZ, R40 ;  /* 0x000000ffff307224 */ /* 0x000fe200078e0028 */
[----:B------:R-:W-:Y:S01]  /*5420*/  MOV R49, 0x5450 ;  /* 0x0000545000317802 */ /* 0x000fe20000000f00 */
[----:B------:R-:W-:-:S07]  /*5430*/  IMAD.MOV.U32 R46, RZ, RZ, R28 ;  /* 0x000000ffff2e7224 */ /* 0x000fce00078e001c */
[----:B0-----:R-:W-:Y:S05]  /*5440*/  CALL.REL.NOINC `($__internal_0_$__cuda_sm20_rem_u64) ;  /* 0x0000010000ec7944 */ /* 0x001fea0003c00000 */
.L_x_45:
[----:B------:R-:W-:Y:S05]  /*5450*/  BSYNC.RECONVERGENT B2 ;  /* 0x0000000000027941 */ /* 0x000fea0003800200 */
.L_x_43:
        /* <DEDUP_REMOVED lines=21> */
.L_x_47:
[----:B------:R-:W-:Y:S01]  /*55b0*/  IMAD.MOV.U32 R48, RZ, RZ, R40 ;  /* 0x000000ffff307224 */ /* 0x000fe200078e0028 */
[----:B------:R-:W-:Y:S01]  /*55c0*/  MOV R49, 0x55f0 ;  /* 0x000055f000317802 */ /* 0x000fe20000000f00 */
[----:B------:R-:W-:-:S07]  /*55d0*/  IMAD.MOV.U32 R46, RZ, RZ, R27 ;  /* 0x000000ffff2e7224 */ /* 0x000fce00078e001b */
[----:B0-----:R-:W-:Y:S05]  /*55e0*/  CALL.REL.NOINC `($__internal_0_$__cuda_sm20_rem_u64) ;  /* 0x0000010000847944 */ /* 0x001fea0003c00000 */
.L_x_48:
[----:B------:R-:W-:Y:S05]  /*55f0*/  BSYNC.RECONVERGENT B2 ;  /* 0x0000000000027941 */ /* 0x000fea0003800200 */
.L_x_46:
        /* <DEDUP_REMOVED lines=21> */
.L_x_50:
[----:B------:R-:W-:Y:S01]  /*5750*/  IMAD.MOV.U32 R48, RZ, RZ, R40 ;  /* 0x000000ffff307224 */ /* 0x000fe200078e0028 */
[----:B------:R-:W-:Y:S01]  /*5760*/  MOV R49, 0x5790 ;  /* 0x0000579000317802 */ /* 0x000fe20000000f00 */
[----:B------:R-:W-:-:S07]  /*5770*/  IMAD.MOV.U32 R46, RZ, RZ, R26 ;  /* 0x000000ffff2e7224 */ /* 0x000fce00078e001a */
[----:B0-----:R-:W-:Y:S05]  /*5780*/  CALL.REL.NOINC `($__internal_0_$__cuda_sm20_rem_u64) ;  /* 0x00000100001c7944 */ /* 0x001fea0003c00000 */
.L_x_51:
[----:B------:R-:W-:Y:S05]  /*5790*/  BSYNC.RECONVERGENT B2 ;  /* 0x0000000000027941 */ /* 0x000fea0003800200 */
.L_x_49:
        /* <DEDUP_REMOVED lines=21> */
.L_x_53:
[----:B------:R-:W-:Y:S01]  /*58f0*/  IMAD.MOV.U32 R48, RZ, RZ, R40 ;  /* 0x000000ffff307224 */ /* 0x000fe200078e0028 */
[----:B------:R-:W-:Y:S01]  /*5900*/  MOV R49, 0x5930 ;  /* 0x0000593000317802 */ /* 0x000fe20000000f00 */
[----:B------:R-:W-:-:S07]  /*5910*/  IMAD.MOV.U32 R46, RZ, RZ, R25 ;  /* 0x000000ffff2e7224 */ /* 0x000fce00078e0019 */
[----:B0-----:R-:W-:Y:S05]  /*5920*/  CALL.REL.NOINC `($__internal_0_$__cuda_sm20_rem_u64) ;  /* 0x000000fc00b47944 */ /* 0x001fea0003c00000 */
.L_x_54:
[----:B------:R-:W-:Y:S05]  /*5930*/  BSYNC.RECONVERGENT B2 ;  /* 0x0000000000027941 */ /* 0x000fea0003800200 */
.L_x_52:
        /* <DEDUP_REMOVED lines=21> */
.L_x_56:
[----:B------:R-:W-:Y:S01]  /*5a90*/  IMAD.MOV.U32 R48, RZ, RZ, R40 ;  /* 0x000000ffff307224 */ /* 0x000fe200078e0028 */
[----:B------:R-:W-:Y:S01]  /*5aa0*/  MOV R49, 0x5ad0 ;  /* 0x00005ad000317802 */ /* 0x000fe20000000f00 */
[----:B------:R-:W-:-:S07]  /*5ab0*/  IMAD.MOV.U32 R46, RZ, RZ, R24 ;  /* 0x000000ffff2e7224 */ /* 0x000fce00078e0018 */
[----:B0-----:R-:W-:Y:S05]  /*5ac0*/  CALL.REL.NOINC `($__internal_0_$__cuda_sm20_rem_u64) ;  /* 0x000000fc004c7944 */ /* 0x001fea0003c00000 */
.L_x_57:
[----:B------:R-:W-:Y:S05]  /*5ad0*/  BSYNC.RECONVERGENT B2 ;  /* 0x0000000000027941 */ /* 0x000fea0003800200 */
.L_x_55:
        /* <DEDUP_REMOVED lines=21> */
.L_x_59:
[----:B------:R-:W-:Y:S01]  /*5c30*/  IMAD.MOV.U32 R48, RZ, RZ, R40 ;  /* 0x000000ffff307224 */ /* 0x000fe200078e0028 */
[----:B------:R-:W-:Y:S01]  /*5c40*/  MOV R49, 0x5c70 ;  /* 0x00005c7000317802 */ /* 0x000fe20000000f00 */
[----:B------:R-:W-:-:S07]  /*5c50*/  IMAD.MOV.U32 R46, RZ, RZ, R23 ;  /* 0x000000ffff2e7224 */ /* 0x000fce00078e0017 */
[----:B0-----:R-:W-:Y:S05]  /*5c60*/  CALL.REL.NOINC `($__internal_0_$__cuda_sm20_rem_u64) ;  /* 0x000000f800e47944 */ /* 0x001fea0003c00000 */
.L_x_60:
[----:B------:R-:W-:Y:S05]  /*5c70*/  BSYNC.RECONVERGENT B2 ;  /* 0x0000000000027941 */ /* 0x000fea0003800200 */
.L_x_58:
        /* <DEDUP_REMOVED lines=21> */
.L_x_62:
[----:B------:R-:W-:Y:S01]  /*5dd0*/  IMAD.MOV.U32 R48, RZ, RZ, R40 ;  /* 0x000000ffff307224 */ /* 0x000fe200078e0028 */
[----:B------:R-:W-:Y:S01]  /*5de0*/  MOV R49, 0x5e10 ;  /* 0x00005e1000317802 */ /* 0x000fe20000000f00 */
[----:B------:R-:W-:-:S07]  /*5df0*/  IMAD.MOV.U32 R46, RZ, RZ, R22 ;  /* 0x000000ffff2e7224 */ /* 0x000fce00078e0016 */
[----:B0-----:R-:W-:Y:S05]  /*5e00*/  CALL.REL.NOINC `($__internal_0_$__cuda_sm20_rem_u64) ;  /* 0x000000f8007c7944 */ /* 0x001fea0003c00000 */
.L_x_63:
[----:B------:R-:W-:Y:S05]  /*5e10*/  BSYNC.RECONVERGENT B2 ;  /* 0x0000000000027941 */ /* 0x000fea0003800200 */
.L_x_61:
        /* <DEDUP_REMOVED lines=21> */
.L_x_65:
[----:B------:R-:W-:Y:S01]  /*5f70*/  IMAD.MOV.U32 R48, RZ, RZ, R40 ;  /* 0x000000ffff307224 */ /* 0x000fe200078e0028 */
[----:B------:R-:W-:Y:S01]  /*5f80*/  MOV R49, 0x5fb0 ;  /* 0x00005fb000317802 */ /* 0x000fe20000000f00 */
[----:B------:R-:W-:-:S07]  /*5f90*/  IMAD.MOV.U32 R46, RZ, RZ, R21 ;  /* 0x000000ffff2e7224 */ /* 0x000fce00078e0015 */
[----:B0-----:R-:W-:Y:S05]  /*5fa0*/  CALL.REL.NOINC `($__internal_0_$__cuda_sm20_rem_u64) ;  /* 0x000000f800147944 */ /* 0x001fea0003c00000 */
.L_x_66:
[----:B------:R-:W-:Y:S05]  /*5fb0*/  BSYNC.RECONVERGENT B2 ;  /* 0x0000000000027941 */ /* 0x000fea0003800200 */
.L_x_64:
        /* <DEDUP_REMOVED lines=21> */
.L_x_68:
[----:B------:R-:W-:Y:S01]  /*6110*/  IMAD.MOV.U32 R48, RZ, RZ, R40 ;  /* 0x000000ffff307224 */ /* 0x000fe200078e0028 */
[----:B------:R-:W-:Y:S01]  /*6120*/  MOV R49, 0x6150 ;  /* 0x0000615000317802 */ /* 0x000fe20000000f00 */
[----:B------:R-:W-:-:S07]  /*6130*/  IMAD.MOV.U32 R46, RZ, RZ, R20 ;  /* 0x000000ffff2e7224 */ /* 0x000fce00078e0014 */
[----:B0-----:R-:W-:Y:S05]  /*6140*/  CALL.REL.NOINC `($__internal_0_$__cuda_sm20_rem_u64) ;  /* 0x000000f400ac7944 */ /* 0x001fea0003c00000 */
.L_x_69:
[----:B------:R-:W-:Y:S05]  /*6150*/  BSYNC.RECONVERGENT B2 ;  /* 0x0000000000027941 */ /* 0x000fea0003800200 */
.L_x_67:
        /* <DEDUP_REMOVED lines=21> */
.L_x_71:
[----:B------:R-:W-:Y:S01]  /*62b0*/  IMAD.MOV.U32 R48, RZ, RZ, R40 ;  /* 0x000000ffff307224 */ /* 0x000fe200078e0028 */
[----:B------:R-:W-:Y:S01]  /*62c0*/  MOV R49, 0x62f0 ;  /* 0x000062f000317802 */ /* 0x000fe20000000f00 */
[----:B------:R-:W-:-:S07]  /*62d0*/  IMAD.MOV.U32 R46, RZ, RZ, R19 ;  /* 0x000000ffff2e7224 */ /* 0x000fce00078e0013 */
[----:B0-----:R-:W-:Y:S05]  /*62e0*/  CALL.REL.NOINC `($__internal_0_$__cuda_sm20_rem_u64) ;  /* 0x000000f400447944 */ /* 0x001fea0003c00000 */
.L_x_72:
[----:B------:R-:W-:Y:S05]  /*62f0*/  BSYNC.RECONVERGENT B2 ;  /* 0x0000000000027941 */ /* 0x000fea0003800200 */
.L_x_70:
        /* <DEDUP_REMOVED lines=21> */
.L_x_74:
[----:B------:R-:W-:Y:S01]  /*6450*/  IMAD.MOV.U32 R48, RZ, RZ, R40 ;  /* 0x000000ffff307224 */ /* 0x000fe200078e0028 */
[----:B------:R-:W-:Y:S01]  /*6460*/  MOV R49, 0x6490 ;  /* 0x0000649000317802 */ /* 0x000fe20000000f00 */
[----:B------:R-:W-:-:S07]  /*6470*/  IMAD.MOV.U32 R46, RZ, RZ, R18 ;  /* 0x000000ffff2e7224 */ /* 0x000fce00078e0012 */
[----:B0-----:R-:W-:Y:S05]  /*6480*/  CALL.REL.NOINC `($__internal_0_$__cuda_sm20_rem_u64) ;  /* 0x000000f000dc7944 */ /* 0x001fea0003c00000 */
.L_x_75:
[----:B------:R-:W-:Y:S05]  /*6490*/  BSYNC.RECONVERGENT B2 ;  /* 0x0000000000027941 */ /* 0x000fea0003800200 */
.L_x_73:
        /* <DEDUP_REMOVED lines=21> */
.L_x_77:
[----:B------:R-:W-:Y:S01]  /*65f0*/  IMAD.MOV.U32 R48, RZ, RZ, R40 ;  /* 0x000000ffff307224 */ /* 0x000fe200078e0028 */
[----:B------:R-:W-:Y:S01]  /*6600*/  MOV R49, 0x6630 ;  /* 0x0000663000317802 */ /* 0x000fe20000000f00 */
[----:B------:R-:W-:-:S07]  /*6610*/  IMAD.MOV.U32 R46, RZ, RZ, R17 ;  /* 0x000000ffff2e7224 */ /* 0x000fce00078e0011 */
[----:B0-----:R-:W-:Y:S05]  /*6620*/  CALL.REL.NOINC `($__internal_0_$__cuda_sm20_rem_u64) ;  /* 0x000000f000747944 */ /* 0x001fea0003c00000 */
.L_x_78:
[----:B------:R-:W-:Y:S05]  /*6630*/  BSYNC.RECONVERGENT B2 ;  /* 0x0000000000027941 */ /* 0x000fea0003800200 */
.L_x_76:
        /* <DEDUP_REMOVED lines=21> */
.L_x_80:
[----:B------:R-:W-:Y:S01]  /*6790*/  IMAD.MOV.U32 R48, RZ, RZ, R40 ;  /* 0x000000ffff307224 */ /* 0x000fe200078e0028 */
[----:B------:R-:W-:Y:S01]  /*67a0*/  MOV R49, 0x67d0 ;  /* 0x000067d000317802 */ /* 0x000fe20000000f00 */
[----:B------:R-:W-:-:S07]  /*67b0*/  IMAD.MOV.U32 R46, RZ, RZ, R16 ;  /* 0x000000ffff2e7224 */ /* 0x000fce00078e0010 */
[----:B0-----:R-:W-:Y:S05]  /*67c0*/  CALL.REL.NOINC `($__internal_0_$__cuda_sm20_rem_u64) ;  /* 0x000000f0000c7944 */ /* 0x001fea0003c00000 */
.L_x_81:
[----:B------:R-:W-:Y:S05]  /*67d0*/  BSYNC.RECONVERGENT B2 ;  /* 0x0000000000027941 */ /* 0x000fea0003800200 */
.L_x_79:
        /* <DEDUP_REMOVED lines=21> */
.L_x_83:
[----:B------:R-:W-:Y:S01]  /*6930*/  IMAD.MOV.U32 R48, RZ, RZ, R40 ;  /* 0x000000ffff307224 */ /* 0x000fe200078e0028 */
[----:B------:R-:W-:Y:S01]  /*6940*/  MOV R49, 0x6970 ;  /* 0x0000697000317802 */ /* 0x000fe20000000f00 */
[----:B------:R-:W-:-:S07]  /*6950*/  IMAD.MOV.U32 R46, RZ, RZ, R15 ;  /* 0x000000ffff2e7224 */ /* 0x000fce00078e000f */
[----:B0-----:R-:W-:Y:S05]  /*6960*/  CALL.REL.NOINC `($__internal_0_$__cuda_sm20_rem_u64) ;  /* 0x000000ec00a47944 */ /* 0x001fea0003c00000 */
.L_x_84:
[----:B------:R-:W-:Y:S05]  /*6970*/  BSYNC.RECONVERGENT B2 ;  /* 0x0000000000027941 */ /* 0x000fea0003800200 */
.L_x_82:
        /* <DEDUP_REMOVED lines=21> */
.L_x_86:
[----:B------:R-:W-:Y:S01]  /*6ad0*/  IMAD.MOV.U32 R48, RZ, RZ, R40 ;  /* 0x000000ffff307224 */ /* 0x000fe200078e0028 */
[----:B------:R-:W-:Y:S01]  /*6ae0*/  MOV R49, 0x6b10 ;  /* 0x00006b1000317802 */ /* 0x000fe20000000f00 */
[----:B------:R-:W-:-:S07]  /*6af0*/  IMAD.MOV.U32 R46, RZ, RZ, R14 ;  /* 0x000000ffff2e7224 */ /* 0x000fce00078e000e */
[----:B0-----:R-:W-:Y:S05]  /*6b00*/  CALL.REL.NOINC `($__internal_0_$__cuda_sm20_rem_u64) ;  /* 0x000000ec003c7944 */ /* 0x001fea0003c00000 */
.L_x_87:
[----:B------:R-:W-:Y:S05]  /*6b10*/  BSYNC.RECONVERGENT B2 ;  /* 0x0000000000027941 */ /* 0x000fea0003800200 */
.L_x_85:
        /* <DEDUP_REMOVED lines=21> */
.L_x_89:
[----:B------:R-:W-:Y:S01]  /*6c70*/  IMAD.MOV.U32 R48, RZ, RZ, R40 ;  /* 0x000000ffff307224 */ /* 0x000fe200078e0028 */
[----:B------:R-:W-:Y:S01]  /*6c80*/  MOV R49, 0x6cb0 ;  /* 0x00006cb000317802 */ /* 0x000fe20000000f00 */
[----:B------:R-:W-:-:S07]  /*6c90*/  IMAD.MOV.U32 R46, RZ, RZ, R13 ;  /* 0x000000ffff2e7224 */ /* 0x000fce00078e000d */
[----:B0-----:R-:W-:Y:S05]  /*6ca0*/  CALL.REL.NOINC `($__internal_0_$__cuda_sm20_rem_u64) ;  /* 0x000000e800d47944 */ /* 0x001fea0003c00000 */
.L_x_90:
[----:B------:R-:W-:Y:S05]  /*6cb0*/  BSYNC.RECONVERGENT B2 ;  /* 0x0000000000027941 */ /* 0x000fea0003800200 */
.L_x_88:
        /* <DEDUP_REMOVED lines=21> */
.L_x_92:
[----:B------:R-:W-:Y:S01]  /*6e10*/  IMAD.MOV.U32 R48, RZ, RZ, R40 ;  /* 0x000000ffff307224 */ /* 0x000fe200078e0028 */
[----:B------:R-:W-:Y:S01]  /*6e20*/  MOV R49, 0x6e50 ;  /* 0x00006e5000317802 */ /* 0x000fe20000000f00 */
[----:B------:R-:W-:-:S07]  /*6e30*/  IMAD.MOV.U32 R46, RZ, RZ, R12 ;  /* 0x000000ffff2e7224 */ /* 0x000fce00078e000c */
[----:B0-----:R-:W-:Y:S05]  /*6e40*/  CALL.REL.NOINC `($__internal_0_$__cuda_sm20_rem_u64) ;  /* 0x000000e8006c7944 */ /* 0x001fea0003c00000 */
.L_x_93:
[----:B------:R-:W-:Y:S05]  /*6e50*/  BSYNC.RECONVERGENT B2 ;  /* 0x0000000000027941 */ /* 0x000fea0003800200 */
.L_x_91:
        /* <DEDUP_REMOVED lines=21> */
.L_x_95:
[----:B------:R-:W-:Y:S01]  /*6fb0*/  IMAD.MOV.U32 R48, RZ, RZ, R40 ;  /* 0x000000ffff307224 */ /* 0x000fe200078e0028 */
[----:B------:R-:W-:Y:S01]  /*6fc0*/  MOV R49, 0x6ff0 ;  /* 0x00006ff000317802 */ /* 0x000fe20000000f00 */
[----:B------:R-:W-:-:S07]  /*6fd0*/  IMAD.MOV.U32 R46, RZ, RZ, R135 ;  /* 0x000000ffff2e7224 */ /* 0x000fce00078e0087 */
[----:B0-----:R-:W-:Y:S05]  /*6fe0*/  CALL.REL.NOINC `($__internal_0_$__cuda_sm20_rem_u64) ;  /* 0x000000e800047944 */ /* 0x001fea0003c00000 */
.L_x_96:
[----:B------:R-:W-:Y:S05]  /*6ff0*/  BSYNC.RECONVERGENT B2 ;  /* 0x0000000000027941 */ /* 0x000fea0003800200 */
.L_x_94:
        /* <DEDUP_REMOVED lines=21> */
.L_x_98:
[----:B------:R-:W-:Y:S01]  /*7150*/  IMAD.MOV.U32 R48, RZ, RZ, R40 ;  /* 0x000000ffff307224 */ /* 0x000fe200078e0028 */
[----:B------:R-:W-:Y:S01]  /*7160*/  MOV R49, 0x7190 ;  /* 0x0000719000317802 */ /* 0x000fe20000000f00 */
[----:B------:R-:W-:-:S07]  /*7170*/  IMAD.MOV.U32 R46, RZ, RZ, R134 ;  /* 0x000000ffff2e7224 */ /* 0x000fce00078e0086 */
[----:B0-----:R-:W-:Y:S05]  /*7180*/  CALL.REL.NOINC `($__internal_0_$__cuda_sm20_rem_u64) ;  /* 0x000000e4009c7944 */ /* 0x001fea0003c00000 */
.L_x_99:
[----:B------:R-:W-:Y:S05]  /*7190*/  BSYNC.RECONVERGENT B2 ;  /* 0x0000000000027941 */ /* 0x000fea0003800200 */
.L_x_97:
        /* <DEDUP_REMOVED lines=21> */
.L_x_101:
[----:B------:R-:W-:Y:S01]  /*72f0*/  IMAD.MOV.U32 R48, RZ, RZ, R40 ;  /* 0x000000ffff307224 */ /* 0x000fe200078e0028 */
[----:B------:R-:W-:Y:S01]  /*7300*/  MOV R49, 0x7330 ;  /* 0x0000733000317802 */ /* 0x000fe20000000f00 */
[----:B------:R-:W-:-:S07]  /*7310*/  IMAD.MOV.U32 R46, RZ, RZ, R133 ;  /* 0x000000ffff2e7224 */ /* 0x000fce00078e0085 */
[----:B0-----:R-:W-:Y:S05]  /*7320*/  CALL.REL.NOINC `($__internal_0_$__cuda_sm20_rem_u64) ;  /* 0x000000e400347944 */ /* 0x001fea0003c00000 */
.L_x_102:
[----:B------:R-:W-:Y:S05]  /*7330*/  BSYNC.RECONVERGENT B2 ;  /* 0x0000000000027941 */ /* 0x000fea0003800200 */
.L_x_100:
[----:B------:R-:W-:Y:S01]  /*7340*/  LOP3.LUT P0, RZ, R40, 0xffff, RZ, 0xc0, !PT ;  /* 0x0000ffff28ff7812 */ /* 0x000fe2000780c0ff */
[----:B------:R-:W-:-:S12]  /*7350*/  BSSY.RECONVERGENT B2, `(.L_x_103) ;  /* 0x000001c000027945 */ /* 0x000fd80003800200 */
[----:B------:R-:W-:Y:S05]  /*7360*/  @P0 BRA `(.L_x_104) ;  /* 0x0000000000500947 */ /* 0x000fea0003800000 */
[----:B------:R-:W1:Y:S01]  /*7370*/  I2F.U32.RP R42, R11 ;  /* 0x0000000b002a7306 */ /* 0x000e620000209000 */
[----:B------:R-:W-:Y:S01]  /*7380*/  IMAD.MOV R43, RZ, RZ, -R11 ;  /* 0x000000ffff2b7224 */ /* 0x000fe200078e0a0b */
[----:B------:R-:W-:Y:S01]  /*7390*/  ISETP.NE.U32.AND P1, PT, R11, RZ, PT ;  /* 0x000000ff0b00720c */ /* 0x000fe20003f25070 */
[----:B------:R-:W-:-:S05]  /*73a0*/  IMAD.MOV.U32 R40, RZ, RZ, RZ ;  /* 0x000000ffff287224 */ /* 0x000fca00078e00ff */
[----:B-1----:R-:W1:Y:S02]  /*73b0*/  MUFU.RCP R42, R42 ;  /* 0x0000002a002a7308 */ /* 0x002e640000001000 */
[----:B-1----:R-:W-:-:S06]  /*73c0*/  VIADD R41, R42, 0xffffffe ;  /* 0x0ffffffe2a297836 */ /* 0x002fcc0000000000 */
[----:B------:R-:W1:Y:S02]  /*73d0*/  F2I.FTZ.U32.TRUNC.NTZ R41, R41 ;  /* 0x0000002900297305 */ /* 0x000e64000021f000 */
[----:B-1----:R-:W-:-:S04]  /*73e0*/  IMAD R43, R43, R41, RZ ;  /* 0x000000292b2b7224 */ /* 0x002fc800078e02ff */
        /* <DEDUP_REMOVED lines=8> */
[----:B------:R-:W-:-:S04]  /*7470*/  @!P1 LOP3.LUT R40, RZ, R11, RZ, 0x33, !PT ;  /* 0x0000000bff289212 */ /* 0x000fc800078e33ff */
[----:B------:R-:W-:-:S04]  /*7480*/  ISETP.NE.U32.AND P0, PT, R40, RZ, PT ;  /* 0x000000ff2800720c */ /* 0x000fc80003f05070 */
[----:B------:R-:W-:Y:S01]  /*7490*/  ISETP.NE.AND.EX P0, PT, RZ, RZ, PT, P0 ;  /* 0x000000ffff00720c */ /* 0x000fe20003f05300 */
[----:B------:R-:W-:-:S12]  /*74a0*/  BRA `(.L_x_105) ;  /* 0x0000000000187947 */ /* 0x000fd80003800000 */
.L_x_104:
[----:B------:R-:W-:Y:S01]  /*74b0*/  IMAD.MOV.U32 R48, RZ, RZ, R40 ;  /* 0x000000ffff307224 */ /* 0x000fe200078e0028 */
[----:B------:R-:W-:Y:S01]  /*74c0*/  MOV R49, 0x74f0 ;  /* 0x000074f000317802 */ /* 0x000fe20000000f00 */
[----:B------:R-:W-:-:S07]  /*74d0*/  IMAD.MOV.U32 R46, RZ, RZ, R8 ;  /* 0x000000ffff2e7224 */ /* 0x000fce00078e0008 */
[----:B0-----:R-:W-:Y:S05]  /*74e0*/  CALL.REL.NOINC `($__internal_0_$__cuda_sm20_rem_u64) ;  /* 0x000000e000c47944 */ /* 0x001fea0003c00000 */
[----:B------:R-:W-:-:S04]  /*74f0*/  ISETP.NE.U32.AND P0, PT, R40, RZ, PT ;  /* 0x000000ff2800720c */ /* 0x000fc80003f05070 */
[----:B------:R-:W-:-:S13]  /*7500*/  ISETP.NE.AND.EX P0, PT, R44, RZ, PT, P0 ;  /* 0x000000ff2c00720c */ /* 0x000fda0003f05300 */
.L_x_105:
[----:B------:R-:W-:Y:S05]  /*7510*/  BSYNC.RECONVERGENT B2 ;  /* 0x0000000000027941 */ /* 0x000fea0003800200 */
.L_x_103:
[----:B------:R-:W-:Y:S05]  /*7520*/  @!P0 BREAK.RELIABLE B0 ;  /* 0x0000000000008942 */ /* 0x000fea0003800100 */
[----:B------:R-:W-:Y:S05]  /*7530*/  @!P0 BRA `(.L_x_106) ;  /* 0x000000e000948947 */ /* 0x000fea0003800000 */
[----:B------:R-:W-:-:S05]  /*7540*/  VIADD R9, R9, 0x1 ;  /* 0x0000000109097836 */ /* 0x000fca0000000000 */
[----:B------:R-:W-:-:S13]  /*7550*/  ISETP.NE.AND P0, PT, R9, 0x100, PT ;  /* 0x000001000900780c */ /* 0x000fda0003f05270 */
[----:B------:R-:W-:Y:S05]  /*7560*/  @P0 BRA `(.L_x_107) ;  /* 0xffffffcc00140947 */ /* 0x000fea000383ffff */
[----:B------:R-:W-:Y:S05]  /*7570*/  BSYNC.RELIABLE B0 ;  /* 0x0000000000007941 */ /* 0x000fea0003800100 */
.L_x_12:
[----:B0-----:R-:W-:Y:S01]  /*7580*/  LOP3.LUT P0, R132, R10, 0xfffffffe, RZ, 0xc0, !PT ;  /* 0xfffffffe0a847812 */ /* 0x001fe2000780c0ff */
[----:B------:R-:W-:Y:S01]  /*7590*/  BSSY.RECONVERGENT B2, `(.L_x_108) ;  /* 0x000007b000027945 */ /* 0x000fe20003800200 */
[----:B------:R-:W-:-:S03]  /*75a0*/  IMAD.MOV.U32 R9, RZ, RZ, RZ ;  /* 0x000000ffff097224 */ /* 0x000fc600078e00ff */
[----:B------:R-:W-:-:S08]  /*75b0*/  IMAD.MOV.U32 R10, RZ, RZ, R132 ;  /* 0x000000ffff0a7224 */ /* 0x000fd000078e0084 */
[----:B------:R-:W-:Y:S05]  /*75c0*/  @P0 BRA `(.L_x_109) ;  /* 0x0000000400dc0947 */ /* 0x000fea0003800000 */
[----:B------:R-:W-:Y:S01]  /*75d0*/  ISETP.NE.AND P0, PT, R133, RZ, PT ;  /* 0x000000ff8500720c */ /* 0x000fe20003f05270 */
[----:B------:R-:W-:Y:S02]  /*75e0*/  IMAD.MOV.U32 R9, RZ, RZ, 0x20 ;  /* 0x00000020ff097424 */ /* 0x000fe400078e00ff */
[----:B------:R-:W-:-:S10]  /*75f0*/  IMAD.MOV.U32 R10, RZ, RZ, R133 ;  /* 0x000000ffff0a7224 */ /* 0x000fd400078e0085 */
        /* <DEDUP_REMOVED lines=112> */
[----:B------:R-:W-:Y:S01]  /*7d00*/  @!P0 IMAD.MOV.U32 R11, RZ, RZ, 0x3e0 ;  /* 0x000003e0ff0b8424 */ /* 0x000fe200078e00ff */
[----:B------:R-:W-:-:S04]  /*7d10*/  @!P0 ISETP.NE.AND P1, PT, R38, RZ, PT ;  /* 0x000000ff2600820c */ /* 0x000fc80003f25270 */
[----:B------:R-:W-:Y:S02]  /*7d20*/  @!P0 SEL R9, R11, 0x3c0, !P1 ;  /* 0x000003c00b098807 */ /* 0x000fe40004800000 */
[----:B------:R-:W-:-:S07]  /*7d30*/  @!P0 SEL R10, R39, R38, !P1 ;  /* 0x00000026270a8207 */ /* 0x000fce0004800000 */
.L_x_109:
[----:B------:R-:W-:Y:S05]  /*7d40*/  BSYNC.RECONVERGENT B2 ;  /* 0x0000000000027941 */ /* 0x000fea0003800200 */
.L_x_108:
[----:B------:R-:W0:Y:S01]  /*7d50*/  BREV R76, R10 ;  /* 0x0000000a004c7301 */ /* 0x000e220000000000 */
[----:B------:R-:W-:Y:S01]  /*7d60*/  IMAD.MOV.U32 R64, RZ, RZ, R36 ;  /* 0x000000ffff407224 */ /* 0x000fe200078e0024 */
[----:B------:R1:W-:Y:S01]  /*7d70*/  STL.128 [R1+0x300], R132 ;  /* 0x0003008401007387 */ /* 0x0003e20000100c00 */
[----:B------:R-:W-:Y:S01]  /*7d80*/  IMAD.MOV.U32 R65, RZ, RZ, R37 ;  /* 0x000000ffff417224 */ /* 0x000fe200078e0025 */
[----:B------:R-:W-:Y:S02]  /*7d90*/  BSSY.RECONVERGENT B2, `(.L_x_110) ;  /* 0x00000c2000027945 */ /* 0x000fe40003800200 */
[----:B------:R1:W-:Y:S04]  /*7da0*/  STL.128 [R1+0x310], R12 ;  /* 0x0003100c01007387 */ /* 0x0003e80000100c00 */
[----:B------:R1:W-:Y:S04]  /*7db0*/  STL.128 [R1+0x370], R64 ;  /* 0x0003704001007387 */ /* 0x0003e80000100c00 */
[----:B------:R1:W-:Y:S01]  /*7dc0*/  STL.128 [R1+0x320], R16 ;  /* 0x0003201001007387 */ /* 0x0003e20000100c00 */
[----:B0-----:R-:W0:Y:S03]  /*7dd0*/  FLO.U32.SH R76, R76 ;  /* 0x0000004c004c7300 */ /* 0x001e2600000e0400 */
[----:B------:R1:W-:Y:S04]  /*7de0*/  STL.128 [R1+0x330], R20 ;  /* 0x0003301401007387 */ /* 0x0003e80000100c00 */
[----:B------:R1:W-:Y:S04]  /*7df0*/  STL.128 [R1+0x340], R24 ;  /* 0x0003401801007387 */ /* 0x0003e80000100c00 */
[----:B------:R1:W-:Y:S01]  /*7e00*/  STL.128 [R1+0x350], R28 ;  /* 0x0003501c01007387 */ /* 0x0003e20000100c00 */
[----:B0-----:R-:W-:-:S03]  /*7e10*/  IMAD.IADD R154, R76, 0x1, R9 ;  /* 0x000000014c9a7824 */ /* 0x001fc600078e0209 */
[----:B------:R1:W-:Y:S01]  /*7e20*/  STL.128 [R1+0x360], R32 ;  /* 0x0003602001007387 */ /* 0x0003e20000100c00 */
[----:B------:R-:W-:Y:S02]  /*7e30*/  LOP3.LUT R10, R76, 0x1f, RZ, 0xc0, !PT ;  /* 0x0000001f4c0a7812 */ /* 0x000fe400078ec0ff */
[----:B------:R-:W-:-:S04]  /*7e40*/  SHF.R.U32.HI R11, RZ, 0x5, R154 ;  /* 0x00000005ff0b7819 */ /* 0x000fc8000001169a */
[C---:B------:R-:W-:Y:S02]  /*7e50*/  ISETP.NE.AND P0, PT, R11.reuse, 0x20, PT ;  /* 0x000000200b00780c */ /* 0x040fe40003f05270 */
[----:B------:R-:W-:-:S11]  /*7e60*/  IADD3 R9, PT, PT, -R11, 0x20, RZ ;  /* 0x000000200b097810 */ /* 0x000fd60007ffe1ff */
[----:B-1----:R-:W-:Y:S05]  /*7e70*/  @!P0 BRA `(.L_x_111) ;  /* 0x0000000800cc8947 */ /* 0x002fea0003800000 */
[----:B------:R-:W-:Y:S01]  /*7e80*/  VIADD R40, R11, 0xffffffe3 ;  /* 0xffffffe30b287836 */ /* 0x000fe20000000000 */
[----:B------:R-:W-:Y:S01]  /*7e90*/  BSSY.RECONVERGENT B3, `(.L_x_112) ;  /* 0x000009e000037945 */ /* 0x000fe20003800200 */
[----:B------:R-:W-:-:S03]  /*7ea0*/  LOP3.LUT R50, R9, 0x3, RZ, 0xc0, !PT ;  /* 0x0000000309327812 */ /* 0x000fc600078ec0ff */
[----:B------:R-:W-:Y:S01]  /*7eb0*/  ISETP.GE.U32.AND P0, PT, R40, 0x3, PT ;  /* 0x000000032800780c */ /* 0x000fe20003f06070 */
[----:B------:R-:W-:-:S12]  /*7ec0*/  IMAD.MOV.U32 R40, RZ, RZ, RZ ;  /* 0x000000ffff287224 */ /* 0x000fd800078e00ff */
[----:B------:R-:W-:Y:S05]  /*7ed0*/  @!P0 BRA `(.L_x_113) ;  /* 0x0000000800648947 */ /* 0x000fea0003800000 */
[----:B------:R-:W-:Y:S01]  /*7ee0*/  LOP3.LUT R40, R9, 0xfffffffc, RZ, 0xc0, !PT ;  /* 0xfffffffc09287812 */ /* 0x000fe200078ec0ff */
[----:B------:R-:W-:Y:S04]  /*7ef0*/  BSSY.RECONVERGENT B4, `(.L_x_114) ;  /* 0x0000096000047945 */ /* 0x000fe80003800200 */
[----:B------:R-:W-:Y:S01]  /*7f00*/  BSSY.RELIABLE B5, `(.L_x_115) ;  /* 0x000007f000057945 */ /* 0x000fe20003800100 */
[----:B------:R-:W-:Y:S02]  /*7f10*/  VIADD R48, R1, 0x308 ;  /* 0x0000030801307836 */ /* 0x000fe40000000000 */
[----:B------:R-:W-:Y:S02]  /*7f20*/  IMAD.MOV R40, RZ, RZ, -R40 ;  /* 0x000000ffff287224 */ /* 0x000fe400078e0a28 */
[----:B------:R-:W-:-:S02]  /*7f30*/  IMAD.MOV.U32 R41, RZ, RZ, 0x1 ;  /* 0x00000001ff297424 */ /* 0x000fc400078e00ff */
[----:B------:R-:W-:Y:S01]  /*7f40*/  IMAD.MOV.U32 R43, RZ, RZ, R11 ;  /* 0x000000ffff2b7224 */ /* 0x000fe200078e000b */
[----:B------:R-:W-:-:S13]  /*7f50*/  ISETP.GE.AND P0, PT, R40, RZ, PT ;  /* 0x000000ff2800720c */ /* 0x000fda0003f06270 */
[----:B------:R-:W-:Y:S05]  /*7f60*/  @P0 BRA `(.L_x_116) ;  /* 0x0000000400e00947 */ /* 0x000fea0003800000 */
[----:B------:R-:W-:Y:S01]  /*7f70*/  IMAD.MOV R42, RZ, RZ, -R40 ;  /* 0x000000ffff2a7224 */ /* 0x000fe200078e0a28 */
[----:B------:R-:W-:Y:S01]  /*7f80*/  BSSY.RECONVERGENT B6, `(.L_x_117) ;  /* 0x000004a000067945 */ /* 0x000fe20003800200 */
[----:B------:R-:W-:-:S03]  /*7f90*/  PLOP3.LUT P0, PT, PT, PT, PT, 0x80, 0x8 ;  /* 0x000000000008781c */ /* 0x000fc60003f0f070 */
[----:B------:R-:W-:-:S13]  /*7fa0*/  ISETP.GT.AND P1, PT, R42, 0xc, PT ;  /* 0x0000000c2a00780c */ /* 0x000fda0003f24270 */
[----:B------:R-:W-:Y:S05]  /*7fb0*/  @!P1 BRA `(.L_x_118) ;  /* 0x0000000400189947 */ /* 0x000fea0003800000 */
[----:B------:R-:W-:-:S13]  /*7fc0*/  PLOP3.LUT P0, PT, PT, PT, PT, 0x8, 0x80 ;  /* 0x000000000080781c */ /* 0x000fda0003f0e170 */
.L_x_119:
[----:B------:R-:W-:-:S06]  /*7fd0*/  IMAD R42, R43, 0x4, R0 ;  /* 0x000000042b2a7824 */ /* 0x000fcc00078e0200 */
[----:B------:R-:W2:Y:S01]  /*7fe0*/  LDL R42, [R42] ;  /* 0x000000002a2a7983 */ /* 0x000ea20000100800 */
[----:B------:R-:W-:-:S04]  /*7ff0*/  VIADD R45, R43, 0x1 ;  /* 0x000000012b2d7836 */ /* 0x000fc80000000000 */
[--C-:B------:R-:W-:Y:S02]  /*8000*/  IMAD R45, R45, 0x4, R0.reuse ;  /* 0x000000042d2d7824 */ /* 0x100fe400078e0200 */
[----:B------:R-:W-:Y:S01]  /*8010*/  VIADD R47, R43, 0x2 ;  /* 0x000000022b2f7836 */ /* 0x000fe20000000000 */
[----:B--2---:R-:W-:Y:S04]  /*8020*/  STL [R48+-0x8], R42 ;  /* 0xfffff82a30007387 */ /* 0x004fe80000100800 */
[----:B------:R-:W2:Y:S01]  /*8030*/  LDL R45, [R45] ;  /* 0x000000002d2d7983 */ /* 0x000ea20000100800 */
[--C-:B------:R-:W-:Y:S02]  /*8040*/  IMAD R47, R47, 0x4, R0.reuse ;  /* 0x000000042f2f7824 */ /* 0x100fe400078e0200 */
[----:B------:R-:W-:Y:S01]  /*8050*/  VIADD R49, R43, 0x3 ;  /* 0x000000032b317836 */ /* 0x000fe20000000000 */
[----:B--2---:R0:W-:Y:S04]  /*8060*/  STL [R48+-0x4], R45 ;  /* 0xfffffc2d30007387 */ /* 0x0041e80000100800 */
[----:B------:R-:W2:Y:S01]  /*8070*/  LDL R47, [R47] ;  /* 0x000000002f2f7983 */ /* 0x000ea20000100800 */
[----:B------:R-:W-:-:S02]  /*8080*/  IMAD R49, R49, 0x4, R0 ;  /* 0x0000000431317824 */ /* 0x000fc400078e0200 */
[----:B------:R-:W-:Y:S01]  /*8090*/  VIADD R51, R43, 0x4 ;  /* 0x000000042b337836 */ /* 0x000fe20000000000 */
[----:B--2---:R1:W-:Y:S04]  /*80a0*/  STL [R48], R47 ;  /* 0x0000002f30007387 */ /* 0x0043e80000100800 */
[----:B------:R-:W2:Y:S01]  /*80b0*/  LDL R49, [R49] ;  /* 0x0000000031317983 */ /* 0x000ea20000100800 */
[--C-:B------:R-:W-:Y:S02]  /*80c0*/  IMAD R51, R51, 0x4, R0.reuse ;  /* 0x0000000433337824 */ /* 0x100fe400078e0200 */
[----:B------:R-:W-:Y:S01]  /*80d0*/  VIADD R53, R43, 0x5 ;  /* 0x000000052b357836 */ /* 0x000fe20000000000 */
[----:B--2---:R2:W-:Y:S04]  /*80e0*/  STL [R48+0x4], R49 ;  /* 0x0000043130007387 */ /* 0x0045e80000100800 */
[----:B------:R-:W3:Y:S01]  /*80f0*/  LDL R51, [R51] ;  /* 0x0000000033337983 */ /* 0x000ee20000100800 */
[----:B------:R-:W-:-:S02]  /*8100*/  IMAD R53, R53, 0x4, R0 ;  /* 0x0000000435357824 */ /* 0x000fc400078e0200 */
[----:B0-----:R-:W-:Y:S01]  /*8110*/  VIADD R45, R43, 0x6 ;  /* 0x000000062b2d7836 */ /* 0x001fe20000000000 */
[----:B---3--:R0:W-:Y:S04]  /*8120*/  STL [R48+0x8], R51 ;  /* 0x0000083330007387 */ /* 0x0081e80000100800 */
[----:B------:R-:W3:Y:S01]  /*8130*/  LDL R53, [R53] ;  /* 0x0000000035357983 */ /* 0x000ee20000100800 */
[--C-:B------:R-:W-:Y:S02]  /*8140*/  IMAD R45, R45, 0x4, R0.reuse ;  /* 0x000000042d2d7824 */ /* 0x100fe400078e0200 */
[----:B-1----:R-:W-:Y:S01]  /*8150*/  VIADD R47, R43, 0x7 ;  /* 0x000000072b2f7836 */ /* 0x002fe20000000000 */
[----:B---3--:R1:W-:Y:S04]  /*8160*/  STL [R48+0xc], R53 ;  /* 0x00000c3530007387 */ /* 0x0083e80000100800 */
[----:B------:R-:W3:Y:S01]  /*8170*/  LDL R45, [R45] ;  /* 0x000000002d2d7983 */ /* 0x000ee20000100800 */
[----:B------:R-:W-:-:S02]  /*8180*/  IMAD R47, R47, 0x4, R0 ;  /* 0x000000042f2f7824 */ /* 0x000fc400078e0200 */
[----:B--2---:R-:W-:Y:S01]  /*8190*/  VIADD R49, R43, 0x8 ;  /* 0x000000082b317836 */ /* 0x004fe20000000000 */
[----:B---3--:R2:W-:Y:S04]  /*81a0*/  STL [R48+0x10], R45 ;  /* 0x0000102d30007387 */ /* 0x0085e80000100800 */
[----:B------:R-:W3:Y:S01]  /*81b0*/  LDL R47, [R47] ;  /* 0x000000002f2f7983 */ /* 0x000ee20000100800 */
[--C-:B------:R-:W-:Y:S02]  /*81c0*/  IMAD R49, R49, 0x4, R0.reuse ;  /* 0x0000000431317824 */ /* 0x100fe400078e0200 */
[----:B0-----:R-:W-:Y:S01]  /*81d0*/  VIADD R51, R43, 0x9 ;  /* 0x000000092b337836 */ /* 0x001fe20000000000 */
[----:B---3--:R0:W-:Y:S04]  /*81e0*/  STL [R48+0x14], R47 ;  /* 0x0000142f30007387 */ /* 0x0081e80000100800 */
[----:B------:R-:W3:Y:S01]  /*81f0*/  LDL R49, [R49] ;  /* 0x0000000031317983 */ /* 0x000ee20000100800 */
[----:B------:R-:W-:-:S02]  /*8200*/  IMAD R51, R51, 0x4, R0 ;  /* 0x0000000433337824 */ /* 0x000fc400078e0200 */
[----:B-1----:R-:W-:Y:S01]  /*8210*/  VIADD R53, R43, 0xa ;  /* 0x0000000a2b357836 */ /* 0x002fe20000000000 */
[----:B---3--:R1:W-:Y:S04]  /*8220*/  STL [R48+0x18], R49 ;  /* 0x0000183130007387 */ /* 0x0083e80000100800 */
[----:B------:R-:W3:Y:S01]  /*8230*/  LDL R51, [R51] ;  /* 0x0000000033337983 */ /* 0x000ee20000100800 */
[--C-:B------:R-:W-:Y:S02]  /*8240*/  IMAD R53, R53, 0x4, R0.reuse ;  /* 0x0000000435357824 */ /* 0x100fe400078e0200 */
[----:B--2---:R-:W-:Y:S01]  /*8250*/  VIADD R45, R43, 0xb ;  /* 0x0000000b2b2d7836 */ /* 0x004fe20000000000 */
[----:B---3--:R2:W-:Y:S04]  /*8260*/  STL [R48+0x1c], R51 ;  /* 0x00001c3330007387 */ /* 0x0085e80000100800 */
[----:B------:R-:W3:Y:S01]  /*8270*/  LDL R53, [R53] ;  /* 0x0000000035357983 */ /* 0x000ee20000100800 */
[----:B------:R-:W-:-:S02]  /*8280*/  IMAD R45, R45, 0x4, R0 ;  /* 0x000000042d2d7824 */ /* 0x000fc400078e0200 */
[----:B0-----:R-:W-:Y:S01]  /*8290*/  VIADD R47, R43, 0xc ;  /* 0x0000000c2b2f7836 */ /* 0x001fe20000000000 */
[----:B---3--:R0:W-:Y:S04]  /*82a0*/  STL [R48+0x20], R53 ;  /* 0x0000203530007387 */ /* 0x0081e80000100800 */
[----:B------:R-:W3:Y:S01]  /*82b0*/  LDL R45, [R45] ;  /* 0x000000002d2d7983 */ /* 0x000ee20000100800 */
[--C-:B------:R-:W-:Y:S02]  /*82c0*/  IMAD R47, R47, 0x4, R0.reuse ;  /* 0x000000042f2f7824 */ /* 0x100fe400078e0200 */
[----:B-1----:R-:W-:Y:S01]  /*82d0*/  VIADD R49, R43, 0xd ;  /* 0x0000000d2b317836 */ /* 0x002fe20000000000 */
[----:B---3--:R-:W-:Y:S04]  /*82e0*/  STL [R48+0x24], R45 ;  /* 0x0000242d30007387 */ /* 0x008fe80000100800 */
[----:B------:R-:W3:Y:S01]  /*82f0*/  LDL R47, [R47] ;  /* 0x000000002f2f7983 */ /* 0x000ee20000100800 */
[----:B------:R-:W-:-:S02]  /*8300*/  IMAD R49, R49, 0x4, R0 ;  /* 0x0000000431317824 */ /* 0x000fc400078e0200 */
[----:B--2---:R-:W-:Y:S01]  /*8310*/  VIADD R51, R43, 0xe ;  /* 0x0000000e2b337836 */ /* 0x004fe20000000000 */
[----:B---3--:R-:W-:Y:S04]  /*8320*/  STL [R48+0x28], R47 ;  /* 0x0000282f30007387 */ /* 0x008fe80000100800 */
[----:B------:R-:W2:Y:S01]  /*8330*/  LDL R49, [R49] ;  /* 0x0000000031317983 */ /* 0x000ea20000100800 */
[--C-:B------:R-:W-:Y:S02]  /*8340*/  IMAD R51, R51, 0x4, R0.reuse ;  /* 0x0000000433337824 */ /* 0x100fe400078e0200 */
[----:B0-----:R-:W-:Y:S01]  /*8350*/  VIADD R53, R43, 0xf ;  /* 0x0000000f2b357836 */ /* 0x001fe20000000000 */
[----:B--2---:R-:W-:Y:S04]  /*8360*/  STL [R48+0x2c], R49 ;  /* 0x00002c3130007387 */ /* 0x004fe80000100800 */
[----:B------:R-:W2:Y:S01]  /*8370*/  LDL R51, [R51] ;  /* 0x0000000033337983 */ /* 0x000ea20000100800 */
[----:B------:R-:W-:-:S02]  /*8380*/  IMAD R53, R53, 0x4, R0 ;  /* 0x0000000435357824 */ /* 0x000fc400078e0200 */
[----:B------:R-:W-:-:S05]  /*8390*/  VIADD R40, R40, 0x10 ;  /* 0x0000001028287836 */ /* 0x000fca0000000000 */
[----:B------:R-:W-:Y:S01]  /*83a0*/  ISETP.GE.AND P1, PT, R40, -0xc, PT ;  /* 0xfffffff42800780c */ /* 0x000fe20003f26270 */
[----:B--2---:R-:W-:Y:S04]  /*83b0*/  STL [R48+0x30], R51 ;  /* 0x0000303330007387 */ /* 0x004fe80000100800 */
[----:B------:R-:W2:Y:S01]  /*83c0*/  LDL R53, [R53] ;  /* 0x0000000035357983 */ /* 0x000ea20000100800 */
[----:B------:R-:W-:Y:S02]  /*83d0*/  VIADD R41, R41, 0x10 ;  /* 0x0000001029297836 */ /* 0x000fe40000000000 */
[----:B------:R-:W-:Y:S01]  /*83e0*/  VIADD R43, R43, 0x10 ;  /* 0x000000102b2b7836 */ /* 0x000fe20000000000 */
[----:B--2---:R0:W-:Y:S02]  /*83f0*/  STL [R48+0x34], R53 ;  /* 0x0000343530007387 */ /* 0x0041e40000100800 */
[----:B0-----:R-:W-:-:S02]  /*8400*/  VIADD R48, R48, 0x40 ;  /* 0x0000004030307836 */ /* 0x001fc40000000000 */
[----:B------:R-:W-:Y:S05]  /*8410*/  @!P1 BRA `(.L_x_119) ;  /* 0xfffffff800ec9947 */ /* 0x000fea000383ffff */
.L_x_118:
[----:B------:R-:W-:Y:S05]  /*8420*/  BSYNC.RECONVERGENT B6 ;  /* 0x0000000000067941 */ /* 0x000fea0003800200 */
.L_x_117:
[----:B------:R-:W-:Y:S01]  /*8430*/  IMAD.MOV R42, RZ, RZ, -R40 ;  /* 0x000000ffff2a7224 */ /* 0x000fe200078e0a28 */
[----:B------:R-:W-:Y:S04]  /*8440*/  BSSY.RECONVERGENT B6, `(.L_x_120) ;  /* 0x0000027000067945 */ /* 0x000fe80003800200 */
[----:B------:R-:W-:-:S13]  /*8450*/  ISETP.GT.AND P1, PT, R42, 0x4, PT ;  /* 0x000000042a00780c */ /* 0x000fda0003f24270 */
[----:B------:R-:W-:Y:S05]  /*8460*/  @!P1 BRA `(.L_x_121) ;  /* 0x0000000000909947 */ /* 0x000fea0003800000 */
        /* <DEDUP_REMOVED lines=17> */
[----:B--2---:R-:W-:Y:S04]  /*8580*/  STL [R48+0x4], R49 ;  /* 0x0000043130007387 */ /* 0x004fe80000100800 */
[----:B------:R-:W2:Y:S01]  /*8590*/  LDL R51, [R51] ;  /* 0x0000000033337983 */ /* 0x000ea20000100800 */
[----:B------:R-:W-:-:S02]  /*85a0*/  IMAD R53, R53, 0x4, R0 ;  /* 0x0000000435357824 */ /* 0x000fc400078e0200 */
[----:B0-----:R-:W-:Y:S01]  /*85b0*/  VIADD R45, R43, 0x6 ;  /* 0x000000062b2d7836 */ /* 0x001fe20000000000 */
[----:B--2---:R-:W-:Y:S04]  /*85c0*/  STL [R48+0x8], R51 ;  /* 0x0000083330007387 */ /* 0x004fe80000100800 */
[----:B------:R-:W2:Y:S01]  /*85d0*/  LDL R53, [R53] ;  /* 0x0000000035357983 */ /* 0x000ea20000100800 */
[--C-:B------:R-:W-:Y:S02]  /*85e0*/  IMAD R45, R45, 0x4, R0.reuse ;  /* 0x000000042d2d7824 */ /* 0x100fe400078e0200 */
[----:B-1----:R-:W-:Y:S01]  /*85f0*/  VIADD R47, R43, 0x7 ;  /* 0x000000072b2f7836 */ /* 0x002fe20000000000 */
[----:B--2---:R-:W-:Y:S04]  /*8600*/  STL [R48+0xc], R53 ;  /* 0x00000c3530007387 */ /* 0x004fe80000100800 */
[----:B------:R-:W2:Y:S01]  /*8610*/  LDL R45, [R45] ;  /* 0x000000002d2d7983 */ /* 0x000ea20000100800 */
[----:B------:R-:W-:-:S03]  /*8620*/  IMAD R47, R47, 0x4, R0 ;  /* 0x000000042f2f7824 */ /* 0x000fc600078e0200 */
[----:B--2---:R-:W-:Y:S04]  /*8630*/  STL [R48+0x10], R45 ;  /* 0x0000102d30007387 */ /* 0x004fe80000100800 */
[----:B------:R-:W2:Y:S01]  /*8640*/  LDL R47, [R47] ;  /* 0x000000002f2f7983 */ /* 0x000ea20000100800 */
[----:B------:R-:W-:Y:S01]  /*8650*/  PLOP3.LUT P0, PT, PT, PT, PT, 0x8, 0x80 ;  /* 0x000000000080781c */ /* 0x000fe20003f0e170 */
[----:B------:R-:W-:Y:S02]  /*8660*/  VIADD R41, R41, 0x8 ;  /* 0x0000000829297836 */ /* 0x000fe40000000000 */
[----:B------:R-:W-:Y:S02]  /*8670*/  VIADD R40, R40, 0x8 ;  /* 0x0000000828287836 */ /* 0x000fe40000000000 */
[----:B------:R-:W-:Y:S01]  /*8680*/  VIADD R43, R43, 0x8 ;  /* 0x000000082b2b7836 */ /* 0x000fe20000000000 */
[----:B--2---:R0:W-:Y:S02]  /*8690*/  STL [R48+0x14], R47 ;  /* 0x0000142f30007387 */ /* 0x0041e40000100800 */
[----:B0-----:R-:W-:-:S07]  /*86a0*/  VIADD R48, R48, 0x20 ;  /* 0x0000002030307836 */ /* 0x001fce0000000000 */
.L_x_121:
[----:B------:R-:W-:Y:S05]  /*86b0*/  BSYNC.RECONVERGENT B6 ;  /* 0x0000000000067941 */ /* 0x000fea0003800200 */
.L_x_120:
[----:B------:R-:W-:-:S13]  /*86c0*/  ISETP.EQ.AND P1, PT, R40, RZ, PT ;  /* 0x000000ff2800720c */ /* 0x000fda0003f22270 */
[----:B------:R-:W-:Y:S05]  /*86d0*/  @!P0 BREAK.RELIABLE P1, B5 ;  /* 0x0000000000058942 */ /* 0x000fea0000800100 */
[----:B------:R-:W-:Y:S05]  /*86e0*/  @!P0 BRA P1, `(.L_x_122) ;  /* 0x0000000000588947 */ /* 0x000fea0000800000 */
.L_x_116:
[----:B------:R-:W-:Y:S05]  /*86f0*/  BSYNC.RELIABLE B5 ;  /* 0x0000000000057941 */ /* 0x000fea0003800100 */
.L_x_115:
        /* <DEDUP_REMOVED lines=9> */
[----:B--2---:R-:W-:Y:S04]  /*8790*/  STL [R48+-0x4], R44 ;  /* 0xfffffc2c30007387 */ /* 0x004fe80000100800 */
[----:B------:R-:W2:Y:S01]  /*87a0*/  LDL R45, [R45] ;  /* 0x000000002d2d7983 */ /* 0x000ea20000100800 */
[----:B------:R-:W-:-:S02]  /*87b0*/  IMAD R46, R47, 0x4, R0 ;  /* 0x000000042f2e7824 */ /* 0x000fc400078e0200 */
[----:B------:R-:W-:-:S05]  /*87c0*/  VIADD R40, R40, 0x4 ;  /* 0x0000000428287836 */ /* 0x000fca0000000000 */
[----:B------:R-:W-:Y:S01]  /*87d0*/  ISETP.NE.AND P0, PT, R40, RZ, PT ;  /* 0x000000ff2800720c */ /* 0x000fe20003f05270 */
[----:B--2---:R-:W-:Y:S04]  /*87e0*/  STL [R48], R45 ;  /* 0x0000002d30007387 */ /* 0x004fe80000100800 */
[----:B------:R-:W2:Y:S01]  /*87f0*/  LDL R46, [R46] ;  /* 0x000000002e2e7983 */ /* 0x000ea20000100800 */
[----:B------:R-:W-:Y:S02]  /*8800*/  VIADD R41, R41, 0x4 ;  /* 0x0000000429297836 */ /* 0x000fe40000000000 */
[----:B------:R-:W-:Y:S01]  /*8810*/  VIADD R43, R43, 0x4 ;  /* 0x000000042b2b7836 */ /* 0x000fe20000000000 */
[----:B--2---:R0:W-:Y:S02]  /*8820*/  STL [R48+0x4], R46 ;  /* 0x0000042e30007387 */ /* 0x0041e40000100800 */
[----:B0-----:R-:W-:-:S02]  /*8830*/  VIADD R48, R48, 0x10 ;  /* 0x0000001030307836 */ /* 0x001fc40000000000 */
[----:B------:R-:W-:Y:S05]  /*8840*/  @P0 BRA `(.L_x_115) ;  /* 0xfffffffc00ac0947 */ /* 0x000fea000383ffff */
.L_x_122:
[----:B------:R-:W-:Y:S05]  /*8850*/  BSYNC.RECONVERGENT B4 ;  /* 0x0000000000047941 */ /* 0x000fea0003800200 */
.L_x_114:
[----:B------:R-:W-:-:S07]  /*8860*/  VIADD R40, R41, 0xffffffff ;  /* 0xffffffff29287836 */ /* 0x000fce0000000000 */
.L_x_113:
[----:B------:R-:W-:Y:S05]  /*8870*/  BSYNC.RECONVERGENT B3 ;  /* 0x0000000000037941 */ /* 0x000fea0003800200 */
.L_x_112:
[----:B------:R-:W-:-:S13]  /*8880*/  ISETP.NE.AND P0, PT, R50, RZ, PT ;  /* 0x000000ff3200720c */ /* 0x000fda0003f05270 */
[----:B------:R-:W-:Y:S05]  /*8890*/  @!P0 BRA `(.L_x_111) ;  /* 0x0000000000448947 */ /* 0x000fea0003800000 */
[----:B------:R-:W-:-:S04]  /*88a0*/  IMAD.IADD R43, R11, 0x1, R40 ;  /* 0x000000010b2b7824 */ /* 0x000fc800078e0228 */
[----:B------:R-:W-:-:S06]  /*88b0*/  IMAD R41, R43, 0x4, R0 ;  /* 0x000000042b297824 */ /* 0x000fcc00078e0200 */
[----:B------:R-:W2:Y:S01]  /*88c0*/  LDL R41, [R41] ;  /* 0x0000000029297983 */ /* 0x000ea20000100800 */
[----:B------:R-:W-:Y:S01]  /*88d0*/  IMAD R40, R40, 0x4, R0 ;  /* 0x0000000428287824 */ /* 0x000fe200078e0200 */
[----:B------:R-:W-:-:S04]  /*88e0*/  ISETP.NE.AND P0, PT, R50, 0x1, PT ;  /* 0x000000013200780c */ /* 0x000fc80003f05270 */
[----:B--2---:R0:W-:Y:S09]  /*88f0*/  STL [R40], R41 ;  /* 0x0000002928007387 */ /* 0x0041f20000100800 */
[----:B------:R-:W-:Y:S05]  /*8900*/  @!P0 BRA `(.L_x_111) ;  /* 0x0000000000288947 */ /* 0x000fea0003800000 */
[----:B0-----:R-:W-:-:S04]  /*8910*/  VIADD R41, R43, 0x1 ;  /* 0x000000012b297836 */ /* 0x001fc80000000000 */
[----:B------:R-:W-:-:S06]  /*8920*/  IMAD R41, R41, 0x4, R0 ;  /* 0x0000000429297824 */ /* 0x000fcc00078e0200 */
[----:B------:R-:W2:Y:S01]  /*8930*/  LDL R41, [R41] ;  /* 0x0000000029297983 */ /* 0x000ea20000100800 */
[----:B------:R-:W-:-:S03]  /*8940*/  ISETP.NE.AND P0, PT, R50, 0x2, PT ;  /* 0x000000023200780c */ /* 0x000fc60003f05270 */
[----:B--2---:R1:W-:Y:S10]  /*8950*/  STL [R40+0x4], R41 ;  /* 0x0000042928007387 */ /* 0x0043f40000100800 */
[----:B------:R-:W-:Y:S05]  /*8960*/  @!P0 BRA `(.L_x_111) ;  /* 0x0000000000108947 */ /* 0x000fea0003800000 */
[----:B-1----:R-:W-:-:S04]  /*8970*/  VIADD R41, R43, 0x2 ;  /* 0x000000022b297836 */ /* 0x002fc80000000000 */
[----:B------:R-:W-:-:S06]  /*8980*/  IMAD R41, R41, 0x4, R0 ;  /* 0x0000000429297824 */ /* 0x000fcc00078e0200 */
[----:B------:R-:W2:Y:S04]  /*8990*/  LDL R41, [R41] ;  /* 0x0000000029297983 */ /* 0x000ea80000100800 */
[----:B--2---:R2:W-:Y:S02]  /*89a0*/  STL [R40+0x8], R41 ;  /* 0x0000082928007387 */ /* 0x0045e40000100800 */
.L_x_111:
[----:B------:R-:W-:Y:S05]  /*89b0*/  BSYNC.RECONVERGENT B2 ;  /* 0x0000000000027941 */ /* 0x000fea0003800200 */
.L_x_110:
[----:B------:R-:W-:Y:S01]  /*89c0*/  ISETP.GT.U32.AND P0, PT, R9, 0x1f, PT ;  /* 0x0000001f0900780c */ /* 0x000fe20003f04070 */
[----:B------:R-:W-:-:S12]  /*89d0*/  BSSY.RECONVERGENT B2, `(.L_x_123) ;  /* 0x000005e000027945 */ /* 0x000fd80003800200 */
[----:B------:R-:W-:Y:S05]  /*89e0*/  @P0 BRA `(.L_x_124) ;  /* 0x0000000400700947 */ /* 0x000fea0003800000 */
[C---:B012---:R-:W-:Y:S01]  /*89f0*/  VIADD R40, R11.reuse, 0xffffffff ;  /* 0xffffffff0b287836 */ /* 0x047fe20000000000 */
[----:B------:R-:W-:Y:S01]  /*8a00*/  LOP3.LUT R42, R11, 0xf, RZ, 0xc0, !PT ;  /* 0x0000000f0b2a7812 */ /* 0x000fe200078ec0ff */
[----:B------:R-:W-:Y:S03]  /*8a10*/  BSSY.RECONVERGENT B3, `(.L_x_125) ;  /* 0x000001b000037945 */ /* 0x000fe60003800200 */
[----:B------:R-:W-:Y:S02]  /*8a20*/  ISETP.GE.U32.AND P0, PT, R40, 0xf, PT ;  /* 0x0000000f2800780c */ /* 0x000fe40003f06070 */
[----:B------:R-:W-:-:S11]  /*8a30*/  ISETP.NE.AND P1, PT, R42, RZ, PT ;  /* 0x000000ff2a00720c */ /* 0x000fd60003f25270 */
[----:B------:R-:W-:Y:S05]  /*8a40*/  @!P0 BRA `(.L_x_126) ;  /* 0x00000000005c8947 */ /* 0x000fea0003800000 */
[----:B------:R-:W-:Y:S01]  /*8a50*/  LOP3.LUT R43, R11, 0x7fffff0, RZ, 0xc0, !PT ;  /* 0x07fffff00b2b7812 */ /* 0x000fe200078ec0ff */
[----:B------:R-:W-:-:S07]  /*8a60*/  IMAD.MOV.U32 R40, RZ, RZ, RZ ;  /* 0x000000ffff287224 */ /* 0x000fce00078e00ff */
.L_x_127:
[C---:B0-----:R-:W-:Y:S02]  /*8a70*/  IMAD R41, R9.reuse, 0x4, R0 ;  /* 0x0000000409297824 */ /* 0x041fe400078e0200 */
[----:B------:R-:W-:Y:S02]  /*8a80*/  VIADD R40, R40, 0x10 ;  /* 0x0000001028287836 */ /* 0x000fe40000000000 */
[----:B------:R-:W-:Y:S01]  /*8a90*/  VIADD R9, R9, 0x10 ;  /* 0x0000001009097836 */ /* 0x000fe20000000000 */
[----:B------:R0:W-:Y:S02]  /*8aa0*/  STL [R41], RZ ;  /* 0x000000ff29007387 */ /* 0x0001e40000100800 */
[----:B------:R-:W-:Y:S02]  /*8ab0*/  ISETP.NE.AND P0, PT, R40, R43, PT ;  /* 0x0000002b2800720c */ /* 0x000fe40003f05270 */
[----:B------:R0:W-:Y:S04]  /*8ac0*/  STL [R41+0x4], RZ ;  /* 0x000004ff29007387 */ /* 0x0001e80000100800 */
        /* <DEDUP_REMOVED lines=13> */
[----:B------:R0:W-:Y:S01]  /*8ba0*/  STL [R41+0x3c], RZ ;  /* 0x00003cff29007387 */ /* 0x0001e20000100800 */
[----:B------:R-:W-:Y:S05]  /*8bb0*/  @P0 BRA `(.L_x_127) ;  /* 0xfffffffc00ac0947 */ /* 0x000fea000383ffff */
.L_x_126:
[----:B------:R-:W-:Y:S05]  /*8bc0*/  BSYNC.RECONVERGENT B3 ;  /* 0x0000000000037941 */ /* 0x000fea0003800200 */
.L_x_125:
[----:B------:R-:W-:Y:S05]  /*8bd0*/  @!P1 BRA `(.L_x_124) ;  /* 0x0000000000f49947 */ /* 0x000fea0003800000 */
[----:B------:R-:W-:Y:S01]  /*8be0*/  ISETP.GE.U32.AND P0, PT, R42, 0x8, PT ;  /* 0x000000082a00780c */ /* 0x000fe20003f06070 */
[----:B------:R-:W-:Y:S01]  /*8bf0*/  BSSY.RECONVERGENT B3, `(.L_x_128) ;  /* 0x000001c000037945 */ /* 0x000fe20003800200 */
[----:B------:R-:W-:-:S04]  /*8c00*/  LOP3.LUT R44, R11, 0x7, RZ, 0xc0, !PT ;  /* 0x000000070b2c7812 */ /* 0x000fc800078ec0ff */
[----:B------:R-:W-:-:S07]  /*8c10*/  ISETP.NE.AND P1, PT, R44, RZ, PT ;  /* 0x000000ff2c00720c */ /* 0x000fce0003f25270 */
[----:B------:R-:W-:Y:S06]  /*8c20*/  @!P0 BRA `(.L_x_129) ;  /* 0x0000000000608947 */ /* 0x000fec0003800000 */
[C---:B0-----:R-:W-:Y:S02]  /*8c30*/  VIADD R41, R9.reuse, 0x1 ;  /* 0x0000000109297836 */ /* 0x041fe40000000000 */
[C---:B------:R-:W-:Y:S02]  /*8c40*/  VIADD R43, R9.reuse, 0x2 ;  /* 0x00000002092b7836 */ /* 0x040fe40000000000 */
[C---:B------:R-:W-:Y:S02]  /*8c50*/  VIADD R45, R9.reuse, 0x3 ;  /* 0x00000003092d7836 */ /* 0x040fe40000000000 */
[C-C-:B------:R-:W-:Y:S02]  /*8c60*/  IMAD R40, R9.reuse, 0x4, R0.reuse ;  /* 0x0000000409287824 */ /* 0x140fe400078e0200 */
[----:B------:R-:W-:Y:S02]  /*8c70*/  VIADD R47, R9, 0x4 ;  /* 0x00000004092f7836 */ /* 0x000fe40000000000 */
[----:B------:R-:W-:Y:S01]  /*8c80*/  IMAD R41, R41, 0x4, R0 ;  /* 0x0000000429297824 */ /* 0x000fe200078e0200 */
[----:B------:R1:W-:Y:S01]  /*8c90*/  STL [R40], RZ ;  /* 0x000000ff28007387 */ /* 0x0003e20000100800 */
[----:B------:R-:W-:-:S02]  /*8ca0*/  VIADD R49, R9, 0x5 ;  /* 0x0000000509317836 */ /* 0x000fc40000000000 */
[--C-:B------:R-:W-:Y:S01]  /*8cb0*/  IMAD R43, R43, 0x4, R0.reuse ;  /* 0x000000042b2b7824 */ /* 0x100fe200078e0200 */
[----:B------:R1:W-:Y:S01]  /*8cc0*/  STL [R41], RZ ;  /* 0x000000ff29007387 */ /* 0x0003e20000100800 */
[C---:B------:R-:W-:Y:S02]  /*8cd0*/  VIADD R51, R9.reuse, 0x6 ;  /* 0x0000000609337836 */ /* 0x040fe40000000000 */
[----:B------:R-:W-:Y:S01]  /*8ce0*/  VIADD R53, R9, 0x7 ;  /* 0x0000000709357836 */ /* 0x000fe20000000000 */
[----:B------:R1:W-:Y:S01]  /*8cf0*/  STL [R43], RZ ;  /* 0x000000ff2b007387 */ /* 0x0003e20000100800 */
[--C-:B------:R-:W-:Y:S02]  /*8d00*/  IMAD R45, R45, 0x4, R0.reuse ;  /* 0x000000042d2d7824 */ /* 0x100fe400078e0200 */
[--C-:B------:R-:W-:Y:S02]  /*8d10*/  IMAD R47, R47, 0x4, R0.reuse ;  /* 0x000000042f2f7824 */ /* 0x100fe400078e0200 */
[--C-:B------:R-:W-:Y:S01]  /*8d20*/  IMAD R49, R49, 0x4, R0.reuse ;  /* 0x0000000431317824 */ /* 0x100fe200078e0200 */
[----:B------:R1:W-:Y:S01]  /*8d30*/  STL [R45], RZ ;  /* 0x000000ff2d007387 */ /* 0x0003e20000100800 */
[----:B------:R-:W-:-:S02]  /*8d40*/  IMAD R51, R51, 0x4, R0 ;  /* 0x0000000433337824 */ /* 0x000fc400078e0200 */
[----:B------:R-:W-:Y:S01]  /*8d50*/  IMAD R53, R53, 0x4, R0 ;  /* 0x0000000435357824 */ /* 0x000fe200078e0200 */
[----:B------:R1:W-:Y:S01]  /*8d60*/  STL [R47], RZ ;  /* 0x000000ff2f007387 */ /* 0x0003e20000100800 */
[----:B------:R-:W-:-:S03]  /*8d70*/  VIADD R9, R9, 0x8 ;  /* 0x0000000809097836 */ /* 0x000fc60000000000 */
[----:B------:R1:W-:Y:S04]  /*8d80*/  STL [R49], RZ ;  /* 0x000000ff31007387 */ /* 0x0003e80000100800 */
[----:B------:R1:W-:Y:S04]  /*8d90*/  STL [R51], RZ ;  /* 0x000000ff33007387 */ /* 0x0003e80000100800 */
[----:B------:R1:W-:Y:S02]  /*8da0*/  STL [R53], RZ ;  /* 0x000000ff35007387 */ /* 0x0003e40000100800 */
.L_x_129:
[----:B------:R-:W-:Y:S05]  /*8db0*/  BSYNC.RECONVERGENT B3 ;  /* 0x0000000000037941 */ /* 0x000fea0003800200 */
.L_x_128:
[----:B------:R-:W-:Y:S05]  /*8dc0*/  @!P1 BRA `(.L_x_124) ;  /* 0x0000000000789947 */ /* 0x000fea0003800000 */
[----:B------:R-:W-:Y:S01]  /*8dd0*/  ISETP.GE.U32.AND P0, PT, R44, 0x4, PT ;  /* 0x000000042c00780c */ /* 0x000fe20003f06070 */
[----:B------:R-:W-:Y:S01]  /*8de0*/  BSSY.RECONVERGENT B3, `(.L_x_130) ;  /* 0x0000010000037945 */ /* 0x000fe20003800200 */
[----:B------:R-:W-:-:S04]  /*8df0*/  LOP3.LUT R11, R11, 0x3, RZ, 0xc0, !PT ;  /* 0x000000030b0b7812 */ /* 0x000fc800078ec0ff */
[----:B------:R-:W-:-:S07]  /*8e00*/  ISETP.NE.AND P1, PT, R11, RZ, PT ;  /* 0x000000ff0b00720c */ /* 0x000fce0003f25270 */
[----:B------:R-:W-:Y:S06]  /*8e10*/  @!P0 BRA `(.L_x_131) ;  /* 0x0000000000308947 */ /* 0x000fec0003800000 */
[C---:B01----:R-:W-:Y:S02]  /*8e20*/  VIADD R41, R9.reuse, 0x1 ;  /* 0x0000000109297836 */ /* 0x043fe40000000000 */
[C---:B------:R-:W-:Y:S02]  /*8e30*/  VIADD R43, R9.reuse, 0x2 ;  /* 0x00000002092b7836 */ /* 0x040fe40000000000 */
[C---:B------:R-:W-:Y:S02]  /*8e40*/  VIADD R45, R9.reuse, 0x3 ;  /* 0x00000003092d7836 */ /* 0x040fe40000000000 */
[--C-:B------:R-:W-:Y:S02]  /*8e50*/  IMAD R40, R9, 0x4, R0.reuse ;  /* 0x0000000409287824 */ /* 0x100fe400078e0200 */
[--C-:B------:R-:W-:Y:S02]  /*8e60*/  IMAD R41, R41, 0x4, R0.reuse ;  /* 0x0000000429297824 */ /* 0x100fe400078e0200 */
[--C-:B------:R-:W-:Y:S01]  /*8e70*/  IMAD R43, R43, 0x4, R0.reuse ;  /* 0x000000042b2b7824 */ /* 0x100fe200078e0200 */
[----:B------:R2:W-:Y:S01]  /*8e80*/  STL [R40], RZ ;  /* 0x000000ff28007387 */ /* 0x0005e20000100800 */
[----:B------:R-:W-:-:S02]  /*8e90*/  IMAD R45, R45, 0x4, R0 ;  /* 0x000000042d2d7824 */ /* 0x000fc400078e0200 */
[----:B------:R-:W-:Y:S01]  /*8ea0*/  VIADD R9, R9, 0x4 ;  /* 0x0000000409097836 */ /* 0x000fe20000000000 */
[----:B------:R2:W-:Y:S04]  /*8eb0*/  STL [R41], RZ ;  /* 0x000000ff29007387 */ /* 0x0005e80000100800 */
[----:B------:R2:W-:Y:S04]  /*8ec0*/  STL [R43], RZ ;  /* 0x000000ff2b007387 */ /* 0x0005e80000100800 */
[----:B------:R2:W-:Y:S02]  /*8ed0*/  STL [R45], RZ ;  /* 0x000000ff2d007387 */ /* 0x0005e40000100800 */
.L_x_131:
[----:B------:R-:W-:Y:S05]  /*8ee0*/  BSYNC.RECONVERGENT B3 ;  /* 0x0000000000037941 */ /* 0x000fea0003800200 */
.L_x_130:
[----:B------:R-:W-:Y:S05]  /*8ef0*/  @!P1 BRA `(.L_x_124) ;  /* 0x00000000002c9947 */ /* 0x000fea0003800000 */
[----:B-12---:R-:W-:Y:S01]  /*8f00*/  IMAD R40, R9, 0x4, R0 ;  /* 0x0000000409287824 */ /* 0x006fe200078e0200 */
[----:B------:R-:W-:-:S04]  /*8f10*/  ISETP.NE.AND P0, PT, R11, 0x1, PT ;  /* 0x000000010b00780c */ /* 0x000fc80003f05270 */
[----:B------:R3:W-:Y:S09]  /*8f20*/  STL [R40], RZ ;  /* 0x000000ff28007387 */ /* 0x0007f20000100800 */
[----:B---3--:R-:W-:Y:S05]  /*8f30*/  @!P0 BRA `(.L_x_124) ;  /* 0x00000000001c8947 */ /* 0x008fea0003800000 */
[----:B------:R-:W-:Y:S01]  /*8f40*/  ISETP.NE.AND P0, PT, R11, 0x2, PT ;  /* 0x000000020b00780c */ /* 0x000fe20003f05270 */
[----:B------:R-:W-:-:S04]  /*8f50*/  VIADD R11, R9, 0x1 ;  /* 0x00000001090b7836 */ /* 0x000fc80000000000 */
[----:B------:R-:W-:-:S05]  /*8f60*/  IMAD R11, R11, 0x4, R0 ;  /* 0x000000040b0b7824 */ /* 0x000fca00078e0200 */
[----:B------:R3:W-:Y:S03]  /*8f70*/  STL [R11], RZ ;  /* 0x000000ff0b007387 */ /* 0x0007e60000100800 */
[----:B------:R-:W-:-:S04]  /*8f80*/  @P0 VIADD R9, R9, 0x2 ;  /* 0x0000000209090836 */ /* 0x000fc80000000000 */
[----:B------:R-:W-:-:S05]  /*8f90*/  @P0 IMAD R9, R9, 0x4, R0 ;  /* 0x0000000409090824 */ /* 0x000fca00078e0200 */
[----:B------:R3:W-:Y:S02]  /*8fa0*/  @P0 STL [R9], RZ ;  /* 0x000000ff09000387 */ /* 0x0007e40000100800 */
.L_x_124:
[----:B------:R-:W-:Y:S05]  /*8fb0*/  BSYNC.RECONVERGENT B2 ;  /* 0x0000000000027941 */ /* 0x000fea0003800200 */
.L_x_123:
[----:B------:R-:W-:Y:S01]  /*8fc0*/  ISETP.NE.AND P0, PT, R10, RZ, PT ;  /* 0x000000ff0a00720c */ /* 0x000fe20003f05270 */
[----:B------:R-:W-:Y:S01]  /*8fd0*/  BSSY.RECONVERGENT B2, `(.L_x_132) ;  /* 0x0000034000027945 */ /* 0x000fe20003800200 */
[----:B------:R-:W-:Y:S02]  /*8fe0*/  VIADD R154, R154, 0xffffffff ;  /* 0xffffffff9a9a7836 */ /* 0x000fe40000000000 */
[----:B------:R-:W-:-:S09]  /*8ff0*/  IMAD.MOV.U32 R155, RZ, RZ, RZ ;  /* 0x000000ffff9b7224 */ /* 0x000fd200078e00ff */
[----:B------:R-:W-:Y:S05]  /*9000*/  @!P0 BRA `(.L_x_133) ;  /* 0x0000000000c08947 */ /* 0x000fea0003800000 */
[----:B012---:R-:W2:Y:S04]  /*9010*/  LDL.128 R40, [R1+0x300] ;  /* 0x0003000001287983 */ /* 0x007ea80000100c00 */
[----:B------:R-:W4:Y:S04]  /*9020*/  LDL.128 R44, [R1+0x310] ;  /* 0x00031000012c7983 */ /* 0x000f280000100c00 */
[----:B------:R-:W5:Y:S04]  /*9030*/  LDL.128 R48, [R1+0x320] ;  /* 0x0003200001307983 */ /* 0x000f680000100c00 */
[----:B------:R-:W3:Y:S04]  /*9040*/  LDL.128 R52, [R1+0x330] ;  /* 0x0003300001347983 */ /* 0x000ee80000100c00 */
[----:B------:R-:W3:Y:S04]  /*9050*/  LDL.128 R56, [R1+0x340] ;  /* 0x0003400001387983 */ /* 0x000ee80000100c00 */
[----:B------:R-:W3:Y:S04]  /*9060*/  LDL.128 R60, [R1+0x350] ;  /* 0x00035000013c7983 */ /* 0x000ee80000100c00 */
[----:B------:R-:W3:Y:S04]  /*9070*/  LDL.128 R68, [R1+0x360] ;  /* 0x0003600001447983 */ /* 0x000ee80000100c00 */
[----:B------:R-:W3:Y:S01]  /*9080*/  LDL.128 R72, [R1+0x370] ;  /* 0x0003700001487983 */ /* 0x000ee20000100c00 */
[----:B--2---:R-:W-:-:S02]  /*9090*/  SHF.R.W.U32 R40, R40, R76, R41 ;  /* 0x0000004c28287219 */ /* 0x004fc40000001e29 */
[-C--:B------:R-:W-:Y:S02]  /*90a0*/  SHF.R.W.U32 R41, R41, R76.reuse, R42 ;  /* 0x0000004c29297219 */ /* 0x080fe40000001e2a */
[-C--:B------:R-:W-:Y:S02]  /*90b0*/  SHF.R.W.U32 R42, R42, R76.reuse, R43 ;  /* 0x0000004c2a2a7219 */ /* 0x080fe40000001e2b */
[-C--:B----4-:R-:W-:Y:S02]  /*90c0*/  SHF.R.W.U32 R43, R43, R76.reuse, R44 ;  /* 0x0000004c2b2b7219 */ /* 0x090fe40000001e2c */
[-C--:B------:R-:W-:Y:S02]  /*90d0*/  SHF.R.W.U32 R44, R44, R76.reuse, R45 ;  /* 0x0000004c2c2c7219 */ /* 0x080fe40000001e2d */
[-C--:B------:R-:W-:Y:S01]  /*90e0*/  SHF.R.W.U32 R45, R45, R76.reuse, R46 ;  /* 0x0000004c2d2d7219 */ /* 0x080fe20000001e2e */
[----:B------:R4:W-:Y:S01]  /*90f0*/  STL.128 [R1+0x300], R40 ;  /* 0x0003002801007387 */ /* 0x0009e20000100c00 */
[----:B------:R-:W-:-:S02]  /*9100*/  SHF.R.W.U32 R46, R46, R76, R47 ;  /* 0x0000004c2e2e7219 */ /* 0x000fc40000001e2f */
[-C--:B-----5:R-:W-:Y:S02]  /*9110*/  SHF.R.W.U32 R47, R47, R76.reuse, R48 ;  /* 0x0000004c2f2f7219 */ /* 0x0a0fe40000001e30 */
[-C--:B------:R-:W-:Y:S02]  /*9120*/  SHF.R.W.U32 R48, R48, R76.reuse, R49 ;  /* 0x0000004c30307219 */ /* 0x080fe40000001e31 */
[-C--:B------:R-:W-:Y:S01]  /*9130*/  SHF.R.W.U32 R49, R49, R76.reuse, R50 ;  /* 0x0000004c31317219 */ /* 0x080fe20000001e32 */
[----:B------:R4:W-:Y:S01]  /*9140*/  STL.128 [R1+0x310], R44 ;  /* 0x0003102c01007387 */ /* 0x0009e20000100c00 */
[-C--:B------:R-:W-:Y:S02]  /*9150*/  SHF.R.W.U32 R50, R50, R76.reuse, R51 ;  /* 0x0000004c32327219 */ /* 0x080fe40000001e33 */
[-C--:B---3--:R-:W-:Y:S02]  /*9160*/  SHF.R.W.U32 R51, R51, R76.reuse, R52 ;  /* 0x0000004c33337219 */ /* 0x088fe40000001e34 */
[----:B------:R-:W-:-:S02]  /*9170*/  SHF.R.W.U32 R52, R52, R76, R53 ;  /* 0x0000004c34347219 */ /* 0x000fc40000001e35 */
[-C--:B------:R-:W-:Y:S01]  /*9180*/  SHF.R.W.U32 R53, R53, R76.reuse, R54 ;  /* 0x0000004c35357219 */ /* 0x080fe20000001e36 */
[----:B------:R4:W-:Y:S01]  /*9190*/  STL.128 [R1+0x320], R48 ;  /* 0x0003203001007387 */ /* 0x0009e20000100c00 */
[-C--:B------:R-:W-:Y:S02]  /*91a0*/  SHF.R.W.U32 R54, R54, R76.reuse, R55 ;  /* 0x0000004c36367219 */ /* 0x080fe40000001e37 */
[-C--:B------:R-:W-:Y:S02]  /*91b0*/  SHF.R.W.U32 R55, R55, R76.reuse, R56 ;  /* 0x0000004c37377219 */ /* 0x080fe40000001e38 */
[-C--:B------:R-:W-:Y:S02]  /*91c0*/  SHF.R.W.U32 R56, R56, R76.reuse, R57 ;  /* 0x0000004c38387219 */ /* 0x080fe40000001e39 */
[-C--:B------:R-:W-:Y:S01]  /*91d0*/  SHF.R.W.U32 R57, R57, R76.reuse, R58 ;  /* 0x0000004c39397219 */ /* 0x080fe20000001e3a */
[----:B------:R4:W-:Y:S01]  /*91e0*/  STL.128 [R1+0x330], R52 ;  /* 0x0003303401007387 */ /* 0x0009e20000100c00 */
[----:B------:R-:W-:-:S02]  /*91f0*/  SHF.R.W.U32 R58, R58, R76, R59 ;  /* 0x0000004c3a3a7219 */ /* 0x000fc40000001e3b */
[-C--:B------:R-:W-:Y:S02]  /*9200*/  SHF.R.W.U32 R59, R59, R76.reuse, R60 ;  /* 0x0000004c3b3b7219 */ /* 0x080fe40000001e3c */
[-C--:B------:R-:W-:Y:S02]  /*9210*/  SHF.R.W.U32 R60, R60, R76.reuse, R61 ;  /* 0x0000004c3c3c7219 */ /* 0x080fe40000001e3d */
[-C--:B------:R-:W-:Y:S01]  /*9220*/  SHF.R.W.U32 R61, R61, R76.reuse, R62 ;  /* 0x0000004c3d3d7219 */ /* 0x080fe20000001e3e */
[----:B------:R4:W-:Y:S01]  /*9230*/  STL.128 [R1+0x340], R56 ;  /* 0x0003403801007387 */ /* 0x0009e20000100c00 */
[-C--:B------:R-:W-:Y:S02]  /*9240*/  SHF.R.W.U32 R62, R62, R76.reuse, R63 ;  /* 0x0000004c3e3e7219 */ /* 0x080fe40000001e3f */
[-C--:B------:R-:W-:Y:S02]  /*9250*/  SHF.R.W.U32 R63, R63, R76.reuse, R68 ;  /* 0x0000004c3f3f7219 */ /* 0x080fe40000001e44 */
        /* <DEDUP_REMOVED lines=9> */
[----:B------:R-:W-:-:S05]  /*92f0*/  SHF.R.U32.HI R75, RZ, R10, R75 ;  /* 0x0000000aff4b7219 */ /* 0x000fca000001164b */
[----:B------:R4:W-:Y:S02]  /*9300*/  STL.128 [R1+0x370], R72 ;  /* 0x0003704801007387 */ /* 0x0009e40000100c00 */
.L_x_133:
[----:B------:R-:W-:Y:S05]  /*9310*/  BSYNC.RECONVERGENT B2 ;  /* 0x0000000000027941 */ /* 0x000fea0003800200 */
.L_x_132:
[----:B------:R-:W-:Y:S01]  /*9320*/  BSSY.RELIABLE B2, `(.L_x_134) ;  /* 0x0000b2d000027945 */ /* 0x000fe20003800100 */
[----:B---3--:R-:W-:Y:S02]  /*9330*/  IMAD.MOV.U32 R9, RZ, RZ, R133 ;  /* 0x000000ffff097224 */ /* 0x008fe400078e0085 */
[----:B------:R-:W-:Y:S02]  /*9340*/  IMAD.MOV.U32 R10, RZ, RZ, R134 ;  /* 0x000000ffff0a7224 */ /* 0x000fe400078e0086 */
[----:B------:R-:W-:Y:S02]  /*9350*/  IMAD.MOV.U32 R11, RZ, RZ, R135 ;  /* 0x000000ffff0b7224 */ /* 0x000fe400078e0087 */
[----:B012-4-:R-:W-:Y:S02]  /*9360*/  IMAD.MOV.U32 R40, RZ, RZ, R12 ;  /* 0x000000ffff287224 */ /* 0x017fe400078e000c */
[----:B------:R-:W-:Y:S02]  /*9370*/  IMAD.MOV.U32 R41, RZ, RZ, R13 ;  /* 0x000000ffff297224 */ /* 0x000fe400078e000d */
[----:B------:R-:W-:-:S02]  /*9380*/  IMAD.MOV.U32 R42, RZ, RZ, R14 ;  /* 0x000000ffff2a7224 */ /* 0x000fc400078e000e */
[----:B------:R-:W-:Y:S02]  /*9390*/  IMAD.MOV.U32 R43, RZ, RZ, R15 ;  /* 0x000000ffff2b7224 */ /* 0x000fe400078e000f */
[----:B------:R-:W-:Y:S02]  /*93a0*/  IMAD.MOV.U32 R44, RZ, RZ, R16 ;  /* 0x000000ffff2c7224 */ /* 0x000fe400078e0010 */
[----:B------:R-:W-:Y:S02]  /*93b0*/  IMAD.MOV.U32 R45, RZ, RZ, R17 ;  /* 0x000000ffff2d7224 */ /* 0x000fe400078e0011 */
[----:B------:R-:W-:Y:S02]  /*93c0*/  IMAD.MOV.U32 R46, RZ, RZ, R18 ;  /* 0x000000ffff2e7224 */ /* 0x000fe400078e0012 */
        /* <DEDUP_REMOVED lines=18> */
[----:B------:R-:W-:-:S07]  /*94f0*/  IMAD.MOV.U32 R65, RZ, RZ, R37 ;  /* 0x000000ffff417224 */ /* 0x000fce00078e0025 */
.L_x_204:
[----:B--2---:R-:W-:Y:S01]  /*9500*/  SHF.R.U32.HI R68, RZ, 0x2, R5 ;  /* 0x00000002ff447819 */ /* 0x004fe20000011605 */
[----:B------:R-:W-:Y:S01]  /*9510*/  BSSY.RECONVERGENT B3, `(.L_x_135) ;  /* 0x000019e000037945 */ /* 0x000fe20003800200 */
[----:B------:R-:W-:Y:S01]  /*9520*/  SHF.R.U32.HI R71, RZ, 0x2, R6 ;  /* 0x00000002ff477819 */ /* 0x000fe20000011606 */
[----:B------:R-:W-:Y:S01]  /*9530*/  IMAD.MOV.U32 R156, RZ, RZ, R67 ;  /* 0x000000ffff9c7224 */ /* 0x000fe200078e0043 */
[----:B------:R-:W-:Y:S01]  /*9540*/  LOP3.LUT R68, R68, R5, RZ, 0x3c, !PT ;  /* 0x0000000544447212 */ /* 0x000fe200078e3cff */
[----:B------:R-:W-:Y:S01]  /*9550*/  IMAD.SHL.U32 R5, R3, 0x10, RZ ;  /* 0x0000001003057824 */ /* 0x000fe200078e00ff */
[----:B------:R-:W-:-:S03]  /*9560*/  LOP3.LUT R71, R71, R6, RZ, 0x3c, !PT ;  /* 0x0000000647477212 */ /* 0x000fc600078e3cff */
[----:B------:R-:W-:-:S05]  /*9570*/  IMAD.SHL.U32 R69, R68, 0x2, RZ ;  /* 0x0000000244457824 */ /* 0x000fca00078e00ff */
        /* <DEDUP_REMOVED lines=198> */
[----:B------:R-:W-:Y:S02]  /*a1e0*/  LOP3.LUT R7, R7, R6, RZ, 0x3c, !PT ;  /* 0x0000000607077212 */ /* 0x000fe400078e3cff */
[----:B------:R-:W-:Y:S02]  /*a1f0*/  LOP3.LUT R68, R68, R121, RZ, 0x3c, !PT ;  /* 0x0000007944447212 */ /* 0x000fe400078e3cff */
[----:B------:R-:W-:Y:S01]  /*a200*/  IADD3 R93, PT, PT, R4, 0xa5e916, R7 ;  /* 0x00a5e916045d7810 */ /* 0x000fe20007ffe007 */
[----:B------:R-:W-:-:S05]  /*a210*/  IMAD.SHL.U32 R113, R7, 0x10, RZ ;  /* 0x0000001007717824 */ /* 0x000fca00078e00ff */
[----:B------:R-:W-:Y:S01]  /*a220*/  LOP3.LUT R2, R70, R2, R113, 0x96, !PT ;  /* 0x0000000246027212 */ /* 0x000fe200078e9671 */
[----:B------:R-:W-:Y:S01]  /*a230*/  IMAD.SHL.U32 R70, R68, 0x2, RZ ;  /* 0x0000000244467824 */ /* 0x000fe200078e00ff */
[----:B------:R-:W-:Y:S02]  /*a240*/  IADD3 R113, PT, PT, R4, 0x587c5, R69 ;  /* 0x000587c504717810 */ /* 0x000fe40007ffe045 */
[----:B------:R-:W-:Y:S02]  /*a250*/  LOP3.LUT R2, R2, R7, RZ, 0x3c, !PT ;  /* 0x0000000702027212 */ /* 0x000fe400078e3cff */
[C---:B------:R-:W-:Y:S02]  /*a260*/  IADD3 R69, PT, PT, R4.reuse, 0x212e9e, R73 ;  /* 0x00212e9e04457810 */ /* 0x040fe40007ffe049 */
[----:B------:R-:W-:Y:S01]  /*a270*/  IADD3 R73, PT, PT, R4, 0x374db2, R81 ;  /* 0x00374db204497810 */ /* 0x000fe20007ffe051 */
[----:B------:R-:W-:Y:S01]  /*a280*/  IMAD.SHL.U32 R123, R2, 0x10, RZ ;  /* 0x00000010027b7824 */ /* 0x000fe200078e00ff */
[----:B------:R-:W-:-:S02]  /*a290*/  IADD3 R81, PT, PT, R4, 0x638bda, R101 ;  /* 0x00638bda04517810 */ /* 0x000fc40007ffe065 */
[----:B------:R-:W-:Y:S02]  /*a2a0*/  IADD3 R94, PT, PT, R4, 0xab70db, R2 ;  /* 0x00ab70db045e7810 */ /* 0x000fe40007ffe002 */
[----:B------:R-:W-:Y:S02]  /*a2b0*/  LOP3.LUT R123, R68, R70, R123, 0x96, !PT ;  /* 0x00000046447b7212 */ /* 0x000fe400078e967b */
[C---:B------:R-:W-:Y:S02]  /*a2c0*/  IADD3 R70, PT, PT, R4.reuse, 0x26b663, R75 ;  /* 0x0026b66304467810 */ /* 0x040fe40007ffe04b */
[C---:B------:R-:W-:Y:S02]  /*a2d0*/  IADD3 R68, PT, PT, R4.reuse, 0x1ba6d9, R3 ;  /* 0x001ba6d904447810 */ /* 0x040fe40007ffe003 */
[C---:B------:R-:W-:Y:S02]  /*a2e0*/  IADD3 R75, PT, PT, R4.reuse, 0x425d3c, R85 ;  /* 0x00425d3c044b7810 */ /* 0x040fe40007ffe055 */
[C---:B------:R-:W-:Y:S01]  /*a2f0*/  IADD3 R85, PT, PT, R4.reuse, 0x79aaee, R109 ;  /* 0x0079aaee04557810 */ /* 0x040fe20007ffe06d */
[----:B------:R-:W-:Y:S01]  /*a300*/  VIADD R4, R4, 0xb0f8a0 ;  /* 0x00b0f8a004047836 */ /* 0x000fe20000000000 */
[----:B------:R-:W-:-:S05]  /*a310*/  LOP3.LUT R3, R123, R2, RZ, 0x3c, !PT ;  /* 0x000000027b037212 */ /* 0x000fca00078e3cff */
[----:B01----:R-:W-:-:S07]  /*a320*/  IMAD.IADD R95, R3, 0x1, R4 ;  /* 0x00000001035f7824 */ /* 0x003fce00078e0204 */
.L_x_139:
[----:B------:R-:W-:Y:S01]  /*a330*/  ISETP.GT.U32.AND P0, PT, R95, R67, PT ;  /* 0x000000435f00720c */ /* 0x000fe20003f04070 */
[----:B------:R-:W-:-:S12]  /*a340*/  BSSY.RELIABLE B4, `(.L_x_136) ;  /* 0x0000099000047945 */ /* 0x000fd80003800100 */
[----:B------:R-:W-:Y:S05]  /*a350*/  @P0 BRA `(.L_x_137) ;  /* 0x00000008005c0947 */ /* 0x000fea0003800000 */
[----:B------:R-:W-:-:S13]  /*a360*/  ISETP.GE.U32.AND P0, PT, R95, R67, PT ;  /* 0x000000435f00720c */ /* 0x000fda0003f06070 */
[----:B------:R-:W-:Y:S05]  /*a370*/  @!P0 BREAK.RELIABLE B4 ;  /* 0x0000000000048942 */ /* 0x000fea0003800100 */
[----:B------:R-:W-:Y:S05]  /*a380*/  @!P0 BRA `(.L_x_138) ;  /* 0x0000000800d88947 */ /* 0x000fea0003800000 */
[----:B------:R-:W-:-:S13]  /*a390*/  ISETP.GT.U32.AND P0, PT, R94, R66, PT ;  /* 0x000000425e00720c */ /* 0x000fda0003f04070 */
        /* <DEDUP_REMOVED lines=141> */
[----:B------:R-:W-:-:S04]  /*ac70*/  ISETP.GE.U32.AND P0, PT, R113, R8, PT ;  /* 0x000000087100720c */ /* 0x000fc80003f06070 */
[----:B------:R-:W-:-:S04]  /*ac80*/  ISETP.LT.U32.OR P0, PT, R97, R9, !P0 ;  /* 0x000000096100720c */ /* 0x000fc80004701470 */
[----:B------:R-:W-:-:S04]  /*ac90*/  ISETP.LE.U32.AND P0, PT, R97, R9, P0 ;  /* 0x000000096100720c */ /* 0x000fc80000703070 */
[----:B------:R-:W-:-:S13]  /*aca0*/  ISETP.LT.U32.OR P0, PT, R98, R10, P0 ;  /* 0x0000000a6200720c */ /* 0x000fda0000701470 */
[----:B------:R-:W-:Y:S05]  /*acb0*/  @P0 BREAK.RELIABLE B4 ;  /* 0x0000000000040942 */ /* 0x000fea0003800100 */
[----:B------:R-:W-:Y:S05]  /*acc0*/  @P0 BRA `(.L_x_138) ;  /* 0x0000000000880947 */ /* 0x000fea0003800000 */
.L_x_137:
[----:B------:R-:W-:Y:S05]  /*acd0*/  BSYNC.RELIABLE B4 ;  /* 0x0000000000047941 */ /* 0x000fea0003800100 */
.L_x_136:
[----:B------:R-:W-:Y:S02]  /*ace0*/  SHF.R.U32.HI R113, RZ, 0x1, R113 ;  /* 0x00000001ff717819 */ /* 0x000fe40000011671 */
[----:B------:R-:W-:Y:S02]  /*acf0*/  SHF.R.U32.HI R95, RZ, 0x1, R95 ;  /* 0x00000001ff5f7819 */ /* 0x000fe4000001165f */
[----:B------:R-:W-:Y:S02]  /*ad00*/  SHF.R.U32.HI R97, RZ, 0x1, R97 ;  /* 0x00000001ff617819 */ /* 0x000fe40000011661 */
[----:B------:R-:W-:Y:S02]  /*ad10*/  SHF.R.U32.HI R98, RZ, 0x1, R98 ;  /* 0x00000001ff627819 */ /* 0x000fe40000011662 */
[----:B------:R-:W-:Y:S02]  /*ad20*/  SHF.R.U32.HI R99, RZ, 0x1, R99 ;  /* 0x00000001ff637819 */ /* 0x000fe40000011663 */
[----:B------:R-:W-:-:S02]  /*ad30*/  SHF.R.U32.HI R68, RZ, 0x1, R68 ;  /* 0x00000001ff447819 */ /* 0x000fc40000011644 */
        /* <DEDUP_REMOVED lines=25> */
[----:B------:R-:W-:Y:S01]  /*aed0*/  SHF.R.U32.HI R94, RZ, 0x1, R94 ;  /* 0x00000001ff5e7819 */ /* 0x000fe2000001165e */
[----:B------:R-:W-:Y:S06]  /*aee0*/  BRA `(.L_x_139) ;  /* 0xfffffff400107947 */ /* 0x000fec000383ffff */
.L_x_138:
[----:B------:R-:W-:Y:S05]  /*aef0*/  BSYNC.RECONVERGENT B3 ;  /* 0x0000000000037941 */ /* 0x000fea0003800200 */
.L_x_135:
[----:B------:R-:W-:Y:S01]  /*af00*/  VIMNMX.U32 R96, PT, PT, R113, 0x2, !PT ;  /* 0x0000000271607848 */ /* 0x000fe20007fe0000 */
[----:B------:R-:W-:Y:S01]  /*af10*/  STL.128 [R1+0x390], RZ ;  /* 0x000390ff01007387 */ /* 0x000fe20000100c00 */
[----:B------:R-:W-:Y:S01]  /*af20*/  IMAD.MOV.U32 R100, RZ, RZ, 0x1 ;  /* 0x00000001ff647424 */ /* 0x000fe200078e00ff */
[----:B------:R-:W-:Y:S01]  /*af30*/  CS2R R102, SRZ ;  /* 0x0000000000667805 */ /* 0x000fe2000001ff00 */
[----:B------:R-:W-:Y:S01]  /*af40*/  IMAD.MOV.U32 R101, RZ, RZ, RZ ;  /* 0x000000ffff657224 */ /* 0x000fe200078e00ff */
[----:B------:R-:W-:Y:S01]  /*af50*/  STL.128 [R1+0x1f0], R92 ;  /* 0x0001f05c01007387 */ /* 0x000fe20000100c00 */
[----:B------:R-:W-:Y:S01]  /*af60*/  CS2R R106, SRZ ;  /* 0x00000000006a7805 */ /* 0x000fe2000001ff00 */
[----:B------:R-:W-:Y:S01]  /*af70*/  IMAD.MOV.U32 R157, RZ, RZ, RZ ;  /* 0x000000ffff9d7224 */ /* 0x000fe200078e00ff */
[----:B------:R-:W-:Y:S01]  /*af80*/  CS2R R104, SRZ ;  /* 0x0000000000687805 */ /* 0x000fe2000001ff00 */
[----:B------:R-:W-:Y:S01]  /*af90*/  STL.128 [R1+0x3a0], RZ ;  /* 0x0003a0ff01007387 */ /* 0x000fe20000100c00 */
[----:B------:R-:W-:-:S02]  /*afa0*/  CS2R R110, SRZ ;  /* 0x00000000006e7805 */ /* 0x000fc4000001ff00 */
[----:B------:R-:W-:Y:S02]  /*afb0*/  CS2R R108, SRZ ;  /* 0x00000000006c7805 */ /* 0x000fe4000001ff00 */
[----:B------:R-:W-:Y:S01]  /*afc0*/  CS2R R114, SRZ ;  /* 0x0000000000727805 */ /* 0x000fe2000001ff00 */
[----:B------:R-:W-:Y:S01]  /*afd0*/  STL.128 [R1+0x3b0], RZ ;  /* 0x0003b0ff01007387 */ /* 0x000fe20000100c00 */
[----:B------:R-:W-:Y:S02]  /*afe0*/  CS2R R112, SRZ ;  /* 0x0000000000707805 */ /* 0x000fe4000001ff00 */
[----:B------:R-:W-:Y:S02]  /*aff0*/  CS2R R118, SRZ ;  /* 0x0000000000767805 */ /* 0x000fe4000001ff00 */
        /* <DEDUP_REMOVED lines=9> */
[----:B------:R-:W-:Y:S04]  /*b090*/  STL.128 [R1+0x3e0], RZ ;  /* 0x0003e0ff01007387 */ /* 0x000fe80000100c00 */
[----:B------:R-:W-:Y:S04]  /*b0a0*/  STL.128 [R1+0x3f0], RZ ;  /* 0x0003f0ff01007387 */ /* 0x000fe80000100c00 */
[----:B------:R-:W-:Y:S04]  /*b0b0*/  STL.128 [R1+0x190], R68 ;  /* 0x0001904401007387 */ /* 0x000fe80000100c00 */
[----:B------:R-:W-:Y:S04]  /*b0c0*/  STL.128 [R1+0x1a0], R72 ;  /* 0x0001a04801007387 */ /* 0x000fe80000100c00 */
[----:B------:R-:W-:Y:S04]  /*b0d0*/  STL.128 [R1+0x1b0], R76 ;  /* 0x0001b04c01007387 */ /* 0x000fe80000100c00 */
[----:B------:R-:W-:Y:S04]  /*b0e0*/  STL.128 [R1+0x1c0], R80 ;  /* 0x0001c05001007387 */ /* 0x000fe80000100c00 */
[----:B------:R-:W-:Y:S04]  /*b0f0*/  STL.128 [R1+0x1d0], R84 ;  /* 0x0001d05401007387 */ /* 0x000fe80000100c00 */
[----:B------:R-:W-:Y:S04]  /*b100*/  STL.128 [R1+0x1e0], R88 ;  /* 0x0001e05801007387 */ /* 0x000fe80000100c00 */
[----:B------:R-:W-:Y:S04]  /*b110*/  STL.128 [R1+0x180], R96 ;  /* 0x0001806001007387 */ /* 0x000fe80000100c00 */
[----:B------:R0:W-:Y:S02]  /*b120*/  STL.128 [R1+0x380], R100 ;  /* 0x0003806401007387 */ /* 0x0001e40000100c00 */
[----:B0-----:R-:W-:Y:S01]  /*b130*/  IMAD.MOV.U32 R100, RZ, RZ, 0x1 ;  /* 0x00000001ff647424 */ /* 0x001fe200078e00ff */
[----:B------:R-:W-:Y:S01]  /*b140*/  CS2R R102, SRZ ;  /* 0x0000000000667805 */ /* 0x000fe2000001ff00 */
[----:B------:R-:W-:-:S07]  /*b150*/  IMAD.MOV.U32 R101, RZ, RZ, RZ ;  /* 0x000000ffff657224 */ /* 0x000fce00078e00ff */
.L_x_176:
[----:B------:R-:W-:-:S05]  /*b160*/  SHF.R.U32.HI R67, RZ, 0x5, R157 ;  /* 0x00000005ff437819 */ /* 0x000fca000001169d */
[----:B------:R-:W-:-:S05]  /*b170*/  IMAD R67, R67, 0x4, R0 ;  /* 0x0000000443437824 */ /* 0x000fca00078e0200 */
[----:B0-2---:R-:W2:Y:S01]  /*b180*/  LDL R136, [R67] ;  /* 0x0000000043887983 */ /* 0x005ea20000100800 */
[----:B------:R-:W-:Y:S01]  /*b190*/  BSSY.RECONVERGENT B3, `(.L_x_140) ;  /* 0x00002ff000037945 */ /* 0x000fe20003800200 */
[----:B--2---:R-:W-:-:S04]  /*b1a0*/  SHF.R.W.U32.HI R136, RZ, R157, R136 ;  /* 0x0000009dff887219 */ /* 0x004fc80000011e88 */
[----:B------:R-:W-:-:S04]  /*b1b0*/  LOP3.LUT R136, R136, 0x1, RZ, 0xc0, !PT ;  /* 0x0000000188887812 */ /* 0x000fc800078ec0ff */
[----:B------:R-:W-:-:S13]  /*b1c0*/  ISETP.NE.U32.AND P0, PT, R136, 0x1, PT ;  /* 0x000000018800780c */ /* 0x000fda0003f05070 */
[----:B-1----:R-:W-:Y:S05]  /*b1d0*/  @P0 BRA `(.L_x_141) ;  /* 0x0000002c00e80947 */ /* 0x002fea0003800000 */
[----:B------:R-:W-:Y:S01]  /*b1e0*/  STL.128 [R1+0x280], RZ ;  /* 0x000280ff01007387 */ /* 0x000fe20000100c00 */
[----:B------:R-:W-:Y:S01]  /*b1f0*/  UMOV UR4, URZ ;  /* 0x000000ff00047c82 */ /* 0x000fe20008000000 */
[----:B------:R-:W-:Y:S01]  /*b200*/  UMOV UR5, URZ ;  /* 0x000000ff00057c82 */ /* 0x000fe20008000000 */
[----:B------:R-:W-:Y:S01]  /*b210*/  UMOV UR6, URZ ;  /* 0x000000ff00067c82 */ /* 0x000fe20008000000 */
[----:B------:R-:W-:Y:S01]  /*b220*/  STL.128 [R1+0x290], RZ ;  /* 0x000290ff01007387 */ /* 0x000fe20000100c00 */
[----:B------:R-:W-:Y:S01]  /*b230*/  UMOV UR7, URZ ;  /* 0x000000ff00077c82 */ /* 0x000fe20008000000 */
[----:B------:R-:W-:Y:S02]  /*b240*/  IMAD.MOV.U32 R67, RZ, RZ, RZ ;  /* 0x000000ffff437224 */ /* 0x000fe400078e00ff */
[----:B------:R-:W-:Y:S04]  /*b250*/  STL.128 [R1+0x2a0], RZ ;  /* 0x0002a0ff01007387 */ /* 0x000fe80000100c00 */
[----:B------:R-:W-:Y:S04]  /*b260*/  STL.128 [R1+0x2b0], RZ ;  /* 0x0002b0ff01007387 */ /* 0x000fe80000100c00 */
[----:B------:R-:W-:Y:S04]  /*b270*/  STL.128 [R1+0x2c0], RZ ;  /* 0x0002c0ff01007387 */ /* 0x000fe80000100c00 */
[----:B------:R-:W-:Y:S04]  /*b280*/  STL.128 [R1+0x2d0], RZ ;  /* 0x0002d0ff01007387 */ /* 0x000fe80000100c00 */
[----:B------:R-:W-:Y:S04]  /*b290*/  STL.128 [R1+0x2e0], RZ ;  /* 0x0002e0ff01007387 */ /* 0x000fe80000100c00 */
[----:B------:R-:W-:Y:S04]  /*b2a0*/  STL.128 [R1+0x2f0], RZ ;  /* 0x0002f0ff01007387 */ /* 0x000fe80000100c00 */
[----:B------:R0:W-:Y:S04]  /*b2b0*/  STL.128 [R1], R100 ;  /* 0x0000006401007387 */ /* 0x0001e80000100c00 */
[----:B------:R1:W-:Y:S04]  /*b2c0*/  STL.128 [R1+0x10], R128 ;  /* 0x0000108001007387 */ /* 0x0003e80000100c00 */
[----:B------:R2:W-:Y:S04]  /*b2d0*/  STL.128 [R1+0x20], R124 ;  /* 0x0000207c01007387 */ /* 0x0005e80000100c00 */
[----:B------:R3:W-:Y:S04]  /*b2e0*/  STL.128 [R1+0x30], R120 ;  /* 0x0000307801007387 */ /* 0x0007e80000100c00 */
[----:B------:R4:W-:Y:S01]  /*b2f0*/  STL.128 [R1+0x40], R116 ;  /* 0x0000407401007387 */ /* 0x0009e20000100c00 */
[----:B0-----:R-:W-:-:S02]  /*b300*/  IMAD.U32 R103, RZ, RZ, UR7 ;  /* 0x00000007ff677e24 */ /* 0x001fc4000f8e00ff */
[----:B------:R-:W-:Y:S01]  /*b310*/  IMAD.U32 R102, RZ, RZ, UR4 ;  /* 0x00000004ff667e24 */ /* 0x000fe2000f8e00ff */
[----:B------:R0:W-:Y:S01]  /*b320*/  STL.128 [R1+0x50], R112 ;  /* 0x0000507001007387 */ /* 0x0001e20000100c00 */
[----:B-1----:R-:W-:Y:S02]  /*b330*/  IMAD.U32 R131, RZ, RZ, UR7 ;  /* 0x00000007ff837e24 */ /* 0x002fe4000f8e00ff */
[----:B------:R-:W-:Y:S01]  /*b340*/  IMAD.U32 R130, RZ, RZ, UR4 ;  /* 0x00000004ff827e24 */ /* 0x000fe2000f8e00ff */
[----:B------:R1:W-:Y:S01]  /*b350*/  STL.128 [R1+0x60], R108 ;  /* 0x0000606c01007387 */ /* 0x0003e20000100c00 */
[----:B--2---:R-:W-:Y:S02]  /*b360*/  IMAD.U32 R127, RZ, RZ, UR7 ;  /* 0x00000007ff7f7e24 */ /* 0x004fe4000f8e00ff */
[----:B------:R-:W-:Y:S01]  /*b370*/  IMAD.U32 R126, RZ, RZ, UR4 ;  /* 0x00000004ff7e7e24 */ /* 0x000fe2000f8e00ff */
[----:B------:R2:W-:Y:S01]  /*b380*/  STL.128 [R1+0x70], R104 ;  /* 0x0000706801007387 */ /* 0x0005e20000100c00 */
[----:B---3--:R-:W-:-:S02]  /*b390*/  IMAD.U32 R123, RZ, RZ, UR7 ;  /* 0x00000007ff7b7e24 */ /* 0x008fc4000f8e00ff */
[----:B------:R-:W-:Y:S02]  /*b3a0*/  IMAD.U32 R122, RZ, RZ, UR4 ;  /* 0x00000004ff7a7e24 */ /* 0x000fe4000f8e00ff */
[----:B----4-:R-:W-:Y:S02]  /*b3b0*/  IMAD.U32 R119, RZ, RZ, UR7 ;  /* 0x00000007ff777e24 */ /* 0x010fe4000f8e00ff */
[----:B------:R-:W-:Y:S02]  /*b3c0*/  IMAD.U32 R118, RZ, RZ, UR4 ;  /* 0x00000004ff767e24 */ /* 0x000fe4000f8e00ff */
[----:B0-----:R-:W-:Y:S02]  /*b3d0*/  IMAD.U32 R115, RZ, RZ, UR7 ;  /* 0x00000007ff737e24 */ /* 0x001fe4000f8e00ff */
[----:B------:R-:W-:Y:S02]  /*b3e0*/  IMAD.U32 R114, RZ, RZ, UR4 ;  /* 0x00000004ff727e24 */ /* 0x000fe4000f8e00ff */
[----:B-1----:R-:W-:-:S02]  /*b3f0*/  IMAD.U32 R111, RZ, RZ, UR7 ;  /* 0x00000007ff6f7e24 */ /* 0x002fc4000f8e00ff */
[----:B------:R-:W-:Y:S02]  /*b400*/  IMAD.U32 R110, RZ, RZ, UR4 ;  /* 0x00000004ff6e7e24 */ /* 0x000fe4000f8e00ff */
[----:B--2---:R-:W-:Y:S02]  /*b410*/  IMAD.MOV.U32 R107, RZ, RZ, RZ ;  /* 0x000000ffff6b7224 */ /* 0x004fe400078e00ff */
[----:B------:R-:W-:Y:S02]  /*b420*/  IMAD.U32 R109, RZ, RZ, UR5 ;  /* 0x00000005ff6d7e24 */ /* 0x000fe4000f8e00ff */
[----:B------:R-:W-:Y:S02]  /*b430*/  IMAD.U32 R108, RZ, RZ, UR6 ;  /* 0x00000006ff6c7e24 */ /* 0x000fe4000f8e00ff */
[----:B------:R-:W-:Y:S02]  /*b440*/  IMAD.U32 R113, RZ, RZ, UR5 ;  /* 0x00000005ff717e24 */ /* 0x000fe4000f8e00ff */
[----:B------:R-:W-:-:S02]  /*b450*/  IMAD.U32 R112, RZ, RZ, UR6 ;  /* 0x00000006ff707e24 */ /* 0x000fc4000f8e00ff */
[----:B------:R-:W-:Y:S02]  /*b460*/  IMAD.U32 R117, RZ, RZ, UR5 ;  /* 0x00000005ff757e24 */ /* 0x000fe4000f8e00ff */
[----:B------:R-:W-:Y:S02]  /*b470*/  IMAD.U32 R116, RZ, RZ, UR6 ;  /* 0x00000006ff747e24 */ /* 0x000fe4000f8e00ff */
        /* <DEDUP_REMOVED lines=10> */
[----:B------:R-:W-:-:S07]  /*b520*/  IMAD.U32 R104, RZ, RZ, UR6 ;  /* 0x00000006ff687e24 */ /* 0x000fce000f8e00ff */
.L_x_158:
[----:B0-----:R-:W-:-:S05]  /*b530*/  SHF.R.U32.HI R137, RZ, 0x5, R67 ;  /* 0x00000005ff897819 */ /* 0x001fca0000011643 */
[----:B------:R-:W-:-:S05]  /*b540*/  IMAD R137, R137, 0x4, R152 ;  /* 0x0000000489897824 */ /* 0x000fca00078e0298 */
[----:B------:R-:W2:Y:S01]  /*b550*/  LDL R136, [R137] ;  /* 0x0000000089887983 */ /* 0x000ea20000100800 */
[----:B------:R-:W-:Y:S01]  /*b560*/  BSSY.RECONVERGENT B4, `(.L_x_142) ;  /* 0x0000153000047945 */ /* 0x000fe20003800200 */
[----:B--2---:R-:W-:-:S04]  /*b570*/  SHF.R.W.U32.HI R136, RZ, R67, R136 ;  /* 0x00000043ff887219 */ /* 0x004fc80000011e88 */
[----:B------:R-:W-:-:S04]  /*b580*/  LOP3.LUT R136, R136, 0x1, RZ, 0xc0, !PT ;  /* 0x0000000188887812 */ /* 0x000fc800078ec0ff */
[----:B------:R-:W-:-:S13]  /*b590*/  ISETP.NE.U32.AND P0, PT, R136, 0x1, PT ;  /* 0x000000018800780c */ /* 0x000fda0003f05070 */
[----:B-1----:R-:W-:Y:S05]  /*b5a0*/  @P0 BRA `(.L_x_143) ;  /* 0x0000001400380947 */ /* 0x002fea0003800000 */
[----:B------:R-:W-:Y:S01]  /*b5b0*/  BSSY.RECONVERGENT B5, `(.L_x_144) ;  /* 0x000013d000057945 */ /* 0x000fe20003800200 */
[----:B------:R-:W-:Y:S01]  /*b5c0*/  IMAD.MOV.U32 R119, RZ, RZ, RZ ;  /* 0x000000ffff777224 */ /* 0x000fe200078e00ff */
[----:B------:R-:W-:Y:S01]  /*b5d0*/  UMOV UR4, URZ ;  /* 0x000000ff00047c82 */ /* 0x000fe20008000000 */
[----:B------:R-:W-:-:S07]  /*b5e0*/  IMAD.MOV.U32 R116, RZ, RZ, RZ ;  /* 0x000000ffff747224 */ /* 0x000fce00078e00ff */
.L_x_145:
[----:B0-----:R-:W-:-:S05]  /*b5f0*/  IMAD R117, R116, 0x4, R1 ;  /* 0x0000000474757824 */ /* 0x001fca00078e0201 */
[----:B------:R-:W2:Y:S04]  /*b600*/  LDL.128 R100, [R117+0x280] ;  /* 0x0002800075647983 */ /* 0x000ea80000100c00 */
[----:B------:R-:W2:Y:S04]  /*b610*/  LDL.128 R104, [R117] ;  /* 0x0000000075687983 */ /* 0x000ea80000100c00 */
[----:B------:R-:W3:Y:S04]  /*b620*/  LDL.128 R108, [R117+0x290] ;  /* 0x00029000756c7983 */ /* 0x000ee80000100c00 */
[----:B------:R-:W3:Y:S01]  /*b630*/  LDL.128 R112, [R117+0x10] ;  /* 0x0000100075707983 */ /* 0x000ee20000100c00 */
[----:B------:R-:W-:Y:S01]  /*b640*/  VIADD R116, R116, 0x8 ;  /* 0x0000000874747836 */ /* 0x000fe20000000000 */
[----:B--2---:R-:W-:-:S04]  /*b650*/  IADD3 R100, P0, P1, R104, R119, R100 ;  /* 0x0000007768647210 */ /* 0x004fc8000791e064 */
[----:B------:R-:W-:-:S04]  /*b660*/  IADD3.X R104, PT, PT, RZ, UR4, RZ, P0, P1 ;  /* 0x00000004ff687c10 */ /* 0x000fc800087e24ff */
[----:B------:R-:W-:-:S04]  /*b670*/  IADD3 R101, P0, P1, R105, R104, R101 ;  /* 0x0000006869657210 */ /* 0x000fc8000791e065 */
[----:B------:R-:W-:-:S04]  /*b680*/  IADD3.X R105, PT, PT, RZ, RZ, RZ, P0, P1 ;  /* 0x000000ffff697210 */ /* 0x000fc800007e24ff */
[----:B------:R-:W-:-:S04]  /*b690*/  IADD3 R102, P0, P1, R106, R105, R102 ;  /* 0x000000696a667210 */ /* 0x000fc8000791e066 */
[----:B------:R-:W-:-:S04]  /*b6a0*/  IADD3.X R104, PT, PT, RZ, RZ, RZ, P0, P1 ;  /* 0x000000ffff687210 */ /* 0x000fc800007e24ff */
[----:B------:R-:W-:-:S04]  /*b6b0*/  IADD3 R103, P0, P1, R107, R104, R103 ;  /* 0x000000686b677210 */ /* 0x000fc8000791e067 */
[----:B------:R-:W-:Y:S01]  /*b6c0*/  IADD3.X R105, PT, PT, RZ, RZ, RZ, P0, P1 ;  /* 0x000000ffff697210 */ /* 0x000fe200007e24ff */
[----:B------:R0:W-:Y:S03]  /*b6d0*/  STL.128 [R117+0x100], R100 ;  /* 0x0001006475007387 */ /* 0x0001e60000100c00 */
[----:B---3--:R-:W-:-:S04]  /*b6e0*/  IADD3 R108, P0, P1, R112, R105, R108 ;  /* 0x00000069706c7210 */ /* 0x008fc8000791e06c */
[----:B------:R-:W-:-:S04]  /*b6f0*/  IADD3.X R104, PT, PT, RZ, RZ, RZ, P0, P1 ;  /* 0x000000ffff687210 */ /* 0x000fc800007e24ff */
[----:B------:R-:W-:-:S04]  /*b700*/  IADD3 R109, P0, P1, R113, R104, R109 ;  /* 0x00000068716d7210 */ /* 0x000fc8000791e06d */
[----:B------:R-:W-:-:S04]  /*b710*/  IADD3.X R105, PT, PT, RZ, RZ, RZ, P0, P1 ;  /* 0x000000ffff697210 */ /* 0x000fc800007e24ff */
[----:B------:R-:W-:-:S04]  /*b720*/  IADD3 R110, P0, P1, R114, R105, R110 ;  /* 0x00000069726e7210 */ /* 0x000fc8000791e06e */
[----:B------:R-:W-:Y:S02]  /*b730*/  IADD3.X R104, PT, PT, RZ, RZ, RZ, P0, P1 ;  /* 0x000000ffff687210 */ /* 0x000fe400007e24ff */
[----:B------:R-:W-:Y:S02]  /*b740*/  ISETP.NE.AND P0, PT, R116, 0x20, PT ;  /* 0x000000207400780c */ /* 0x000fe40003f05270 */
[----:B------:R-:W-:-:S04]  /*b750*/  IADD3 R111, P1, P2, R115, R104, R111 ;  /* 0x00000068736f7210 */ /* 0x000fc80007a3e06f */
[----:B------:R-:W-:Y:S01]  /*b760*/  IADD3.X R119, PT, PT, RZ, RZ, RZ, P1, P2 ;  /* 0x000000ffff777210 */ /* 0x000fe20000fe44ff */
[----:B------:R0:W-:Y:S06]  /*b770*/  STL.128 [R117+0x110], R108 ;  /* 0x0001106c75007387 */ /* 0x0001ec0000100c00 */
[----:B------:R-:W-:Y:S05]  /*b780*/  @P0 BRA `(.L_x_145) ;  /* 0xfffffffc00980947 */ /* 0x000fea000383ffff */
.L_x_150:
[----:B-1----:R-:W2:Y:S01]  /*b790*/  LDL.128 R104, [R1+0x170] ;  /* 0x0001700001687983 */ /* 0x002ea20000100c00 */
[----:B------:R-:W-:Y:S01]  /*b7a0*/  BSSY.RELIABLE B6, `(.L_x_146) ;  /* 0x00000a4000067945 */ /* 0x000fe20003800100 */
[----:B--2---:R-:W-:-:S13]  /*b7b0*/  ISETP.GT.U32.AND P0, PT, R107, R156, PT ;  /* 0x0000009c6b00720c */ /* 0x004fda0003f04070 */
        /* <DEDUP_REMOVED lines=19> */
[----:B0-----:R-:W2:Y:S02]  /*b8f0*/  LDL.128 R100, [R1+0x160] ;  /* 0x0001600001647983 */ /* 0x001ea40000100c00 */
        /* <DEDUP_REMOVED lines=20> */
[----:B------:R-:W2:Y:S02]  /*ba40*/  LDL.128 R100, [R1+0x150] ;  /* 0x0001500001647983 */ /* 0x000ea40000100c00 */
        /* <DEDUP_REMOVED lines=118> */
[----:B------:R-:W-:-:S13]  /*c1b0*/  ISETP.LT.U32.OR P0, PT, R101, R9, !P0 ;  /* 0x000000096500720c */ /* 0x000fda0004701470 */
[----:B------:R-:W-:Y:S05]  /*c1c0*/  @P0 BREAK.RELIABLE B6 ;  /* 0x0000000000060942 */ /* 0x000fea0003800100 */
[----:B------:R-:W-:Y:S05]  /*c1d0*/  @P0 BRA `(.L_x_149) ;  /* 0x0000000400e80947 */ /* 0x000fea0003800000 */
.L_x_147:
[----:B------:R-:W-:Y:S05]  /*c1e0*/  BSYNC.RELIABLE B6 ;  /* 0x0000000000067941 */ /* 0x000fea0003800100 */
.L_x_146:
[----:B------:R-:W2:Y:S04]  /*c1f0*/  LDL.128 R104, [R1+0x100] ;  /* 0x0001000001687983 */ /* 0x000ea80000100c00 */
[----:B0-----:R-:W2:Y:S04]  /*c200*/  LDL.128 R100, [R1+0x430] ;  /* 0x0004300001647983 */ /* 0x001ea80000100c00 */
[----:B------:R-:W3:Y:S04]  /*c210*/  LDL.128 R108, [R1+0x110] ;  /* 0x00011000016c7983 */ /* 0x000ee80000100c00 */
[----:B------:R-:W3:Y:S04]  /*c220*/  LDL.128 R112, [R1+0x440] ;  /* 0x0004400001707983 */ /* 0x000ee80000100c00 */
[----:B------:R-:W4:Y:S04]  /*c230*/  LDL.128 R116, [R1+0x120] ;  /* 0x0001200001747983 */ /* 0x000f280000100c00 */
[----:B------:R-:W4:Y:S04]  /*c240*/  LDL.128 R120, [R1+0x450] ;  /* 0x0004500001787983 */ /* 0x000f280000100c00 */
[----:B------:R-:W5:Y:S04]  /*c250*/  LDL.128 R124, [R1+0x130] ;  /* 0x00013000017c7983 */ /* 0x000f680000100c00 */
[----:B------:R-:W5:Y:S01]  /*c260*/  LDL.128 R128, [R1+0x460] ;  /* 0x0004600001807983 */ /* 0x000f620000100c00 */
[----:B------:R-:W-:-:S03]  /*c270*/  IMAD.MOV.U32 R158, RZ, RZ, -0x1 ;  /* 0xffffffffff9e7424 */ /* 0x000fc600078e00ff */
[----:B------:R-:W5:Y:S04]  /*c280*/  LDL.128 R140, [R1+0x140] ;  /* 0x00014000018c7983 */ /* 0x000f680000100c00 */
[----:B------:R-:W5:Y:S04]  /*c290*/  LDL.128 R144, [R1+0x150] ;  /* 0x0001500001907983 */ /* 0x000f680000100c00 */
[----:B------:R-:W5:Y:S04]  /*c2a0*/  LDL.128 R148, [R1+0x160] ;  /* 0x0001600001947983 */ /* 0x000f680000100c00 */
[----:B------:R-:W5:Y:S01]  /*c2b0*/  LDL.128 R136, [R1+0x4a0] ;  /* 0x0004a00001887983 */ /* 0x000f620000100c00 */
[----:B--2---:R-:W-:-:S05]  /*c2c0*/  IADD3 R100, P0, PT, -R100, R104, RZ ;  /* 0x0000006864647210 */ /* 0x004fca0007f1e1ff */
[----:B------:R-:W-:-:S05]  /*c2d0*/  IMAD.X R104, RZ, RZ, -0x1, P0 ;  /* 0xffffffffff687424 */ /* 0x000fca00000e06ff */
[----:B------:R-:W-:-:S04]  /*c2e0*/  LOP3.LUT R104, R104, 0x1, RZ, 0xc0, !PT ;  /* 0x0000000168687812 */ /* 0x000fc800078ec0ff */
[----:B------:R-:W-:-:S04]  /*c2f0*/  IADD3 R101, P0, P1, R105, -R104, -R101 ;  /* 0x8000006869657210 */ /* 0x000fc8000791e865 */
[----:B------:R-:W-:-:S04]  /*c300*/  IADD3.X R105, PT, PT, RZ, -0x1, R158, P0, P1 ;  /* 0xffffffffff697810 */ /* 0x000fc800007e249e */
[----:B------:R-:W-:-:S04]  /*c310*/  LOP3.LUT R105, R105, 0x1, RZ, 0xc0, !PT ;  /* 0x0000000169697812 */ /* 0x000fc800078ec0ff */
[----:B------:R-:W-:-:S04]  /*c320*/  IADD3 R102, P0, P1, R106, -R105, -R102 ;  /* 0x800000696a667210 */ /* 0x000fc8000791e866 */
[----:B------:R-:W-:-:S04]  /*c330*/  IADD3.X R104, PT, PT, RZ, -0x1, R158, P0, P1 ;  /* 0xffffffffff687810 */ /* 0x000fc800007e249e */
[----:B------:R-:W-:-:S04]  /*c340*/  LOP3.LUT R104, R104, 0x1, RZ, 0xc0, !PT ;  /* 0x0000000168687812 */ /* 0x000fc800078ec0ff */
[----:B------:R-:W-:-:S04]  /*c350*/  IADD3 R103, P0, P1, R107, -R104, -R103 ;  /* 0x800000686b677210 */ /* 0x000fc8000791e867 */
[----:B------:R-:W-:-:S04]  /*c360*/  IADD3.X R105, PT, PT, RZ, -0x1, R158, P0, P1 ;  /* 0xffffffffff697810 */ /* 0x000fc800007e249e */
[----:B------:R-:W-:-:S04]  /*c370*/  LOP3.LUT R105, R105, 0x1, RZ, 0xc0, !PT ;  /* 0x0000000169697812 */ /* 0x000fc800078ec0ff */
[----:B---3--:R-:W-:Y:S02]  /*c380*/  IADD3 R108, P0, P1, R108, -R105, -R112 ;  /* 0x800000696c6c7210 */ /* 0x008fe4000791e870 */
[----:B------:R-:W2:Y:S02]  /*c390*/  LDL.128 R104, [R1+0x470] ;  /* 0x0004700001687983 */ /* 0x000ea40000100c00 */
        /* <DEDUP_REMOVED lines=11> */
[----:B----4-:R-:W-:Y:S02]  /*c450*/  IADD3 R116, P0, P1, R116, -R113, -R120 ;  /* 0x8000007174747210 */ /* 0x010fe4000791e878 */
[----:B------:R-:W3:Y:S02]  /*c460*/  LDL.128 R112, [R1+0x480] ;  /* 0x0004800001707983 */ /* 0x000ee40000100c00 */
        /* <DEDUP_REMOVED lines=11> */
[----:B-----5:R-:W-:Y:S02]  /*c520*/  IADD3 R124, P0, P1, R124, -R121, -R128 ;  /* 0x800000797c7c7210 */ /* 0x020fe4000791e880 */
[----:B------:R-:W4:Y:S02]  /*c530*/  LDL.128 R120, [R1+0x490] ;  /* 0x0004900001787983 */ /* 0x000f240000100c00 */
        /* <DEDUP_REMOVED lines=8> */
[----:B------:R-:W-:Y:S02]  /*c5c0*/  IADD3 R127, P0, P1, R127, -R128, -R131 ;  /* 0x800000807f7f7210 */ /* 0x000fe4000791e883 */
[----:B------:R-:W5:Y:S02]  /*c5d0*/  LDL.128 R128, [R1+0x170] ;  /* 0x0001700001807983 */ /* 0x000f640000100c00 */
[----:B------:R-:W-:-:S04]  /*c5e0*/  IADD3.X R159, PT, PT, RZ, -0x1, R158, P0, P1 ;  /* 0xffffffffff9f7810 */ /* 0x000fc800007e249e */
[----:B------:R-:W-:-:S04]  /*c5f0*/  LOP3.LUT R159, R159, 0x1, RZ, 0xc0, !PT ;  /* 0x000000019f9f7812 */ /* 0x000fc800078ec0ff */
[----:B--2---:R-:W-:-:S04]  /*c600*/  IADD3 R104, P0, P1, R140, -R159, -R104 ;  /* 0x8000009f8c687210 */ /* 0x004fc8000791e868 */
        /* <DEDUP_REMOVED lines=11> */
[----:B---3--:R-:W-:-:S04]  /*c6c0*/  IADD3 R112, P0, P1, R144, -R141, -R112 ;  /* 0x8000008d90707210 */ /* 0x008fc8000791e870 */
        /* <DEDUP_REMOVED lines=11> */
[----:B----4-:R-:W-:-:S04]  /*c780*/  IADD3 R120, P0, P1, R148, -R141, -R120 ;  /* 0x8000008d94787210 */ /* 0x010fc8000791e878 */
        /* <DEDUP_REMOVED lines=11> */
[----:B-----5:R-:W-:-:S04]  /*c840*/  IADD3 R128, P0, P1, R128, -R141, -R136 ;  /* 0x8000008d80807210 */ /* 0x020fc8000791e888 */
        /* <DEDUP_REMOVED lines=8> */
[----:B------:R-:W-:Y:S01]  /*c8d0*/  IADD3 R131, PT, PT, R131, -R136, -R139 ;  /* 0x8000008883837210 */ /* 0x000fe20007ffe88b */
[----:B------:R1:W-:Y:S04]  /*c8e0*/  STL.128 [R1+0x100], R100 ;  /* 0x0001006401007387 */ /* 0x0003e80000100c00 */
[----:B------:R1:W-:Y:S04]  /*c8f0*/  STL.128 [R1+0x110], R108 ;  /* 0x0001106c01007387 */ /* 0x0003e80000100c00 */
[----:B------:R1:W-:Y:S04]  /*c900*/  STL.128 [R1+0x120], R116 ;  /* 0x0001207401007387 */ /* 0x0003e80000100c00 */
[----:B------:R1:W-:Y:S04]  /*c910*/  STL.128 [R1+0x130], R124 ;  /* 0x0001307c01007387 */ /* 0x0003e80000100c00 */
[----:B------:R1:W-:Y:S04]  /*c920*/  STL.128 [R1+0x140], R104 ;  /* 0x0001406801007387 */ /* 0x0003e80000100c00 */
[----:B------:R1:W-:Y:S04]  /*c930*/  STL.128 [R1+0x150], R112 ;  /* 0x0001507001007387 */ /* 0x0003e80000100c00 */
[----:B------:R1:W-:Y:S04]  /*c940*/  STL.128 [R1+0x160], R120 ;  /* 0x0001607801007387 */ /* 0x0003e80000100c00 */
[----:B------:R1:W-:Y:S01]  /*c950*/  STL.128 [R1+0x170], R128 ;  /* 0x0001708001007387 */ /* 0x0003e20000100c00 */
[----:B------:R-:W-:Y:S05]  /*c960*/  BRA `(.L_x_150) ;  /* 0xffffffec00887947 */ /* 0x000fea000383ffff */
.L_x_148:
[----:B------:R1:W5:Y:S02]  /*c970*/  LDL R106, [R1+0x178] ;  /* 0x00017800016a7983 */ /* 0x0003640000100800 */
.L_x_149:
[----:B------:R-:W-:Y:S05]  /*c980*/  BSYNC.RECONVERGENT B5 ;  /* 0x0000000000057941 */ /* 0x000fea0003800200 */
.L_x_144:
[----:B------:R-:W2:Y:S04]  /*c990*/  LDL.64 R104, [R1+0x170] ;  /* 0x0001700001687983 */ /* 0x000ea80000100a00 */
[----:B0-----:R-:W3:Y:S04]  /*c9a0*/  LDL.128 R100, [R1+0x100] ;  /* 0x0001000001647983 */ /* 0x001ee80000100c00 */
[----:B------:R-:W4:Y:S04]  /*c9b0*/  LDL.128 R128, [R1+0x110] ;  /* 0x0001100001807983 */ /* 0x000f280000100c00 */
[----:B------:R-:W4:Y:S04]  /*c9c0*/  LDL.128 R124, [R1+0x120] ;  /* 0x00012000017c7983 */ /* 0x000f280000100c00 */
[----:B------:R-:W4:Y:S04]  /*c9d0*/  LDL.128 R120, [R1+0x130] ;  /* 0x0001300001787983 */ /* 0x000f280000100c00 */
[----:B------:R-:W4:Y:S04]  /*c9e0*/  LDL.128 R116, [R1+0x140] ;  /* 0x0001400001747983 */ /* 0x000f280000100c00 */
[----:B------:R-:W4:Y:S04]  /*c9f0*/  LDL.128 R112, [R1+0x150] ;  /* 0x0001500001707983 */ /* 0x000f280000100c00 */
[----:B------:R-:W4:Y:S04]  /*ca00*/  LDL.128 R108, [R1+0x160] ;  /* 0x00016000016c7983 */ /* 0x000f280000100c00 */
[----:B--2--5:R0:W-:Y:S04]  /*ca10*/  STL.128 [R1+0x2f0], R104 ;  /* 0x0002f06801007387 */ /* 0x0241e80000100c00 */
[----:B---3--:R0:W-:Y:S04]  /*ca20*/  STL.128 [R1+0x280], R100 ;  /* 0x0002806401007387 */ /* 0x0081e80000100c00 */
[----:B----4-:R0:W-:Y:S04]  /*ca30*/  STL.128 [R1+0x290], R128 ;  /* 0x0002908001007387 */ /* 0x0101e80000100c00 */
[----:B------:R0:W-:Y:S04]  /*ca40*/  STL.128 [R1+0x2a0], R124 ;  /* 0x0002a07c01007387 */ /* 0x0001e80000100c00 */
[----:B------:R0:W-:Y:S04]  /*ca50*/  STL.128 [R1+0x2b0], R120 ;  /* 0x0002b07801007387 */ /* 0x0001e80000100c00 */
[----:B------:R0:W-:Y:S04]  /*ca60*/  STL.128 [R1+0x2c0], R116 ;  /* 0x0002c07401007387 */ /* 0x0001e80000100c00 */
[----:B------:R0:W-:Y:S04]  /*ca70*/  STL.128 [R1+0x2d0], R112 ;  /* 0x0002d07001007387 */ /* 0x0001e80000100c00 */
[----:B------:R0:W-:Y:S02]  /*ca80*/  STL.128 [R1+0x2e0], R108 ;  /* 0x0002e06c01007387 */ /* 0x0001e40000100c00 */
.L_x_143:
[----:B------:R-:W-:Y:S05]  /*ca90*/  BSYNC.RECONVERGENT B4 ;  /* 0x0000000000047941 */ /* 0x000fea0003800200 */
.L_x_142:
[----:B------:R-:W-:Y:S01]  /*caa0*/  IMAD.MOV.U32 R44, RZ, RZ, RZ ;  /* 0x000000ffff2c7224 */ /* 0x000fe200078e00ff */
[----:B------:R-:W-:Y:S01]  /*cab0*/  UMOV UR4, URZ ;  /* 0x000000ff00047c82 */ /* 0x000fe20008000000 */
[----:B------:R-:W-:-:S07]  /*cac0*/  IMAD.MOV.U32 R54, RZ, RZ, RZ ;  /* 0x000000ffff367224 */ /* 0x000fce00078e00ff */
.L_x_151:
[----:B--2---:R-:W-:-:S05]  /*cad0*/  IMAD R55, R54, 0x4, R1 ;  /* 0x0000000436377824 */ /* 0x004fca00078e0201 */
[----:B------:R-:W2:Y:S04]  /*cae0*/  LDL.128 R40, [R55] ;  /* 0x0000000037287983 */ /* 0x000ea80000100c00 */
[----:B------:R-:W3:Y:S01]  /*caf0*/  LDL.128 R8, [R55+0x10] ;  /* 0x0000100037087983 */ /* 0x000ee20000100c00 */
[----:B------:R-:W-:Y:S02]  /*cb00*/  IMAD.U32 R45, RZ, RZ, UR4 ;  /* 0x00000004ff2d7e24 */ /* 0x000fe4000f8e00ff */
[----:B------:R-:W-:Y:S02]  /*cb10*/  IMAD.MOV.U32 R47, RZ, RZ, RZ ;  /* 0x000000ffff2f7224 */ /* 0x000fe400078e00ff */
[----:B------:R-:W-:Y:S02]  /*cb20*/  IMAD.MOV.U32 R49, RZ, RZ, RZ ;  /* 0x000000ffff317224 */ /* 0x000fe400078e00ff */
[----:B------:R-:W-:-:S02]  /*cb30*/  IMAD.MOV.U32 R51, RZ, RZ, RZ ;  /* 0x000000ffff337224 */ /* 0x000fc400078e00ff */
[----:B------:R-:W-:Y:S02]  /*cb40*/  IMAD.MOV.U32 R53, RZ, RZ, RZ ;  /* 0x000000ffff357224 */ /* 0x000fe400078e00ff */
[----:B------:R-:W-:-:S05]  /*cb50*/  VIADD R54, R54, 0x8 ;  /* 0x0000000836367836 */ /* 0x000fca0000000000 */
[----:B------:R-:W-:Y:S01]  /*cb60*/  ISETP.NE.AND P0, PT, R54, 0x20, PT ;  /* 0x000000203600780c */ /* 0x000fe20003f05270 */
[----:B--2---:R-:W-:-:S04]  /*cb70*/  IMAD.WIDE.U32 R44, R40, 0x2, R44 ;  /* 0x00000002282c7825 */ /* 0x004fc800078e002c */
[----:B------:R-:W-:Y:S02]  /*cb80*/  IMAD.MOV.U32 R46, RZ, RZ, R45 ;  /* 0x000000ffff2e7224 */ /* 0x000fe400078e002d */
[----:B------:R-:W-:Y:S02]  /*cb90*/  IMAD.MOV.U32 R45, RZ, RZ, RZ ;  /* 0x000000ffff2d7224 */ /* 0x000fe400078e00ff */
[----:B------:R-:W-:-:S04]  /*cba0*/  IMAD.WIDE.U32 R40, R41, 0x2, R46 ;  /* 0x0000000229287825 */ /* 0x000fc800078e002e */
[----:B------:R-:W-:-:S04]  /*cbb0*/  IMAD.MOV.U32 R46, RZ, RZ, R41 ;  /* 0x000000ffff2e7224 */ /* 0x000fc800078e0029 */
[----:B------:R-:W-:-:S04]  /*cbc0*/  IMAD.WIDE.U32 R46, R42, 0x2, R46 ;  /* 0x000000022a2e7825 */ /* 0x000fc800078e002e */
[----:B------:R-:W-:-:S04]  /*cbd0*/  IMAD.MOV.U32 R48, RZ, RZ, R47 ;  /* 0x000000ffff307224 */ /* 0x000fc800078e002f */
[----:B------:R-:W-:-:S04]  /*cbe0*/  IMAD.WIDE.U32 R42, R43, 0x2, R48 ;  /* 0x000000022b2a7825 */ /* 0x000fc800078e0030 */
[----:B------:R-:W-:-:S04]  /*cbf0*/  IMAD.MOV.U32 R48, RZ, RZ, R43 ;  /* 0x000000ffff307224 */ /* 0x000fc800078e002b */
[----:B---3--:R-:W-:-:S04]  /*cc00*/  IMAD.WIDE.U32 R48, R8, 0x2, R48 ;  /* 0x0000000208307825 */ /* 0x008fc800078e0030 */
[----:B------:R-:W-:Y:S02]  /*cc10*/  IMAD.MOV.U32 R50, RZ, RZ, R49 ;  /* 0x000000ffff327224 */ /* 0x000fe400078e0031 */
[----:B------:R-:W-:Y:S02]  /*cc20*/  IMAD.MOV.U32 R8, RZ, RZ, R44 ;  /* 0x000000ffff087224 */ /* 0x000fe400078e002c */
[----:B------:R-:W-:-:S04]  /*cc30*/  IMAD.WIDE.U32 R50, R9, 0x2, R50 ;  /* 0x0000000209327825 */ /* 0x000fc800078e0032 */
        /* <DEDUP_REMOVED lines=8> */
[----:B------:R-:W-:Y:S01]  /*ccc0*/  IMAD.MOV.U32 R41, RZ, RZ, R50 ;  /* 0x000000ffff297224 */ /* 0x000fe200078e0032 */
[----:B------:R2:W-:Y:S01]  /*ccd0*/  STL.128 [R55+0x80], R8 ;  /* 0x0000800837007387 */ /* 0x0005e20000100c00 */
[----:B------:R-:W-:Y:S02]  /*cce0*/  IMAD.MOV.U32 R42, RZ, RZ, R52 ;  /* 0x000000ffff2a7224 */ /* 0x000fe400078e0034 */
[----:B------:R-:W-:Y:S02]  /*ccf0*/  IMAD.MOV.U32 R43, RZ, RZ, R44 ;  /* 0x000000ffff2b7224 */ /* 0x000fe400078e002c */
[----:B------:R-:W-:-:S03]  /*cd00*/  IMAD.MOV.U32 R44, RZ, RZ, R45 ;  /* 0x000000ffff2c7224 */ /* 0x000fc600078e002d */
[----:B------:R2:W-:Y:S01]  /*cd10*/  STL.128 [R55+0x90], R40 ;  /* 0x0000902837007387 */ /* 0x0005e20000100c00 */
[----:B------:R-:W-:Y:S05]  /*cd20*/  @P0 BRA `(.L_x_151) ;  /* 0xfffffffc00680947 */ /* 0x000fea000383ffff */
[----:B------:R3:W5:Y:S04]  /*cd30*/  LDL R66, [R1+0x4a8] ;  /* 0x0004a80001427983 */ /* 0x0007680000100800 */
[----:B------:R3:W5:Y:S04]  /*cd40*/  LDL.64 R64, [R1+0x4a0] ;  /* 0x0004a00001407983 */ /* 0x0007680000100a00 */
[----:B------:R3:W5:Y:S04]  /*cd50*/  LDL.128 R60, [R1+0x490] ;  /* 0x00049000013c7983 */ /* 0x0007680000100c00 */
[----:B------:R3:W5:Y:S04]  /*cd60*/  LDL.128 R56, [R1+0x480] ;  /* 0x0004800001387983 */ /* 0x0007680000100c00 */
[----:B--2---:R3:W5:Y:S04]  /*cd70*/  LDL.128 R52, [R1+0x470] ;  /* 0x0004700001347983 */ /* 0x0047680000100c00 */
[----:B------:R3:W5:Y:S04]  /*cd80*/  LDL.128 R48, [R1+0x460] ;  /* 0x0004600001307983 */ /* 0x0007680000100c00 */
[----:B------:R3:W5:Y:S04]  /*cd90*/  LDL.128 R44, [R1+0x450] ;  /* 0x00045000012c7983 */ /* 0x0007680000100c00 */
[----:B------:R3:W5:Y:S04]  /*cda0*/  LDL.128 R40, [R1+0x440] ;  /* 0x0004400001287983 */ /* 0x0007680000100c00 */
[----:B------:R3:W5:Y:S01]  /*cdb0*/  LDL.128 R8, [R1+0x430] ;  /* 0x0004300001087983 */ /* 0x0007620000100c00 */
[----:B------:R-:W-:Y:S01]  /*cdc0*/  BSSY.RECONVERGENT B4, `(.L_x_152) ;  /* 0x0000120000047945 */ /* 0x000fe20003800200 */
.L_x_157:
[----:B--2---:R-:W2:Y:S01]  /*cdd0*/  LDL.128 R148, [R1+0xf0] ;  /* 0x0000f00001947983 */ /* 0x004ea20000100c00 */
[----:B------:R-:W-:Y:S01]  /*cde0*/  BSSY.RELIABLE B5, `(.L_x_153) ;  /* 0x00000a4000057945 */ /* 0x000fe20003800100 */
[----:B--2---:R-:W-:-:S13]  /*cdf0*/  ISETP.GT.U32.AND P0, PT, R151, R156, PT ;  /* 0x0000009c9700720c */ /* 0x004fda0003f04070 */
[----:B------:R-:W-:Y:S05]  /*ce00*/  @P0 BRA `(.L_x_154) ;  /* 0x0000000800840947 */ /* 0x000fea0003800000 */
[----:B------:R-:W-:-:S13]  /*ce10*/  ISETP.GE.U32.AND P0, PT, R151, R156, PT ;  /* 0x0000009c9700720c */ /* 0x000fda0003f06070 */
[----:B------:R-:W-:Y:S05]  /*ce20*/  @!P0 BREAK.RELIABLE B5 ;  /* 0x0000000000058942 */ /* 0x000fea0003800100 */
[----:B------:R-:W-:Y:S05]  /*ce30*/  @!P0 BRA `(.L_x_155) ;  /* 0x00000010005c8947 */ /* 0x000fea0003800000 */
[----:B-----5:R-:W-:-:S13]  /*ce40*/  ISETP.GT.U32.AND P0, PT, R150, R66, PT ;  /* 0x000000429600720c */ /* 0x020fda0003f04070 */
        /* <DEDUP_REMOVED lines=157> */
.L_x_154:
[----:B------:R-:W-:Y:S05]  /*d820*/  BSYNC.RELIABLE B5 ;  /* 0x0000000000057941 */ /* 0x000fea0003800100 */
.L_x_153:
[----:B------:R-:W2:Y:S04]  /*d830*/  LDL.128 R148, [R1+0x80] ;  /* 0x0000800001947983 */ /* 0x000ea80000100c00 */
[----:B------:R-:W2:Y:S04]  /*d840*/  LDL.128 R140, [R1+0x430] ;  /* 0x00043000018c7983 */ /* 0x000ea80000100c00 */
[----:B------:R-:W4:Y:S04]  /*d850*/  LDL.128 R136, [R1+0x90] ;  /* 0x0000900001887983 */ /* 0x000f280000100c00 */
[----:B------:R-:W4:Y:S01]  /*d860*/  LDL.128 R144, [R1+0x440] ;  /* 0x0004400001907983 */ /* 0x000f220000100c00 */
[----:B------:R-:W-:Y:S01]  /*d870*/  IMAD.MOV.U32 R158, RZ, RZ, -0x1 ;  /* 0xffffffffff9e7424 */ /* 0x000fe200078e00ff */
        /* <DEDUP_REMOVED lines=23> */
[----:B------:R-:W2:Y:S04]  /*d9f0*/  LDL.128 R136, [R1+0x450] ;  /* 0x0004500001887983 */ /* 0x000ea80000100c00 */
[----:B------:R4:W-:Y:S04]  /*da00*/  STL.128 [R1+0x80], R140 ;  /* 0x0000808c01007387 */ /* 0x0009e80000100c00 */
[----:B------:R0:W-:Y:S04]  /*da10*/  STL.128 [R1+0x90], R144 ;  /* 0x0000909001007387 */ /* 0x0001e80000100c00 */
[----:B----4-:R-:W4:Y:S04]  /*da20*/  LDL.128 R140, [R1+0xb0] ;  /* 0x0000b000018c7983 */ /* 0x010f280000100c00 */
[----:B0-----:R-:W4:Y:S01]  /*da30*/  LDL.128 R144, [R1+0x460] ;  /* 0x0004600001907983 */ /* 0x001f220000100c00 */
        /* <DEDUP_REMOVED lines=25> */
[----:B------:R-:W2:Y:S04]  /*dbd0*/  LDL.128 R140, [R1+0x470] ;  /* 0x00047000018c7983 */ /* 0x000ea80000100c00 */
[----:B------:R0:W-:Y:S04]  /*dbe0*/  STL.128 [R1+0xa0], R136 ;  /* 0x0000a08801007387 */ /* 0x0001e80000100c00 */
[----:B------:R4:W-:Y:S04]  /*dbf0*/  STL.128 [R1+0xb0], R148 ;  /* 0x0000b09401007387 */ /* 0x0009e80000100c00 */
[----:B0-----:R-:W3:Y:S04]  /*dc00*/  LDL.128 R136, [R1+0x480] ;  /* 0x0004800001887983 */ /* 0x001ee80000100c00 */
[----:B----4-:R-:W3:Y:S01]  /*dc10*/  LDL.128 R148, [R1+0xd0] ;  /* 0x0000d00001947983 */ /* 0x010ee20000100c00 */
        /* <DEDUP_REMOVED lines=28> */
[----:B0-----:R-:W4:Y:S04]  /*dde0*/  LDL.128 R140, [R1+0xf0] ;  /* 0x0000f000018c7983 */ /* 0x001f280000100c00 */
[----:B---3--:R-:W4:Y:S01]  /*ddf0*/  LDL.128 R148, [R1+0x4a0] ;  /* 0x0004a00001947983 */ /* 0x008f220000100c00 */
        /* <DEDUP_REMOVED lines=25> */
[----:B------:R2:W-:Y:S01]  /*df90*/  STL.128 [R1+0xf0], R140 ;  /* 0x0000f08c01007387 */ /* 0x0005e20000100c00 */
[----:B------:R-:W-:Y:S05]  /*dfa0*/  BRA `(.L_x_157) ;  /* 0xffffffec00887947 */ /* 0x000fea000383ffff */
.L_x_155:
[----:B------:R2:W5:Y:S02]  /*dfb0*/  LDL R150, [R1+0xf8] ;  /* 0x0000f80001967983 */ /* 0x0005640000100800 */
.L_x_156:
[----:B------:R-:W-:Y:S05]  /*dfc0*/  BSYNC.RECONVERGENT B4 ;  /* 0x0000000000047941 */ /* 0x000fea0003800200 */
.L_x_152:
[----:B------:R-:W4:Y:S04]  /*dfd0*/  LDL.64 R148, [R1+0xf0] ;  /* 0x0000f00001947983 */ /* 0x000f280000100a00 */
[----:B------:R-:W3:Y:S04]  /*dfe0*/  LDL.128 R136, [R1+0x80] ;  /* 0x0000800001887983 */ /* 0x000ee80000100c00 */
[----:B------:R-:W2:Y:S04]  /*dff0*/  LDL.128 R140, [R1+0x90] ;  /* 0x00009000018c7983 */ /* 0x000ea80000100c00 */
[----:B------:R-:W2:Y:S04]  /*e000*/  LDL.128 R144, [R1+0xa0] ;  /* 0x0000a00001907983 */ /* 0x000ea80000100c00 */
[----:B----45:R4:W-:Y:S04]  /*e010*/  STL.128 [R1+0x70], R148 ;  /* 0x0000709401007387 */ /* 0x0309e80000100c00 */
[----:B---3--:R3:W-:Y:S04]  /*e020*/  STL.128 [R1], R136 ;  /* 0x0000008801007387 */ /* 0x0087e80000100c00 */
[----:B--2---:R2:W-:Y:S04]  /*e030*/  STL.128 [R1+0x10], R140 ;  /* 0x0000108c01007387 */ /* 0x0045e80000100c00 */
[----:B------:R0:W-:Y:S04]  /*e040*/  STL.128 [R1+0x20], R144 ;  /* 0x0000209001007387 */ /* 0x0001e80000100c00 */
[----:B----4-:R-:W4:Y:S04]  /*e050*/  LDL.128 R148, [R1+0xe0] ;  /* 0x0000e00001947983 */ /* 0x010f280000100c00 */
[----:B---3--:R-:W3:Y:S04]  /*e060*/  LDL.128 R136, [R1+0xb0] ;  /* 0x0000b00001887983 */ /* 0x008ee80000100c00 */
[----:B--2---:R-:W2:Y:S04]  /*e070*/  LDL.128 R140, [R1+0xc0] ;  /* 0x0000c000018c7983 */ /* 0x004ea80000100c00 */
[----:B0-----:R-:W2:Y:S01]  /*e080*/  LDL.128 R144, [R1+0xd0] ;  /* 0x0000d00001907983 */ /* 0x001ea20000100c00 */
[----:B------:R-:W-:-:S05]  /*e090*/  VIADD R67, R67, 0x1 ;  /* 0x0000000143437836 */ /* 0x000fca0000000000 */
[----:B------:R-:W-:Y:S01]  /*e0a0*/  ISETP.NE.AND P0, PT, R67, 0x400, PT ;  /* 0x000004004300780c */ /* 0x000fe20003f05270 */
[----:B----4-:R0:W-:Y:S04]  /*e0b0*/  STL.128 [R1+0x60], R148 ;  /* 0x0000609401007387 */ /* 0x0101e80000100c00 */
[----:B---3--:R0:W-:Y:S04]  /*e0c0*/  STL.128 [R1+0x30], R136 ;  /* 0x0000308801007387 */ /* 0x0081e80000100c00 */
[----:B--2---:R0:W-:Y:S04]  /*e0d0*/  STL.128 [R1+0x40], R140 ;  /* 0x0000408c01007387 */ /* 0x0041e80000100c00 */
[----:B------:R0:W-:Y:S01]  /*e0e0*/  STL.128 [R1+0x50], R144 ;  /* 0x0000509001007387 */ /* 0x0001e20000100c00 */
[----:B------:R-:W-:Y:S05]  /*e0f0*/  @P0 BRA `(.L_x_158) ;  /* 0xffffffd4000c0947 */ /* 0x000fea000383ffff */
[----:B------:R2:W-:Y:S04]  /*e100*/  STL.128 [R1+0x380], R100 ;  /* 0x0003806401007387 */ /* 0x0005e80000100c00 */
[----:B------:R2:W-:Y:S04]  /*e110*/  STL.128 [R1+0x390], R128 ;  /* 0x0003908001007387 */ /* 0x0005e80000100c00 */
[----:B------:R2:W-:Y:S04]  /*e120*/  STL.128 [R1+0x3f0], R104 ;  /* 0x0003f06801007387 */ /* 0x0005e80000100c00 */
[----:B------:R2:W-:Y:S04]  /*e130*/  STL.128 [R1+0x3a0], R124 ;  /* 0x0003a07c01007387 */ /* 0x0005e80000100c00 */
[----:B------:R2:W-:Y:S04]  /*e140*/  STL.128 [R1+0x3b0], R120 ;  /* 0x0003b07801007387 */ /* 0x0005e80000100c00 */
[----:B------:R2:W-:Y:S04]  /*e150*/  STL.128 [R1+0x3c0], R116 ;  /* 0x0003c07401007387 */ /* 0x0005e80000100c00 */
[----:B------:R2:W-:Y:S04]  /*e160*/  STL.128 [R1+0x3d0], R112 ;  /* 0x0003d07001007387 */ /* 0x0005e80000100c00 */
[----:B------:R2:W-:Y:S02]  /*e170*/  STL.128 [R1+0x3e0], R108 ;  /* 0x0003e06c01007387 */ /* 0x0005e40000100c00 */
.L_x_141:
[----:B------:R-:W-:Y:S05]  /*e180*/  BSYNC.RECONVERGENT B3 ;  /* 0x0000000000037941 */ /* 0x000fea0003800200 */
.L_x_140:
        /* <DEDUP_REMOVED lines=18> */
[----:B---3--:R-:W-:-:S02]  /*e2b0*/  IMAD.U32 R99, RZ, RZ, UR7 ;  /* 0x00000007ff637e24 */ /* 0x008fc4000f8e00ff */
[----:B------:R-:W-:Y:S01]  /*e2c0*/  IMAD.U32 R98, RZ, RZ, UR4 ;  /* 0x00000004ff627e24 */ /* 0x000fe2000f8e00ff */
[----:B------:R3:W-:Y:S01]  /*e2d0*/  STL.128 [R1+0x50], R84 ;  /* 0x0000505401007387 */ /* 0x0007e20000100c00 */
[----:B----4-:R-:W-:Y:S02]  /*e2e0*/  IMAD.U32 R71, RZ, RZ, UR7 ;  /* 0x00000007ff477e24 */ /* 0x010fe4000f8e00ff */
[----:B------:R-:W-:Y:S01]  /*e2f0*/  IMAD.U32 R70, RZ, RZ, UR4 ;  /* 0x00000004ff467e24 */ /* 0x000fe2000f8e00ff */
[----:B------:R4:W-:Y:S01]  /*e300*/  STL.128 [R1+0x60], R88 ;  /* 0x0000605801007387 */ /* 0x0009e20000100c00 */
[----:B-----5:R-:W-:Y:S02]  /*e310*/  IMAD.U32 R75, RZ, RZ, UR7 ;  /* 0x00000007ff4b7e24 */ /* 0x020fe4000f8e00ff */
[----:B------:R-:W-:Y:S01]  /*e320*/  IMAD.U32 R74, RZ, RZ, UR4 ;  /* 0x00000004ff4a7e24 */ /* 0x000fe2000f8e00ff */
[----:B------:R5:W-:Y:S01]  /*e330*/  STL.128 [R1+0x70], R92 ;  /* 0x0000705c01007387 */ /* 0x000be20000100c00 */
[----:B0-----:R-:W-:-:S02]  /*e340*/  IMAD.U32 R79, RZ, RZ, UR7 ;  /* 0x00000007ff4f7e24 */ /* 0x001fc4000f8e00ff */
[----:B------:R-:W-:Y:S02]  /*e350*/  IMAD.U32 R78, RZ, RZ, UR4 ;  /* 0x00000004ff4e7e24 */ /* 0x000fe4000f8e00ff */
[----:B-1----:R-:W-:Y:S02]  /*e360*/  IMAD.U32 R83, RZ, RZ, UR7 ;  /* 0x00000007ff537e24 */ /* 0x002fe4000f8e00ff */
[----:B------:R-:W-:Y:S02]  /*e370*/  IMAD.U32 R82, RZ, RZ, UR4 ;  /* 0x00000004ff527e24 */ /* 0x000fe4000f8e00ff */
[----:B---3--:R-:W-:Y:S02]  /*e380*/  IMAD.U32 R87, RZ, RZ, UR7 ;  /* 0x00000007ff577e24 */ /* 0x008fe4000f8e00ff */
[----:B------:R-:W-:Y:S02]  /*e390*/  IMAD.U32 R86, RZ, RZ, UR4 ;  /* 0x00000004ff567e24 */ /* 0x000fe4000f8e00ff */
[----:B----4-:R-:W-:-:S02]  /*e3a0*/  IMAD.U32 R91, RZ, RZ, UR7 ;  /* 0x00000007ff5b7e24 */ /* 0x010fc4000f8e00ff */
[----:B------:R-:W-:Y:S02]  /*e3b0*/  IMAD.U32 R90, RZ, RZ, UR4 ;  /* 0x00000004ff5a7e24 */ /* 0x000fe4000f8e00ff */
[----:B-----5:R-:W-:Y:S02]  /*e3c0*/  IMAD.MOV.U32 R95, RZ, RZ, RZ ;  /* 0x000000ffff5f7224 */ /* 0x020fe400078e00ff */
        /* <DEDUP_REMOVED lines=13> */
[----:B------:R-:W-:Y:S02]  /*e4a0*/  IMAD.MOV.U32 R96, RZ, RZ, RZ ;  /* 0x000000ffff607224 */ /* 0x000fe400078e00ff */
[----:B------:R-:W-:Y:S02]  /*e4b0*/  IMAD.U32 R94, RZ, RZ, UR4 ;  /* 0x00000004ff5e7e24 */ /* 0x000fe4000f8e00ff */
[----:B------:R-:W-:-:S02]  /*e4c0*/  IMAD.U32 R93, RZ, RZ, UR5 ;  /* 0x00000005ff5d7e24 */ /* 0x000fc4000f8e00ff */
[----:B------:R-:W-:-:S07]  /*e4d0*/  IMAD.U32 R92, RZ, RZ, UR6 ;  /* 0x00000006ff5c7e24 */ /* 0x000fce000f8e00ff */
.L_x_175:
[----:B------:R-:W-:-:S05]  /*e4e0*/  SHF.R.U32.HI R9, RZ, 0x5, R158 ;  /* 0x00000005ff097819 */ /* 0x000fca000001169e */
[----:B------:R-:W-:-:S06]  /*e4f0*/  IMAD R9, R9, 0x4, R152 ;  /* 0x0000000409097824 */ /* 0x000fcc00078e0298 */
[----:B------:R-:W3:Y:S01]  /*e500*/  LDL R9, [R9] ;  /* 0x0000000009097983 */ /* 0x000ee20000100800 */
[----:B------:R-:W-:Y:S01]  /*e510*/  BSSY.RECONVERGENT B3, `(.L_x_159) ;  /* 0x0000154000037945 */ /* 0x000fe20003800200 */
[----:B---3--:R-:W-:-:S04]  /*e520*/  SHF.R.W.U32.HI R8, RZ, R158, R9 ;  /* 0x0000009eff087219 */ /* 0x008fc80000011e09 */
[----:B------:R-:W-:-:S04]  /*e530*/  LOP3.LUT R8, R8, 0x1, RZ, 0xc0, !PT ;  /* 0x0000000108087812 */ /* 0x000fc800078ec0ff */
[----:B------:R-:W-:-:S13]  /*e540*/  ISETP.NE.U32.AND P0, PT, R8, 0x1, PT ;  /* 0x000000010800780c */ /* 0x000fda0003f05070 */
[----:B01----:R-:W-:Y:S05]  /*e550*/  @P0 BRA `(.L_x_160) ;  /* 0x00000014003c0947 */ /* 0x003fea0003800000 */
[----:B------:R-:W-:Y:S01]  /*e560*/  CS2R R76, SRZ ;  /* 0x00000000004c7805 */ /* 0x000fe2000001ff00 */
[----:B------:R-:W-:-:S06]  /*e570*/  UMOV UR4, URZ ;  /* 0x000000ff00047c82 */ /* 0x000fcc0008000000 */
.L_x_161:
[----:B0-----:R-:W-:-:S05]  /*e580*/  IMAD R67, R76, 0x4, R1 ;  /* 0x000000044c437824 */ /* 0x001fca00078e0201 */
[----:B------:R-:W3:Y:S04]  /*e590*/  LDL.128 R68, [R67+0x200] ;  /* 0x0002000043447983 */ /* 0x000ee80000100c00 */
[----:B------:R-:W3:Y:S04]  /*e5a0*/  LDL.128 R72, [R67] ;  /* 0x0000000043487983 */ /* 0x000ee80000100c00 */
[----:B------:R-:W4:Y:S04]  /*e5b0*/  LDL.128 R8, [R67+0x210] ;  /* 0x0002100043087983 */ /* 0x000f280000100c00 */
[----:B------:R-:W4:Y:S01]  /*e5c0*/  LDL.128 R40, [R67+0x10] ;  /* 0x0000100043287983 */ /* 0x000f220000100c00 */
[----:B------:R-:W-:Y:S01]  /*e5d0*/  VIADD R76, R76, 0x8 ;  /* 0x000000084c4c7836 */ /* 0x000fe20000000000 */
[----:B---3--:R-:W-:-:S04]  /*e5e0*/  IADD3 R68, P0, P1, R72, R77, R68 ;  /* 0x0000004d48447210 */ /* 0x008fc8000791e044 */
        /* <DEDUP_REMOVED lines=8> */
[----:B----4-:R-:W-:-:S04]  /*e670*/  IADD3 R8, P0, P1, R40, R73, R8 ;  /* 0x0000004928087210 */ /* 0x010fc8000791e008 */
        /* <DEDUP_REMOVED lines=10> */
[----:B------:R1:W5:Y:S04]  /*e720*/  LDL.128 R136, [R1+0x440] ;  /* 0x0004400001887983 */ /* 0x0003680000100c00 */
[----:B0-----:R1:W5:Y:S01]  /*e730*/  LDL.128 R8, [R1+0x430] ;  /* 0x0004300001087983 */ /* 0x0013620000100c00 */
[----:B------:R-:W-:Y:S01]  /*e740*/  BSSY.RECONVERGENT B4, `(.L_x_162) ;  /* 0x0000120000047945 */ /* 0x000fe20003800200 */
.L_x_167:
[----:B0-----:R-:W3:Y:S01]  /*e750*/  LDL.128 R92, [R1+0x170] ;  /* 0x00017000015c7983 */ /* 0x001ee20000100c00 */
[----:B------:R-:W-:Y:S01]  /*e760*/  BSSY.RELIABLE B5, `(.L_x_163) ;  /* 0x00000a4000057945 */ /* 0x000fe20003800100 */
[----:B---3--:R-:W-:-:S13]  /*e770*/  ISETP.GT.U32.AND P0, PT, R95, R156, PT ;  /* 0x0000009c5f00720c */ /* 0x008fda0003f04070 */
        /* <DEDUP_REMOVED lines=19> */
[----:B------:R-:W3:Y:S02]  /*e8b0*/  LDL.128 R40, [R1+0x160] ;  /* 0x0001600001287983 */ /* 0x000ee40000100c00 */
        /* <DEDUP_REMOVED lines=105> */
[----:B---3-5:R-:W-:-:S13]  /*ef50*/  ISETP.GT.U32.AND P0, PT, R43, R139, PT ;  /* 0x0000008b2b00720c */ /* 0x028fda0003f04070 */
        /* <DEDUP_REMOVED lines=36> */
.L_x_164:
[----:B------:R-:W-:Y:S05]  /*f1a0*/  BSYNC.RELIABLE B5 ;  /* 0x0000000000057941 */ /* 0x000fea0003800100 */
.L_x_163:
[----:B------:R-:W3:Y:S04]  /*f1b0*/  LDL.128 R68, [R1+0x100] ;  /* 0x0001000001447983 */ /* 0x000ee80000100c00 */
[----:B------:R-:W3:Y:S04]  /*f1c0*/  LDL.128 R40, [R1+0x430] ;  /* 0x0004300001287983 */ /* 0x000ee80000100c00 */
[----:B------:R-:W4:Y:S04]  /*f1d0*/  LDL.128 R72, [R1+0x110] ;  /* 0x0001100001487983 */ /* 0x000f280000100c00 */
[----:B------:R-:W4:Y:S04]  /*f1e0*/  LDL.128 R76, [R1+0x440] ;  /* 0x00044000014c7983 */ /* 0x000f280000100c00 */
[----:B------:R-:W2:Y:S04]  /*f1f0*/  LDL.128 R80, [R1+0x120] ;  /* 0x0001200001507983 */ /* 0x000ea80000100c00 */
[----:B------:R-:W2:Y:S04]  /*f200*/  LDL.128 R84, [R1+0x450] ;  /* 0x0004500001547983 */ /* 0x000ea80000100c00 */
[----:B------:R-:W2:Y:S04]  /*f210*/  LDL.128 R88, [R1+0x130] ;  /* 0x0001300001587983 */ /* 0x000ea80000100c00 */
[----:B------:R-:W2:Y:S01]  /*f220*/  LDL.128 R92, [R1+0x460] ;  /* 0x00046000015c7983 */ /* 0x000ea20000100c00 */
[----:B------:R-:W-:-:S03]  /*f230*/  IMAD.MOV.U32 R67, RZ, RZ, -0x1 ;  /* 0xffffffffff437424 */ /* 0x000fc600078e00ff */
[----:B------:R-:W2:Y:S04]  /*f240*/  LDL.128 R140, [R1+0x140] ;  /* 0x00014000018c7983 */ /* 0x000ea80000100c00 */
[----:B------:R-:W2:Y:S04]  /*f250*/  LDL.128 R144, [R1+0x150] ;  /* 0x0001500001907983 */ /* 0x000ea80000100c00 */
[----:B------:R-:W2:Y:S04]  /*f260*/  LDL.128 R148, [R1+0x160] ;  /* 0x0001600001947983 */ /* 0x000ea80000100c00 */
[----:B------:R-:W2:Y:S01]  /*f270*/  LDL.128 R96, [R1+0x4a0] ;  /* 0x0004a00001607983 */ /* 0x000ea20000100c00 */
[----:B---3--:R-:W-:-:S05]  /*f280*/  IADD3 R40, P0, PT, -R40, R68, RZ ;  /* 0x0000004428287210 */ /* 0x008fca0007f1e1ff */
        /* <DEDUP_REMOVED lines=24> */
[----:B--2---:R-:W-:Y:S02]  /*f410*/  IADD3 R80, P0, P1, R80, -R77, -R84 ;  /* 0x8000004d50507210 */ /* 0x004fe4000791e854 */
        /* <DEDUP_REMOVED lines=81> */
.L_x_165:
[----:B------:R0:W5:Y:S02]  /*f930*/  LDL R94, [R1+0x178] ;  /* 0x00017800015e7983 */ /* 0x0001640000100800 */
.L_x_166:
[----:B------:R-:W-:Y:S05]  /*f940*/  BSYNC.RECONVERGENT B4 ;  /* 0x0000000000047941 */ /* 0x000fea0003800200 */
.L_x_162:
[----:B------:R-:W3:Y:S04]  /*f950*/  LDL.64 R92, [R1+0x170] ;  /* 0x00017000015c7983 */ /* 0x000ee80000100a00 */
[----:B------:R-:W4:Y:S04]  /*f960*/  LDL.128 R96, [R1+0x100] ;  /* 0x0001000001607983 */ /* 0x000f280000100c00 */
[----:B------:R-:W2:Y:S04]  /*f970*/  LDL.128 R68, [R1+0x110] ;  /* 0x0001100001447983 */ /* 0x000ea80000100c00 */
[----:B------:R-:W2:Y:S04]  /*f980*/  LDL.128 R72, [R1+0x120] ;  /* 0x0001200001487983 */ /* 0x000ea80000100c00 */
[----:B------:R-:W2:Y:S04]  /*f990*/  LDL.128 R76, [R1+0x130] ;  /* 0x00013000014c7983 */ /* 0x000ea80000100c00 */
[----:B------:R-:W2:Y:S04]  /*f9a0*/  LDL.128 R80, [R1+0x140] ;  /* 0x0001400001507983 */ /* 0x000ea80000100c00 */
[----:B------:R-:W2:Y:S04]  /*f9b0*/  LDL.128 R84, [R1+0x150] ;  /* 0x0001500001547983 */ /* 0x000ea80000100c00 */
[----:B------:R-:W2:Y:S04]  /*f9c0*/  LDL.128 R88, [R1+0x160] ;  /* 0x0001600001587983 */ /* 0x000ea80000100c00 */
[----:B---3-5:R3:W-:Y:S04]  /*f9d0*/  STL.128 [R1+0x270], R92 ;  /* 0x0002705c01007387 */ /* 0x0287e80000100c00 */
[----:B----4-:R3:W-:Y:S04]  /*f9e0*/  STL.128 [R1+0x200], R96 ;  /* 0x0002006001007387 */ /* 0x0107e80000100c00 */
[----:B--2---:R3:W-:Y:S04]  /*f9f0*/  STL.128 [R1+0x210], R68 ;  /* 0x0002104401007387 */ /* 0x0047e80000100c00 */
[----:B------:R3:W-:Y:S04]  /*fa00*/  STL.128 [R1+0x220], R72 ;  /* 0x0002204801007387 */ /* 0x0007e80000100c00 */
[----:B------:R3:W-:Y:S04]  /*fa10*/  STL.128 [R1+0x230], R76 ;  /* 0x0002304c01007387 */ /* 0x0007e80000100c00 */
[----:B------:R3:W-:Y:S04]  /*fa20*/  STL.128 [R1+0x240], R80 ;  /* 0x0002405001007387 */ /* 0x0007e80000100c00 */
[----:B------:R3:W-:Y:S04]  /*fa30*/  STL.128 [R1+0x250], R84 ;  /* 0x0002505401007387 */ /* 0x0007e80000100c00 */
[----:B------:R3:W-:Y:S02]  /*fa40*/  STL.128 [R1+0x260], R88 ;  /* 0x0002605801007387 */ /* 0x0007e40000100c00 */
.L_x_160:
[----:B------:R-:W-:Y:S05]  /*fa50*/  BSYNC.RECONVERGENT B3 ;  /* 0x0000000000037941 */ /* 0x000fea0003800200 */
.L_x_159:
[----:B------:R-:W-:Y:S01]  /*fa60*/  IMAD.MOV.U32 R44, RZ, RZ, RZ ;  /* 0x000000ffff2c7224 */ /* 0x000fe200078e00ff */
[----:B------:R-:W-:Y:S01]  /*fa70*/  UMOV UR4, URZ ;  /* 0x000000ff00047c82 */ /* 0x000fe20008000000 */
[----:B------:R-:W-:-:S07]  /*fa80*/  IMAD.MOV.U32 R54, RZ, RZ, RZ ;  /* 0x000000ffff367224 */ /* 0x000fce00078e00ff */
.L_x_168:
[----:B----4-:R-:W-:-:S05]  /*fa90*/  IMAD R55, R54, 0x4, R1 ;  /* 0x0000000436377824 */ /* 0x010fca00078e0201 */
[----:B------:R-:W4:Y:S04]  /*faa0*/  LDL.128 R40, [R55] ;  /* 0x0000000037287983 */ /* 0x000f280000100c00 */
[----:B------:R-:W5:Y:S01]  /*fab0*/  LDL.128 R8, [R55+0x10] ;  /* 0x0000100037087983 */ /* 0x000f620000100c00 */
[----:B------:R-:W-:Y:S02]  /*fac0*/  IMAD.U32 R45, RZ, RZ, UR4 ;  /* 0x00000004ff2d7e24 */ /* 0x000fe4000f8e00ff */
[----:B------:R-:W-:Y:S02]  /*fad0*/  IMAD.MOV.U32 R47, RZ, RZ, RZ ;  /* 0x000000ffff2f7224 */ /* 0x000fe400078e00ff */
[----:B------:R-:W-:Y:S02]  /*fae0*/  IMAD.MOV.U32 R49, RZ, RZ, RZ ;  /* 0x000000ffff317224 */ /* 0x000fe400078e00ff */
[----:B------:R-:W-:-:S02]  /*faf0*/  IMAD.MOV.U32 R51, RZ, RZ, RZ ;  /* 0x000000ffff337224 */ /* 0x000fc400078e00ff */
[----:B------:R-:W-:Y:S02]  /*fb00*/  IMAD.MOV.U32 R53, RZ, RZ, RZ ;  /* 0x000000ffff357224 */ /* 0x000fe400078e00ff */
[----:B------:R-:W-:-:S05]  /*fb10*/  VIADD R54, R54, 0x8 ;  /* 0x0000000836367836 */ /* 0x000fca0000000000 */
[----:B------:R-:W-:Y:S01]  /*fb20*/  ISETP.NE.AND P0, PT, R54, 0x20, PT ;  /* 0x000000203600780c */ /* 0x000fe20003f05270 */
[----:B----4-:R-:W-:-:S04]  /*fb30*/  IMAD.WIDE.U32 R44, R40, 0x2, R44 ;  /* 0x00000002282c7825 */ /* 0x010fc800078e002c */
        /* <DEDUP_REMOVED lines=8> */
[----:B-----5:R-:W-:-:S04]  /*fbc0*/  IMAD.WIDE.U32 R48, R8, 0x2, R48 ;  /* 0x0000000208307825 */ /* 0x020fc800078e0030 */
        /* <DEDUP_REMOVED lines=18> */
[----:B------:R0:W5:Y:S04]  /*fcf0*/  LDL.128 R64, [R1+0x4a0] ;  /* 0x0004a00001407983 */ /* 0x0001680000100c00 */
[----:B------:R0:W5:Y:S04]  /*fd00*/  LDL.128 R60, [R1+0x490] ;  /* 0x00049000013c7983 */ /* 0x0001680000100c00 */
[----:B------:R0:W5:Y:S04]  /*fd10*/  LDL.128 R56, [R1+0x480] ;  /* 0x0004800001387983 */ /* 0x0001680000100c00 */
[----:B----4-:R0:W5:Y:S04]  /*fd20*/  LDL.128 R52, [R1+0x470] ;  /* 0x0004700001347983 */ /* 0x0101680000100c00 */
[----:B------:R0:W5:Y:S04]  /*fd30*/  LDL.128 R48, [R1+0x460] ;  /* 0x0004600001307983 */ /* 0x0001680000100c00 */
[----:B------:R0:W5:Y:S04]  /*fd40*/  LDL.128 R44, [R1+0x450] ;  /* 0x00045000012c7983 */ /* 0x0001680000100c00 */
[----:B------:R0:W5:Y:S04]  /*fd50*/  LDL.128 R40, [R1+0x440] ;  /* 0x0004400001287983 */ /* 0x0001680000100c00 */
[----:B------:R0:W5:Y:S01]  /*fd60*/  LDL.128 R8, [R1+0x430] ;  /* 0x0004300001087983 */ /* 0x0001620000100c00 */
[----:B------:R-:W-:Y:S01]  /*fd70*/  BSSY.RECONVERGENT B3, `(.L_x_169) ;  /* 0x0000120000037945 */ /* 0x000fe20003800200 */
.L_x_174:
[----:B----4-:R-:W4:Y:S01]  /*fd80*/  LDL.128 R148, [R1+0xf0] ;  /* 0x0000f00001947983 */ /* 0x010f220000100c00 */
[----:B------:R-:W-:Y:S01]  /*fd90*/  BSSY.RELIABLE B4, `(.L_x_170) ;  /* 0x00000a4000047945 */ /* 0x000fe20003800100 */
[----:B----4-:R-:W-:-:S13]  /*fda0*/  ISETP.GT.U32.AND P0, PT, R151, R156, PT ;  /* 0x0000009c9700720c */ /* 0x010fda0003f04070 */
        /* <DEDUP_REMOVED lines=19> */
[----:B------:R-:W4:Y:S02]  /*fee0*/  LDL.128 R136, [R1+0xe0] ;  /* 0x0000e00001887983 */ /* 0x000f240000100c00 */
[----:B----4-:R-:W-:-:S13]  /*fef0*/  ISETP.GT.U32.AND P0, PT, R139, R63, PT ;  /* 0x0000003f8b00720c */ /* 0x010fda0003f04070 */
        /* <DEDUP_REMOVED lines=141> */
.L_x_171:
[----:B------:R-:W-:Y:S05]  /*107d0*/  BSYNC.RELIABLE B4 ;  /* 0x0000000000047941 */ /* 0x000fea0003800100 */
.L_x_170:
[----:B------:R-:W4:Y:S04]  /*107e0*/  LDL.128 R148, [R1+0x80] ;  /* 0x0000800001947983 */ /* 0x000f280000100c00 */
[----:B------:R-:W4:Y:S04]  /*107f0*/  LDL.128 R140, [R1+0x430] ;  /* 0x00043000018c7983 */ /* 0x000f280000100c00 */
[----:B------:R-:W2:Y:S04]  /*10800*/  LDL.128 R136, [R1+0x90] ;  /* 0x0000900001887983 */ /* 0x000ea80000100c00 */
[----:B------:R-:W2:Y:S01]  /*10810*/  LDL.128 R144, [R1+0x440] ;  /* 0x0004400001907983 */ /* 0x000ea20000100c00 */
[----:B------:R-:W-:Y:S01]  /*10820*/  IMAD.MOV.U32 R159, RZ, RZ, -0x1 ;  /* 0xffffffffff9f7424 */ /* 0x000fe200078e00ff */
[----:B----4-:R-:W-:-:S05]  /*10830*/  IADD3 R140, P0, PT, -R140, R148, RZ ;  /* 0x000000948c8c7210 */ /* 0x010fca0007f1e1ff */
        /* <DEDUP_REMOVED lines=114> */
.L_x_172:
[----:B------:R4:W5:Y:S02]  /*10f60*/  LDL R150, [R1+0xf8] ;  /* 0x0000f80001967983 */ /* 0x0009640000100800 */
.L_x_173:
[----:B------:R-:W-:Y:S05]  /*10f70*/  BSYNC.RECONVERGENT B3 ;  /* 0x0000000000037941 */ /* 0x000fea0003800200 */
.L_x_169:
[----:B------:R-:W2:Y:S04]  /*10f80*/  LDL.64 R148, [R1+0xf0] ;  /* 0x0000f00001947983 */ /* 0x000ea80000100a00 */
[----:B------:R-:W3:Y:S04]  /*10f90*/  LDL.128 R136, [R1+0x80] ;  /* 0x0000800001887983 */ /* 0x000ee80000100c00 */
[----:B------:R-:W4:Y:S04]  /*10fa0*/  LDL.128 R140, [R1+0x90] ;  /* 0x00009000018c7983 */ /* 0x000f280000100c00 */
[----:B------:R-:W4:Y:S04]  /*10fb0*/  LDL.128 R144, [R1+0xa0] ;  /* 0x0000a00001907983 */ /* 0x000f280000100c00 */
[----:B--2--5:R2:W-:Y:S04]  /*10fc0*/  STL.128 [R1+0x70], R148 ;  /* 0x0000709401007387 */ /* 0x0245e80000100c00 */
[----:B---3--:R3:W-:Y:S04]  /*10fd0*/  STL.128 [R1], R136 ;  /* 0x0000008801007387 */ /* 0x0087e80000100c00 */
[----:B----4-:R4:W-:Y:S04]  /*10fe0*/  STL.128 [R1+0x10], R140 ;  /* 0x0000108c01007387 */ /* 0x0109e80000100c00 */
[----:B------:R0:W-:Y:S04]  /*10ff0*/  STL.128 [R1+0x20], R144 ;  /* 0x0000209001007387 */ /* 0x0001e80000100c00 */
[----:B--2---:R-:W2:Y:S04]  /*11000*/  LDL.128 R148, [R1+0xe0] ;  /* 0x0000e00001947983 */ /* 0x004ea80000100c00 */
[----:B---3--:R-:W3:Y:S04]  /*11010*/  LDL.128 R136, [R1+0xb0] ;  /* 0x0000b00001887983 */ /* 0x008ee80000100c00 */
[----:B----4-:R-:W4:Y:S04]  /*11020*/  LDL.128 R140, [R1+0xc0] ;  /* 0x0000c000018c7983 */ /* 0x010f280000100c00 */
[----:B0-----:R-:W4:Y:S01]  /*11030*/  LDL.128 R144, [R1+0xd0] ;  /* 0x0000d00001907983 */ /* 0x001f220000100c00 */
[----:B------:R-:W-:-:S05]  /*11040*/  VIADD R158, R158, 0x1 ;  /* 0x000000019e9e7836 */ /* 0x000fca0000000000 */
[----:B------:R-:W-:Y:S01]  /*11050*/  ISETP.NE.AND P0, PT, R158, 0x400, PT ;  /* 0x000004009e00780c */ /* 0x000fe20003f05270 */
[----:B--2---:R0:W-:Y:S04]  /*11060*/  STL.128 [R1+0x60], R148 ;  /* 0x0000609401007387 */ /* 0x0041e80000100c00 */
[----:B---3--:R0:W-:Y:S04]  /*11070*/  STL.128 [R1+0x30], R136 ;  /* 0x0000308801007387 */ /* 0x0081e80000100c00 */
[----:B----4-:R0:W-:Y:S04]  /*11080*/  STL.128 [R1+0x40], R140 ;  /* 0x0000408c01007387 */ /* 0x0101e80000100c00 */
[----:B------:R0:W-:Y:S01]  /*11090*/  STL.128 [R1+0x50], R144 ;  /* 0x0000509001007387 */ /* 0x0001e20000100c00 */
[----:B------:R-:W-:Y:S05]  /*110a0*/  @P0 BRA `(.L_x_175) ;  /* 0xffffffd4000c0947 */ /* 0x000fea000383ffff */
[----:B------:R2:W-:Y:S01]  /*110b0*/  STL.128 [R1+0x180], R96 ;  /* 0x0001806001007387 */ /* 0x0005e20000100c00 */
[----:B------:R-:W-:-:S03]  /*110c0*/  VIADD R157, R157, 0x1 ;  /* 0x000000019d9d7836 */ /* 0x000fc60000000000 */
[----:B------:R2:W-:Y:S02]  /*110d0*/  STL.128 [R1+0x190], R68 ;  /* 0x0001904401007387 */ /* 0x0005e40000100c00 */
[----:B------:R-:W-:Y:S02]  /*110e0*/  ISETP.NE.AND P0, PT, R157, 0x400, PT ;  /* 0x000004009d00780c */ /* 0x000fe40003f05270 */
[----:B------:R2:W-:Y:S04]  /*110f0*/  STL.128 [R1+0x1f0], R92 ;  /* 0x0001f05c01007387 */ /* 0x0005e80000100c00 */
[----:B------:R2:W-:Y:S04]  /*11100*/  STL.128 [R1+0x1a0], R72 ;  /* 0x0001a04801007387 */ /* 0x0005e80000100c00 */
[----:B------:R2:W-:Y:S04]  /*11110*/  STL.128 [R1+0x1b0], R76 ;  /* 0x0001b04c01007387 */ /* 0x0005e80000100c00 */
[----:B------:R2:W-:Y:S04]  /*11120*/  STL.128 [R1+0x1c0], R80 ;  /* 0x0001c05001007387 */ /* 0x0005e80000100c00 */
[----:B------:R2:W-:Y:S04]  /*11130*/  STL.128 [R1+0x1d0], R84 ;  /* 0x0001d05401007387 */ /* 0x0005e80000100c00 */
[----:B------:R2:W-:Y:S01]  /*11140*/  STL.128 [R1+0x1e0], R88 ;  /* 0x0001e05801007387 */ /* 0x0005e20000100c00 */
[----:B------:R-:W-:Y:S05]  /*11150*/  @P0 BRA `(.L_x_176) ;  /* 0xffffffa000000947 */ /* 0x000fea000383ffff */
[----:B------:R-:W-:Y:S01]  /*11160*/  ISETP.NE.AND P0, PT, R107, RZ, PT ;  /* 0x000000ff6b00720c */ /* 0x000fe20003f05270 */
[----:B------:R-:W-:-:S12]  /*11170*/  BSSY.RELIABLE B3, `(.L_x_177) ;  /* 0x0000344000037945 */ /* 0x000fd80003800100 */
[----:B------:R-:W-:Y:S05]  /*11180*/  @P0 BRA `(.L_x_178) ;  /* 0x0000000000440947 */ /* 0x000fea0003800000 */
[----:B--2---:R-:W-:Y:S02]  /*11190*/  LOP3.LUT R68, R104, R106, R105, 0xfe, !PT ;  /* 0x0000006a68447212 */ /* 0x004fe400078efe69 */
[----:B------:R-:W-:Y:S02]  /*111a0*/  ISETP.EQ.AND P1, PT, R100, 0x1, PT ;  /* 0x000000016400780c */ /* 0x000fe40003f22270 */
[----:B------:R-:W-:-:S04]  /*111b0*/  LOP3.LUT R68, R110, R68, R111, 0xfe, !PT ;  /* 0x000000446e447212 */ /* 0x000fc800078efe6f */
        /* <DEDUP_REMOVED lines=12> */
[----:B------:R-:W-:-:S13]  /*11280*/  LOP3.LUT P0, RZ, R68, R101, RZ, 0xfc, !PT ;  /* 0x0000006544ff7212 */ /* 0x000fda000780fcff */
[----:B------:R-:W-:Y:S05]  /*11290*/  @!P0 BRA P1, `(.L_x_179) ;  /* 0x0000003000c48947 */ /* 0x000fea0000800000 */
.L_x_178:
[----:B------:R-:W-:-:S13]  /*112a0*/  ISETP.GT.U32.AND P0, PT, R107, R39, PT ;  /* 0x000000276b00720c */ /* 0x000fda0003f04070 */
[----:B------:R-:W-:Y:S05]  /*112b0*/  @P0 BRA `(.L_x_180) ;  /* 0x0000000000840947 */ /* 0x000fea0003800000 */
[----:B------:R-:W-:Y:S02]  /*112c0*/  ISETP.NE.AND P0, PT, R105, R37, PT ;  /* 0x000000256900720c */ /* 0x000fe40003f05270 */
[----:B------:R-:W-:Y:S02]  /*112d0*/  ISETP.EQ.AND P1, PT, R100, R132, PT ;  /* 0x000000846400720c */ /* 0x000fe40003f22270 */
[----:B------:R-:W-:-:S04]  /*112e0*/  ISETP.EQ.AND P0, PT, R106, R38, !P0 ;  /* 0x000000266a00720c */ /* 0x000fc80004702270 */
[----:B------:R-:W-:-:S04]  /*112f0*/  ISETP.GE.U32.AND P0, PT, R107, R39, P0 ;  /* 0x000000276b00720c */ /* 0x000fc80000706070 */
[----:B------:R-:W-:-:S04]  /*11300*/  ISETP.EQ.AND P0, PT, R104, R36, P0 ;  /* 0x000000246800720c */ /* 0x000fc80000702270 */
        /* <DEDUP_REMOVED lines=26> */
[----:B------:R-:W-:-:S13]  /*114b0*/  ISETP.EQ.AND P0, PT, R101, R133, P0 ;  /* 0x000000856500720c */ /* 0x000fda0000702270 */
[----:B------:R-:W-:Y:S05]  /*114c0*/  @P0 BRA P1, `(.L_x_179) ;  /* 0x0000003000380947 */ /* 0x000fea0000800000 */
.L_x_180:
[----:B------:R-:W-:-:S13]  /*114d0*/  ISETP.NE.AND P0, PT, R154, RZ, PT ;  /* 0x000000ff9a00720c */ /* 0x000fda0003f05270 */
[----:B------:R-:W-:Y:S05]  /*114e0*/  @!P0 BREAK.RELIABLE B3 ;  /* 0x0000000000038942 */ /* 0x000fea0003800100 */
[----:B------:R-:W-:Y:S05]  /*114f0*/  @!P0 BREAK.RELIABLE B2 ;  /* 0x0000000000028942 */ /* 0x000fea0003800100 */
[----:B------:R-:W-:Y:S05]  /*11500*/  @!P0 BRA `(.L_x_181) ;  /* 0x0000004000948947 */ /* 0x000fea0003800000 */
[----:B------:R-:W-:-:S07]  /*11510*/  IMAD.MOV.U32 R157, RZ, RZ, RZ ;  /* 0x000000ffff9d7224 */ /* 0x000fce00078e00ff */
.L_x_203:
[----:B------:R3:W-:Y:S01]  /*11520*/  STL.128 [R1+0x380], RZ ;  /* 0x000380ff01007387 */ /* 0x0007e20000100c00 */
[----:B------:R-:W-:Y:S01]  /*11530*/  BSSY.RECONVERGENT B4, `(.L_x_182) ;  /* 0x00002db000047945 */ /* 0x000fe20003800200 */
[----:B------:R-:W-:Y:S01]  /*11540*/  IMAD.MOV.U32 R156, RZ, RZ, RZ ;  /* 0x000000ffff9c7224 */ /* 0x000fe200078e00ff */
[----:B--2---:R-:W-:Y:S01]  /*11550*/  CS2R R68, SRZ ;  /* 0x0000000000447805 */ /* 0x004fe2000001ff00 */
[----:B------:R3:W-:Y:S01]  /*11560*/  STL.128 [R1+0x390], RZ ;  /* 0x000390ff01007387 */ /* 0x0007e20000100c00 */
[----:B------:R-:W-:Y:S02]  /*11570*/  CS2R R70, SRZ ;  /* 0x0000000000467805 */ /* 0x000fe4000001ff00 */
[----:B------:R-:W-:Y:S02]  /*11580*/  CS2R R72, SRZ ;  /* 0x0000000000487805 */ /* 0x000fe4000001ff00 */
[----:B------:R-:W-:Y:S01]  /*11590*/  CS2R R74, SRZ ;  /* 0x00000000004a7805 */ /* 0x000fe2000001ff00 */
[----:B------:R3:W-:Y:S01]  /*115a0*/  STL.128 [R1+0x3a0], RZ ;  /* 0x0003a0ff01007387 */ /* 0x0007e20000100c00 */
[----:B------:R-:W-:-:S02]  /*115b0*/  CS2R R76, SRZ ;  /* 0x00000000004c7805 */ /* 0x000fc4000001ff00 */
[----:B------:R-:W-:Y:S02]  /*115c0*/  CS2R R78, SRZ ;  /* 0x00000000004e7805 */ /* 0x000fe4000001ff00 */
[----:B------:R-:W-:Y:S01]  /*115d0*/  CS2R R80, SRZ ;  /* 0x0000000000507805 */ /* 0x000fe2000001ff00 */
        /* <DEDUP_REMOVED lines=12> */
[----:B------:R3:W-:Y:S04]  /*116a0*/  STL.128 [R1+0x3e0], RZ ;  /* 0x0003e0ff01007387 */ /* 0x0007e80000100c00 */
[----:B------:R3:W-:Y:S04]  /*116b0*/  STL.128 [R1+0x3f0], RZ ;  /* 0x0003f0ff01007387 */ /* 0x0007e80000100c00 */
[----:B------:R3:W-:Y:S04]  /*116c0*/  STL.128 [R1], RZ ;  /* 0x000000ff01007387 */ /* 0x0007e80000100c00 */
[----:B------:R3:W-:Y:S04]  /*116d0*/  STL.128 [R1+0x10], RZ ;  /* 0x000010ff01007387 */ /* 0x0007e80000100c00 */
[----:B------:R3:W-:Y:S04]  /*116e0*/  STL.128 [R1+0x20], RZ ;  /* 0x000020ff01007387 */ /* 0x0007e80000100c00 */
[----:B------:R3:W-:Y:S04]  /*116f0*/  STL.128 [R1+0x30], RZ ;  /* 0x000030ff01007387 */ /* 0x0007e80000100c00 */
[----:B------:R3:W-:Y:S04]  /*11700*/  STL.128 [R1+0x40], RZ ;  /* 0x000040ff01007387 */ /* 0x0007e80000100c00 */
[----:B------:R3:W-:Y:S04]  /*11710*/  STL.128 [R1+0x50], RZ ;  /* 0x000050ff01007387 */ /* 0x0007e80000100c00 */
[----:B------:R3:W-:Y:S04]  /*11720*/  STL.128 [R1+0x60], RZ ;  /* 0x000060ff01007387 */ /* 0x0007e80000100c00 */
[----:B------:R3:W-:Y:S02]  /*11730*/  STL.128 [R1+0x70], RZ ;  /* 0x000070ff01007387 */ /* 0x0007e40000100c00 */
.L_x_201:
[----:B--2---:R-:W-:-:S05]  /*11740*/  SHF.R.U32.HI R100, RZ, 0x5, R156 ;  /* 0x00000005ff647819 */ /* 0x004fca000001169c */
[----:B------:R-:W-:-:S05]  /*11750*/  IMAD R100, R100, 0x4, R153 ;  /* 0x0000000464647824 */ /* 0x000fca00078e0299 */
[----:B------:R-:W2:Y:S01]  /*11760*/  LDL R101, [R100] ;  /* 0x0000000064657983 */ /* 0x000ea20000100800 */
[----:B------:R-:W-:Y:S01]  /*11770*/  BSSY.RECONVERGENT B5, `(.L_x_183) ;  /* 0x0000155000057945 */ /* 0x000fe20003800200 */
[----:B--2---:R-:W-:-:S04]  /*11780*/  SHF.R.W.U32.HI R101, RZ, R156, R101 ;  /* 0x0000009cff657219 */ /* 0x004fc80000011e65 */
[----:B------:R-:W-:-:S04]  /*11790*/  LOP3.LUT R101, R101, 0x1, RZ, 0xc0, !PT ;  /* 0x0000000165657812 */ /* 0x000fc800078ec0ff */
[----:B------:R-:W-:-:S13]  /*117a0*/  ISETP.NE.U32.AND P0, PT, R101, 0x1, PT ;  /* 0x000000016500780c */ /* 0x000fda0003f05070 */
[----:B------:R-:W-:Y:S05]  /*117b0*/  @P0 BRA `(.L_x_184) ;  /* 0x0000001400400947 */ /* 0x000fea0003800000 */
[----:B------:R-:W-:Y:S01]  /*117c0*/  BSSY.RECONVERGENT B6, `(.L_x_185) ;  /* 0x000001e000067945 */ /* 0x000fe20003800200 */
[----:B------:R-:W-:Y:S02]  /*117d0*/  IMAD.MOV.U32 R83, RZ, RZ, RZ ;  /* 0x000000ffff537224 */ /* 0x000fe400078e00ff */
[----:B------:R-:W-:Y:S02]  /*117e0*/  IMAD.MOV.U32 R88, RZ, RZ, RZ ;  /* 0x000000ffff587224 */ /* 0x000fe400078e00ff */
[----:B------:R-:W-:-:S07]  /*117f0*/  IMAD.MOV.U32 R80, RZ, RZ, RZ ;  /* 0x000000ffff507224 */ /* 0x000fce00078e00ff */
.L_x_186:
[----:B--2---:R-:W-:-:S05]  /*11800*/  IMAD R81, R80, 0x4, R1 ;  /* 0x0000000450517824 */ /* 0x004fca00078e0201 */
[----:B------:R-:W2:Y:S04]  /*11810*/  LDL.128 R76, [R81+0x380] ;  /* 0x00038000514c7983 */ /* 0x000ea80000100c00 */
[----:B------:R-:W2:Y:S04]  /*11820*/  LDL.128 R84, [R81] ;  /* 0x0000000051547983 */ /* 0x000ea80000100c00 */
[----:B------:R-:W4:Y:S04]  /*11830*/  LDL.128 R68, [R81+0x390] ;  /* 0x0003900051447983 */ /* 0x000f280000100c00 */
[----:B------:R-:W4:Y:S01]  /*11840*/  LDL.128 R72, [R81+0x10] ;  /* 0x0000100051487983 */ /* 0x000f220000100c00 */
[----:B------:R-:W-:Y:S01]  /*11850*/  VIADD R80, R80, 0x8 ;  /* 0x0000000850507836 */ /* 0x000fe20000000000 */
[----:B--2---:R-:W-:-:S04]  /*11860*/  IADD3 R76, P0, P1, R84, R83, R76 ;  /* 0x00000053544c7210 */ /* 0x004fc8000791e04c */
[----:B------:R-:W-:-:S04]  /*11870*/  IADD3.X R82, PT, PT, RZ, R88, RZ, P0, P1 ;  /* 0x00000058ff527210 */ /* 0x000fc800007e24ff */
        /* <DEDUP_REMOVED lines=18> */
[----:B------:R-:W-:Y:S05]  /*119a0*/  BSYNC.RECONVERGENT B6 ;  /* 0x0000000000067941 */ /* 0x000fea0003800200 */
.L_x_185:
[----:B------:R-:W-:Y:S01]  /*119b0*/  BSSY.RECONVERGENT B6, `(.L_x_187) ;  /* 0x0000120000067945 */ /* 0x000fe20003800200 */
.L_x_192:
[----:B----4-:R-:W4:Y:S01]  /*119c0*/  LDL.128 R96, [R1+0x170] ;  /* 0x0001700001607983 */ /* 0x010f220000100c00 */
[----:B------:R-:W-:Y:S01]  /*119d0*/  BSSY.RELIABLE B7, `(.L_x_188) ;  /* 0x00000a4000077945 */ /* 0x000fe20003800100 */
        /* <DEDUP_REMOVED lines=163> */
.L_x_189:
[----:B------:R-:W-:Y:S05]  /*12410*/  BSYNC.RELIABLE B7 ;  /* 0x0000000000077941 */ /* 0x000fea0003800100 */
.L_x_188:
[----:B------:R-:W4:Y:S04]  /*12420*/  LDL.128 R120, [R1+0x100] ;  /* 0x0001000001787983 */ /* 0x000f280000100c00 */
[----:B------:R-:W4:Y:S04]  /*12430*/  LDL.128 R116, [R1+0x430] ;  /* 0x0004300001747983 */ /* 0x000f280000100c00 */
[----:B------:R-:W5:Y:S04]  /*12440*/  LDL.128 R68, [R1+0x110] ;  /* 0x0001100001447983 */ /* 0x000f680000100c00 */
[----:B--2---:R-:W5:Y:S04]  /*12450*/  LDL.128 R72, [R1+0x440] ;  /* 0x0004400001487983 */ /* 0x004f680000100c00 */
[----:B------:R-:W2:Y:S04]  /*12460*/  LDL.128 R76, [R1+0x120] ;  /* 0x00012000014c7983 */ /* 0x000ea80000100c00 */
[----:B------:R-:W2:Y:S04]  /*12470*/  LDL.128 R80, [R1+0x450] ;  /* 0x0004500001507983 */ /* 0x000ea80000100c00 */
[----:B------:R-:W3:Y:S04]  /*12480*/  LDL.128 R84, [R1+0x130] ;  /* 0x0001300001547983 */ /* 0x000ee80000100c00 */
[----:B------:R-:W3:Y:S04]  /*12490*/  LDL.128 R88, [R1+0x460] ;  /* 0x0004600001587983 */ /* 0x000ee80000100c00 */
[----:B------:R-:W3:Y:S04]  /*124a0*/  LDL.128 R92, [R1+0x140] ;  /* 0x00014000015c7983 */ /* 0x000ee80000100c00 */
[----:B------:R-:W3:Y:S04]  /*124b0*/  LDL.128 R96, [R1+0x470] ;  /* 0x0004700001607983 */ /* 0x000ee80000100c00 */
[----:B------:R-:W3:Y:S04]  /*124c0*/  LDL.128 R100, [R1+0x150] ;  /* 0x0001500001647983 */ /* 0x000ee80000100c00 */
[----:B------:R-:W3:Y:S04]  /*124d0*/  LDL.128 R104, [R1+0x480] ;  /* 0x0004800001687983 */ /* 0x000ee80000100c00 */
[----:B------:R-:W3:Y:S04]  /*124e0*/  LDL.128 R108, [R1+0x160] ;  /* 0x00016000016c7983 */ /* 0x000ee80000100c00 */
[----:B------:R-:W3:Y:S01]  /*124f0*/  LDL.128 R112, [R1+0x490] ;  /* 0x0004900001707983 */ /* 0x000ee20000100c00 */
[----:B------:R-:W-:-:S03]  /*12500*/  IMAD.MOV.U32 R128, RZ, RZ, -0x1 ;  /* 0xffffffffff807424 */ /* 0x000fc600078e00ff */
[----:B------:R-:W3:Y:S01]  /*12510*/  LDL.128 R124, [R1+0x170] ;  /* 0x00017000017c7983 */ /* 0x000ee20000100c00 */
        /* <DEDUP_REMOVED lines=104> */
.L_x_190:
[----:B------:R4:W5:Y:S02]  /*12ba0*/  LDL R98, [R1+0x178] ;  /* 0x0001780001627983 */ /* 0x0009640000100800 */
.L_x_191:
[----:B------:R-:W-:Y:S05]  /*12bb0*/  BSYNC.RECONVERGENT B6 ;  /* 0x0000000000067941 */ /* 0x000fea0003800200 */
.L_x_187:
[----:B------:R-:W3:Y:S04]  /*12bc0*/  LDL.128 R68, [R1+0x100] ;  /* 0x0001000001447983 */ /* 0x000ee80000100c00 */
[----:B--2---:R-:W2:Y:S04]  /*12bd0*/  LDL.128 R72, [R1+0x110] ;  /* 0x0001100001487983 */ /* 0x004ea80000100c00 */
[----:B------:R-:W4:Y:S04]  /*12be0*/  LDL.128 R76, [R1+0x120] ;  /* 0x00012000014c7983 */ /* 0x000f280000100c00 */
[----:B------:R-:W4:Y:S04]  /*12bf0*/  LDL.128 R80, [R1+0x130] ;  /* 0x0001300001507983 */ /* 0x000f280000100c00 */
[----:B------:R-:W4:Y:S04]  /*12c00*/  LDL.128 R84, [R1+0x140] ;  /* 0x0001400001547983 */ /* 0x000f280000100c00 */
[----:B------:R-:W4:Y:S04]  /*12c10*/  LDL.128 R88, [R1+0x150] ;  /* 0x0001500001587983 */ /* 0x000f280000100c00 */
[----:B------:R-:W4:Y:S04]  /*12c20*/  LDL.128 R92, [R1+0x160] ;  /* 0x00016000015c7983 */ /* 0x000f280000100c00 */
[----:B------:R-:W4:Y:S04]  /*12c30*/  LDL.64 R96, [R1+0x170] ;  /* 0x0001700001607983 */ /* 0x000f280000100a00 */
[----:B---3--:R3:W-:Y:S04]  /*12c40*/  STL.128 [R1+0x380], R68 ;  /* 0x0003804401007387 */ /* 0x0087e80000100c00 */
[----:B--2---:R3:W-:Y:S04]  /*12c50*/  STL.128 [R1+0x390], R72 ;  /* 0x0003904801007387 */ /* 0x0047e80000100c00 */
[----:B----4-:R3:W-:Y:S04]  /*12c60*/  STL.128 [R1+0x3a0], R76 ;  /* 0x0003a04c01007387 */ /* 0x0107e80000100c00 */
[----:B------:R3:W-:Y:S04]  /*12c70*/  STL.128 [R1+0x3b0], R80 ;  /* 0x0003b05001007387 */ /* 0x0007e80000100c00 */
[----:B------:R3:W-:Y:S04]  /*12c80*/  STL.128 [R1+0x3c0], R84 ;  /* 0x0003c05401007387 */ /* 0x0007e80000100c00 */
[----:B------:R3:W-:Y:S04]  /*12c90*/  STL.128 [R1+0x3d0], R88 ;  /* 0x0003d05801007387 */ /* 0x0007e80000100c00 */
[----:B------:R3:W-:Y:S04]  /*12ca0*/  STL.128 [R1+0x3e0], R92 ;  /* 0x0003e05c01007387 */ /* 0x0007e80000100c00 */
[----:B-----5:R3:W-:Y:S02]  /*12cb0*/  STL.128 [R1+0x3f0], R96 ;  /* 0x0003f06001007387 */ /* 0x0207e40000100c00 */
.L_x_184:
[----:B------:R-:W-:Y:S05]  /*12cc0*/  BSYNC.RECONVERGENT B5 ;  /* 0x0000000000057941 */ /* 0x000fea0003800200 */
.L_x_183:
[----:B------:R-:W-:Y:S01]  /*12cd0*/  BSSY.RECONVERGENT B5, `(.L_x_193) ;  /* 0x000002a000057945 */ /* 0x000fe20003800200 */
[----:B------:R-:W-:Y:S02]  /*12ce0*/  IMAD.MOV.U32 R100, RZ, RZ, RZ ;  /* 0x000000ffff647224 */ /* 0x000fe400078e00ff */
[----:B------:R-:W-:Y:S02]  /*12cf0*/  IMAD.MOV.U32 R113, RZ, RZ, RZ ;  /* 0x000000ffff717224 */ /* 0x000fe400078e00ff */
[----:B------:R-:W-:-:S07]  /*12d00*/  IMAD.MOV.U32 R110, RZ, RZ, RZ ;  /* 0x000000ffff6e7224 */ /* 0x000fce00078e00ff */
.L_x_194:
[----:B--2---:R-:W-:-:S05]  /*12d10*/  IMAD R111, R110, 0x4, R1 ;  /* 0x000000046e6f7824 */ /* 0x004fca00078e0201 */
[----:B------:R-:W2:Y:S04]  /*12d20*/  LDL.128 R40, [R111] ;  /* 0x000000006f287983 */ /* 0x000ea80000100c00 */
[----:B------:R-:W4:Y:S01]  /*12d30*/  LDL.128 R8, [R111+0x10] ;  /* 0x000010006f087983 */ /* 0x000f220000100c00 */
[----:B------:R-:W-:Y:S02]  /*12d40*/  IMAD.MOV.U32 R101, RZ, RZ, R113 ;  /* 0x000000ffff657224 */ /* 0x000fe400078e0071 */
        /* <DEDUP_REMOVED lines=15> */
[----:B----4-:R-:W-:-:S04]  /*12e40*/  IMAD.WIDE.U32 R104, R8, 0x2, R104 ;  /* 0x0000000208687825 */ /* 0x010fc800078e0068 */
        /* <DEDUP_REMOVED lines=18> */
[----:B------:R-:W-:Y:S05]  /*12f70*/  BSYNC.RECONVERGENT B5 ;  /* 0x0000000000057941 */ /* 0x000fea0003800200 */
.L_x_193:
[----:B--2---:R2:W5:Y:S04]  /*12f80*/  LDL.128 R40, [R1+0x440] ;  /* 0x0004400001287983 */ /* 0x0045680000100c00 */
[----:B------:R2:W5:Y:S01]  /*12f90*/  LDL.128 R8, [R1+0x430] ;  /* 0x0004300001087983 */ /* 0x0005620000100c00 */
[----:B------:R-:W-:Y:S01]  /*12fa0*/  BSSY.RECONVERGENT B5, `(.L_x_195) ;  /* 0x0000120000057945 */ /* 0x000fe20003800200 */
.L_x_200:
        /* <DEDUP_REMOVED lines=128> */
[----:B----45:R-:W-:-:S13]  /*137b0*/  ISETP.GT.U32.AND P0, PT, R103, R43, PT ;  /* 0x0000002b6700720c */ /* 0x030fda0003f04070 */
        /* <DEDUP_REMOVED lines=36> */
.L_x_197:
[----:B------:R-:W-:Y:S05]  /*13a00*/  BSYNC.RELIABLE B6 ;  /* 0x0000000000067941 */ /* 0x000fea0003800100 */
.L_x_196:
[----:B------:R-:W4:Y:S04]  /*13a10*/  LDL.128 R104, [R1+0x80] ;  /* 0x0000800001687983 */ /* 0x000f280000100c00 */
[----:B------:R-:W4:Y:S04]  /*13a20*/  LDL.128 R100, [R1+0x430] ;  /* 0x0004300001647983 */ /* 0x000f280000100c00 */
[----:B------:R-:W2:Y:S04]  /*13a30*/  LDL.128 R108, [R1+0x90] ;  /* 0x00009000016c7983 */ /* 0x000ea80000100c00 */
[----:B------:R-:W2:Y:S04]  /*13a40*/  LDL.128 R112, [R1+0x440] ;  /* 0x0004400001707983 */ /* 0x000ea80000100c00 */
[----:B------:R-:W3:Y:S04]  /*13a50*/  LDL.128 R116, [R1+0xa0] ;  /* 0x0000a00001747983 */ /* 0x000ee80000100c00 */
[----:B------:R-:W3:Y:S04]  /*13a60*/  LDL.128 R120, [R1+0x450] ;  /* 0x0004500001787983 */ /* 0x000ee80000100c00 */
[----:B------:R-:W3:Y:S04]  /*13a70*/  LDL.128 R124, [R1+0xb0] ;  /* 0x0000b000017c7983 */ /* 0x000ee80000100c00 */
[----:B------:R-:W3:Y:S01]  /*13a80*/  LDL.128 R128, [R1+0x460] ;  /* 0x0004600001807983 */ /* 0x000ee20000100c00 */
[----:B------:R-:W-:-:S03]  /*13a90*/  IMAD.MOV.U32 R158, RZ, RZ, -0x1 ;  /* 0xffffffffff9e7424 */ /* 0x000fc600078e00ff */
[----:B0-----:R-:W3:Y:S04]  /*13aa0*/  LDL.128 R140, [R1+0xc0] ;  /* 0x0000c000018c7983 */ /* 0x001ee80000100c00 */
[----:B------:R-:W3:Y:S04]  /*13ab0*/  LDL.128 R144, [R1+0xd0] ;  /* 0x0000d00001907983 */ /* 0x000ee80000100c00 */
[----:B------:R-:W3:Y:S04]  /*13ac0*/  LDL.128 R148, [R1+0xe0] ;  /* 0x0000e00001947983 */ /* 0x000ee80000100c00 */
        /* <DEDUP_REMOVED lines=108> */
.L_x_198:
[----:B------:R4:W5:Y:S02]  /*14190*/  LDL R130, [R1+0xf8] ;  /* 0x0000f80001827983 */ /* 0x0009640000100800 */
.L_x_199:
[----:B------:R-:W-:Y:S05]  /*141a0*/  BSYNC.RECONVERGENT B5 ;  /* 0x0000000000057941 */ /* 0x000fea0003800200 */
.L_x_195:
[----:B------:R-:W2:Y:S04]  /*141b0*/  LDL.64 R128, [R1+0xf0] ;  /* 0x0000f00001807983 */ /* 0x000ea80000100a00 */
[----:B------:R-:W3:Y:S04]  /*141c0*/  LDL.128 R100, [R1+0x80] ;  /* 0x0000800001647983 */ /* 0x000ee80000100c00 */
[----:B------:R-:W4:Y:S04]  /*141d0*/  LDL.128 R104, [R1+0x90] ;  /* 0x0000900001687983 */ /* 0x000f280000100c00 */
[----:B------:R-:W4:Y:S04]  /*141e0*/  LDL.128 R108, [R1+0xa0] ;  /* 0x0000a000016c7983 */ /* 0x000f280000100c00 */
[----:B------:R-:W4:Y:S04]  /*141f0*/  LDL.128 R112, [R1+0xb0] ;  /* 0x0000b00001707983 */ /* 0x000f280000100c00 */
[----:B------:R-:W4:Y:S04]  /*14200*/  LDL.128 R116, [R1+0xc0] ;  /* 0x0000c00001747983 */ /* 0x000f280000100c00 */
[----:B------:R-:W4:Y:S04]  /*14210*/  LDL.128 R120, [R1+0xd0] ;  /* 0x0000d00001787983 */ /* 0x000f280000100c00 */
[----:B------:R-:W4:Y:S01]  /*14220*/  LDL.128 R124, [R1+0xe0] ;  /* 0x0000e000017c7983 */ /* 0x000f220000100c00 */
[----:B------:R-:W-:-:S05]  /*14230*/  VIADD R156, R156, 0x1 ;  /* 0x000000019c9c7836 */ /* 0x000fca0000000000 */
[----:B------:R-:W-:Y:S01]  /*14240*/  ISETP.NE.AND P0, PT, R156, 0x400, PT ;  /* 0x000004009c00780c */ /* 0x000fe20003f05270 */
[----:B--2--5:R2:W-:Y:S04]  /*14250*/  STL.128 [R1+0x70], R128 ;  /* 0x0000708001007387 */ /* 0x0245e80000100c00 */
[----:B---3--:R2:W-:Y:S04]  /*14260*/  STL.128 [R1], R100 ;  /* 0x0000006401007387 */ /* 0x0085e80000100c00 */
[----:B----4-:R2:W-:Y:S04]  /*14270*/  STL.128 [R1+0x10], R104 ;  /* 0x0000106801007387 */ /* 0x0105e80000100c00 */
[----:B------:R2:W-:Y:S04]  /*14280*/  STL.128 [R1+0x20], R108 ;  /* 0x0000206c01007387 */ /* 0x0005e80000100c00 */
[----:B------:R2:W-:Y:S04]  /*14290*/  STL.128 [R1+0x30], R112 ;  /* 0x0000307001007387 */ /* 0x0005e80000100c00 */
[----:B------:R2:W-:Y:S04]  /*142a0*/  STL.128 [R1+0x40], R116 ;  /* 0x0000407401007387 */ /* 0x0005e80000100c00 */
[----:B------:R2:W-:Y:S04]  /*142b0*/  STL.128 [R1+0x50], R120 ;  /* 0x0000507801007387 */ /* 0x0005e80000100c00 */
[----:B------:R2:W-:Y:S01]  /*142c0*/  STL.128 [R1+0x60], R124 ;  /* 0x0000607c01007387 */ /* 0x0005e20000100c00 */
[----:B------:R-:W-:Y:S05]  /*142d0*/  @P0 BRA `(.L_x_201) ;  /* 0xffffffd400180947 */ /* 0x000fea000383ffff */
[----:B------:R-:W-:Y:S05]  /*142e0*/  BSYNC.RECONVERGENT B4 ;  /* 0x0000000000047941 */ /* 0x000fea0003800200 */
.L_x_182:
        /* <DEDUP_REMOVED lines=35> */
.L_x_202:
[----:B------:R-:W-:-:S05]  /*14520*/  VIADD R157, R157, 0x1 ;  /* 0x000000019d9d7836 */ /* 0x000fca0000000000 */
[----:B------:R-:W-:-:S13]  /*14530*/  ISETP.NE.AND P0, PT, R157, R154, PT ;  /* 0x0000009a9d00720c */ /* 0x000fda0003f05270 */
[----:B------:R-:W-:Y:S05]  /*14540*/  @!P0 BREAK.RELIABLE B3 ;  /* 0x0000000000038942 */ /* 0x000fea0003800100 */
[----:B------:R-:W-:Y:S05]  /*14550*/  @!P0 BREAK.RELIABLE B2 ;  /* 0x0000000000028942 */ /* 0x000fea0003800100 */
[----:B------:R-:W-:Y:S05]  /*14560*/  @P0 BRA `(.L_x_203) ;  /* 0xffffffcc00ec0947 */ /* 0x000fea000383ffff */
[----:B------:R3:W-:Y:S04]  /*14570*/  STL.64 [R1+0x408], R6 ;  /* 0x0004080601007387 */ /* 0x0007e80000100a00 */
[----:B------:R3:W-:Y:S04]  /*14580*/  STL.64 [R1+0x410], R2 ;  /* 0x0004100201007387 */ /* 0x0007e80000100a00 */
[----:B------:R3:W-:Y:S01]  /*14590*/  STL.64 [R1+0x400], R4 ;  /* 0x0004000401007387 */ /* 0x0007e20000100a00 */
[----:B------:R-:W-:Y:S05]  /*145a0*/  BRA `(.L_x_106) ;  /* 0x0000001000787947 */ /* 0x000fea0003800000 */
.L_x_179:
[----:B------:R-:W-:Y:S05]  /*145b0*/  BSYNC.RELIABLE B3 ;  /* 0x0000000000037941 */ /* 0x000fea0003800100 */
.L_x_177:
[----:B------:R-:W-:-:S05]  /*145c0*/  VIADD R155, R155, 0x1 ;  /* 0x000000019b9b7836 */ /* 0x000fca0000000000 */
[----:B------:R-:W-:-:S13]  /*145d0*/  ISETP.NE.AND P0, PT, R155, 0x14, PT ;  /* 0x000000149b00780c */ /* 0x000fda0003f05270 */
[----:B------:R-:W-:Y:S05]  /*145e0*/  @P0 BRA `(.L_x_204) ;  /* 0xffffff4c00c40947 */ /* 0x000fea000383ffff */
[----:B------:R-:W-:Y:S05]  /*145f0*/  BSYNC.RELIABLE B2 ;  /* 0x0000000000027941 */ /* 0x000fea0003800100 */
.L_x_134:
[----:B------:R-:W3:Y:S01]  /*14600*/  S2R R17, SR_LANEID ;  /* 0x0000000000117919 */ /* 0x000ee20000000000 */
[----:B------:R-:W-:Y:S01]  /*14610*/  VOTEU.ANY UR4, UPT, PT ;  /* 0x0000000000047886 */ /* 0x000fe200038e0100 */
[----:B------:R-:W4:Y:S01]  /*14620*/  LDC.64 R14, c[0x0][0x388] ;  /* 0x0000e200ff0e7b82 */ /* 0x000f220000000a00 */
[----:B------:R-:W3:Y:S08]  /*14630*/  FLO.U32 R16, UR4 ;  /* 0x0000000400107d00 */ /* 0x000ef000080e0000 */
[----:B------:R-:W4:Y:S01]  /*14640*/  POPC R13, UR4 ;  /* 0x00000004000d7d09 */ /* 0x000f220008000000 */
[----:B---3--:R-:W-:-:S13]  /*14650*/  ISETP.EQ.U32.AND P0, PT, R16, R17, PT ;  /* 0x000000111000720c */ /* 0x008fda0003f02070 */
[----:B----4-:R-:W3:Y:S01]  /*14660*/  @P0 ATOMG.E.ADD.STRONG.GPU PT, R13, desc[UR8][R14.64], R13 ;  /* 0x8000000d0e0d09a8 */ /* 0x010ee200081ef108 */
[----:B------:R-:W4:Y:S03]  /*14670*/  S2R R17, SR_LTMASK ;  /* 0x0000000000117919 */ /* 0x000f260000003900 */
[----:B------:R-:W-:Y:S04]  /*14680*/  STL.64 [R1+0x408], R6 ;  /* 0x0004080601007387 */ /* 0x000fe80000100a00 */
[----:B------:R-:W-:Y:S04]  /*14690*/  STL.64 [R1+0x410], R2 ;  /* 0x0004100201007387 */ /* 0x000fe80000100a00 */
[----:B------:R-:W-:Y:S01]  /*146a0*/  STL.64 [R1+0x400], R4 ;  /* 0x0004000401007387 */ /* 0x000fe20000100a00 */
[----:B----4-:R-:W-:Y:S01]  /*146b0*/  LOP3.LUT R17, R17, UR4, RZ, 0xc0, !PT ;  /* 0x0000000411117c12 */ /* 0x010fe2000f8ec0ff */
[----:B------:R-:W4:Y:S05]  /*146c0*/  LDCU UR4, c[0x0][0x390] ;  /* 0x00007200ff0477ac */ /* 0x000f2a0008000800 */
[----:B------:R-:W5:Y:S01]  /*146d0*/  POPC R17, R17 ;  /* 0x0000001100117309 */ /* 0x000f620000000000 */
[----:B---3--:R-:W5:Y:S02]  /*146e0*/  SHFL.IDX PT, R12, R13, R16, 0x1f ;  /* 0x00001f100d0c7589 */ /* 0x008f6400000e0000 */
[----:B-----5:R-:W-:-:S05]  /*146f0*/  IMAD.IADD R12, R12, 0x1, R17 ;  /* 0x000000010c0c7824 */ /* 0x020fca00078e0211 */
[----:B----4-:R-:W-:-:S13]  /*14700*/  ISETP.GE.U32.AND P0, PT, R12, UR4, PT ;  /* 0x000000040c007c0c */ /* 0x010fda000bf06070 */
[----:B------:R-:W-:Y:S05]  /*14710*/  @P0 BRA `(.L_x_106) ;  /* 0x00000010001c0947 */ /* 0x000fea0003800000 */
[----:B------:R-:W3:Y:S01]  /*14720*/  LDCU.64 UR4, c[0x0][0x380] ;  /* 0x00007000ff0477ac */ /* 0x000ee20008000a00 */
[C---:B--2---:R-:W-:Y:S02]  /*14730*/  PRMT R73, R63.reuse, 0x7773, RZ ;  /* 0x000077733f497816 */ /* 0x044fe400000000ff */
[C---:B------:R-:W-:Y:S02]  /*14740*/  PRMT R71, R63.reuse, 0x7772, RZ ;  /* 0x000077723f477816 */ /* 0x040fe400000000ff */
[C---:B------:R-:W-:Y:S02]  /*14750*/  PRMT R69, R63.reuse, 0x7771, RZ ;  /* 0x000077713f457816 */ /* 0x040fe400000000ff */
[----:B------:R-:W-:Y:S02]  /*14760*/  PRMT R81, R63, 0x7770, RZ ;  /* 0x000077703f517816 */ /* 0x000fe400000000ff */
[C---:B------:R-:W-:Y:S02]  /*14770*/  PRMT R87, R61.reuse, 0x7773, RZ ;  /* 0x000077733d577816 */ /* 0x040fe400000000ff */
[----:B------:R-:W-:-:S02]  /*14780*/  PRMT R85, R61, 0x7772, RZ ;  /* 0x000077723d557816 */ /* 0x000fc400000000ff */
[C---:B------:R-:W-:Y:S02]  /*14790*/  PRMT R83, R61.reuse, 0x7771, RZ ;  /* 0x000077713d537816 */ /* 0x040fe400000000ff */
[----:B------:R-:W-:Y:S02]  /*147a0*/  PRMT R95, R61, 0x7770, RZ ;  /* 0x000077703d5f7816 */ /* 0x000fe400000000ff */
[----:B------:R-:W-:Y:S02]  /*147b0*/  PRMT R25, R66, 0x7773, RZ ;  /* 0x0000777342197816 */ /* 0x000fe400000000ff */
[----:B---3--:R-:W-:Y:S02]  /*147c0*/  LEA R12, P0, R12, UR4, 0x7 ;  /* 0x000000040c0c7c11 */ /* 0x008fe4000f8038ff */
[C---:B------:R-:W-:Y:S02]  /*147d0*/  PRMT R23, R66.reuse, 0x7772, RZ ;  /* 0x0000777242177816 */ /* 0x040fe400000000ff */
[C---:B------:R-:W-:Y:S01]  /*147e0*/  PRMT R21, R66.reuse, 0x7771, RZ ;  /* 0x0000777142157816 */ /* 0x040fe200000000ff */
[----:B------:R-:W-:Y:S01]  /*147f0*/  IMAD.X R13, RZ, RZ, UR5, P0 ;  /* 0x00000005ff0d7e24 */ /* 0x000fe200080e06ff */
[----:B------:R-:W-:-:S02]  /*14800*/  PRMT R33, R66, 0x7770, RZ ;  /* 0x0000777042217816 */ /* 0x000fc400000000ff */
[C---:B------:R-:W-:Y:S02]  /*14810*/  PRMT R39, R64.reuse, 0x7773, RZ ;  /* 0x0000777340277816 */ /* 0x040fe400000000ff */
[C---:B------:R-:W-:Y:S01]  /*14820*/  PRMT R37, R64.reuse, 0x7772, RZ ;  /* 0x0000777240257816 */ /* 0x040fe200000000ff */
[----:B------:R2:W-:Y:S01]  /*14830*/  STG.E.U8 desc[UR8][R12.64+0x4], R25 ;  /* 0x000004190c007986 */ /* 0x0005e2000c101108 */
[C---:B------:R-:W-:Y:S02]  /*14840*/  PRMT R35, R64.reuse, 0x7771, RZ ;  /* 0x0000777140237816 */ /* 0x040fe400000000ff */
[----:B------:R-:W-:Y:S01]  /*14850*/  PRMT R75, R64, 0x7770, RZ ;  /* 0x00007770404b7816 */ /* 0x000fe200000000ff */
[----:B------:R2:W-:Y:S01]  /*14860*/  STG.E.U8 desc[UR8][R12.64+0x5], R23 ;  /* 0x000005170c007986 */ /* 0x0005e2000c101108 */
[C---:B------:R-:W-:Y:S02]  /*14870*/  PRMT R79, R62.reuse, 0x7773, RZ ;  /* 0x000077733e4f7816 */ /* 0x040fe400000000ff */
[C---:B------:R-:W-:Y:S01]  /*14880*/  PRMT R77, R62.reuse, 0x7772, RZ ;  /* 0x000077723e4d7816 */ /* 0x040fe200000000ff */
[----:B------:R2:W-:Y:S01]  /*14890*/  STG.E.U8 desc[UR8][R12.64+0x6], R21 ;  /* 0x000006150c007986 */ /* 0x0005e2000c101108 */
[----:B------:R-:W-:-:S02]  /*148a0*/  PRMT R63, R62, 0x7771, RZ ;  /* 0x000077713e3f7816 */ /* 0x000fc400000000ff */
[----:B------:R-:W-:Y:S01]  /*148b0*/  PRMT R89, R62, 0x7770, RZ ;  /* 0x000077703e597816 */ /* 0x000fe200000000ff */
[----:B------:R2:W-:Y:S01]  /*148c0*/  STG.E.U8 desc[UR8][R12.64+0x7], R33 ;  /* 0x000007210c007986 */ /* 0x0005e2000c101108 */
[C---:B------:R-:W-:Y:S02]  /*148d0*/  PRMT R93, R60.reuse, 0x7773, RZ ;  /* 0x000077733c5d7816 */ /* 0x040fe400000000ff */
[C---:B------:R-:W-:Y:S01]  /*148e0*/  PRMT R91, R60.reuse, 0x7772, RZ ;  /* 0x000077723c5b7816 */ /* 0x040fe200000000ff */
[----:B------:R2:W-:Y:S01]  /*148f0*/  STG.E.U8 desc[UR8][R12.64+0xc], R39 ;  /* 0x00000c270c007986 */ /* 0x0005e2000c101108 */
[C---:B------:R-:W-:Y:S02]  /*14900*/  PRMT R61, R60.reuse, 0x7771, RZ ;  /* 0x000077713c3d7816 */ /* 0x040fe400000000ff */
[----:B------:R-:W-:Y:S01]  /*14910*/  PRMT R97, R60, 0x7770, RZ ;  /* 0x000077703c617816 */ /* 0x000fe200000000ff */
[----:B------:R2:W-:Y:S01]  /*14920*/  STG.E.U8 desc[UR8][R12.64+0xd], R37 ;  /* 0x00000d250c007986 */ /* 0x0005e2000c101108 */
[----:B------:R-:W-:-:S02]  /*14930*/  PRMT R105, R58, 0x7773, RZ ;  /* 0x000077733a697816 */ /* 0x000fc400000000ff */
        /* <DEDUP_REMOVED lines=14> */
[C---:B0-----:R-:W-:Y:S02]  /*14a20*/  PRMT R137, R54.reuse, 0x7771, RZ ;  /* 0x0000777136897816 */ /* 0x041fe400000000ff */
        /* <DEDUP_REMOVED lines=107> */
[----:B------:R-:W-:Y:S02]  /*150e0*/  PRMT R67, R67, 0x7770, RZ ;  /* 0x0000777043437816 */ /* 0x000fe400000000ff */
[----:B------:R-:W-:Y:S01]  /*150f0*/  PRMT R65, R65, 0x7770, RZ ;  /* 0x0000777041417816 */ /* 0x000fe200000000ff */
[----:B------:R2:W-:Y:S01]  /*15100*/  STG.E.U8 desc[UR8][R12.64+0x34], R133 ;  /* 0x000034850c007986 */ /* 0x0005e2000c101108 */
[----:B------:R-:W-:-:S02]  /*15110*/  PRMT R59, R59, 0x7770, RZ ;  /* 0x000077703b3b7816 */ /* 0x000fc400000000ff */
[----:B------:R-:W-:Y:S01]  /*15120*/  PRMT R57, R57, 0x7770, RZ ;  /* 0x0000777039397816 */ /* 0x000fe200000000ff */
[----:B------:R2:W-:Y:S01]  /*15130*/  STG.E.U8 desc[UR8][R12.64+0x3], R67 ;  /* 0x000003430c007986 */ /* 0x0005e2000c101108 */
[----:B------:R-:W-:Y:S02]  /*15140*/  PRMT R55, R55, 0x7770, RZ ;  /* 0x0000777037377816 */ /* 0x000fe400000000ff */
        /* <DEDUP_REMOVED lines=25> */
[----:B------:R2:W-:Y:S04]  /*152e0*/  STG.E.U8 desc[UR8][R12.64+0x39], R143 ;  /* 0x0000398f0c007986 */ /* 0x0005e8000c101108 */
        /* <DEDUP_REMOVED lines=69> */
[----:B------:R2:W-:Y:S01]  /*15740*/  STG.E.U8 desc[UR8][R12.64+0x7f], R8 ;  /* 0x00007f080c007986 */ /* 0x0005e2000c101108 */
[----:B------:R-:W-:Y:S05]  /*15750*/  BRA `(.L_x_106) ;  /* 0x00000000000c7947 */ /* 0x000fea0003800000 */
.L_x_181:
[----:B------:R4:W-:Y:S04]  /*15760*/  STL.64 [R1+0x408], R6 ;  /* 0x0004080601007387 */ /* 0x0009e80000100a00 */
[----:B------:R4:W-:Y:S04]  /*15770*/  STL.64 [R1+0x410], R2 ;  /* 0x0004100201007387 */ /* 0x0009e80000100a00 */
[----:B------:R4:W-:Y:S02]  /*15780*/  STL.64 [R1+0x400], R4 ;  /* 0x0004000401007387 */ /* 0x0009e40000100a00 */
.L_x_106:
[----:B------:R-:W-:Y:S05]  /*15790*/  BSYNC.RECONVERGENT B1 ;  /* 0x0000000000017941 */ /* 0x000fea0003800200 */
.L_x_11:
[----:B--2---:R-:W2:Y:S01]  /*157a0*/  LDC.64 R8, c[0x0][0x388] ;  /* 0x0000e200ff087b82 */ /* 0x004ea20000000a00 */
[----:B------:R-:W5:Y:S01]  /*157b0*/  LDCU UR4, c[0x0][0x390] ;  /* 0x00007200ff0477ac */ /* 0x000f620008000800 */
[----:B--2---:R-:W5:Y:S02]  /*157c0*/  ATOMG.E.OR.STRONG.GPU PT, R8, desc[UR8][R8.64], RZ ;  /* 0x800000ff080879a8 */ /* 0x004f64000b1ef108 */
[----:B-----5:R-:W-:-:S13]  /*157d0*/  ISETP.GE.U32.AND P0, PT, R8, UR4, PT ;  /* 0x0000000408007c0c */ /* 0x020fda000bf06070 */
[----:B------:R-:W-:Y:S05]  /*157e0*/  @!P0 BRA `(.L_x_205) ;  /* 0xfffffed800a08947 */ /* 0x000fea000383ffff */
[----:B------:R-:W-:Y:S05]  /*157f0*/  EXIT ;  /* 0x000000000000794d */ /* 0x000fea0003800000 */
        .weak           $__internal_0_$__cuda_sm20_rem_u64
        .type           $__internal_0_$__cuda_sm20_rem_u64,@function
        .size           $__internal_0_$__cuda_sm20_rem_u64,(.L_x_207 - $__internal_0_$__cuda_sm20_rem_u64)
$__internal_0_$__cuda_sm20_rem_u64:
[----:B------:R-:W-:-:S06]  /*15800*/  IMAD.MOV.U32 R40, RZ, RZ, R11 ;  /* 0x000000ffff287224 */ /* 0x000fcc00078e000b */
[----:B------:R-:W0:Y:S08]  /*15810*/  I2F.U64.RP R40, R40 ;  /* 0x0000002800287312 */ /* 0x000e300000309000 */
[----:B0-----:R-:W0:Y:S02]  /*15820*/  MUFU.RCP R42, R40 ;  /* 0x00000028002a7308 */ /* 0x001e240000001000 */
[----:B0-----:R-:W-:-:S06]  /*15830*/  VIADD R42, R42, 0x1ffffffe ;  /* 0x1ffffffe2a2a7836 */ /* 0x001fcc0000000000 */
[----:B------:R-:W0:Y:S02]  /*15840*/  F2I.U64.TRUNC R42, R42 ;  /* 0x0000002a002a7311 */ /* 0x000e24000020d800 */
[----:B0-----:R-:W-:-:S04]  /*15850*/  IMAD.WIDE.U32 R44, R42, R11, RZ ;  /* 0x0000000b2a2c7225 */ /* 0x001fc800078e00ff */
[----:B------:R-:W-:Y:S01]  /*15860*/  IMAD R45, R42, R41, R45 ;  /* 0x000000292a2d7224 */ /* 0x000fe200078e022d */
[----:B------:R-:W-:-:S03]  /*15870*/  IADD3 R47, P0, PT, RZ, -R44, RZ ;  /* 0x8000002cff2f7210 */ /* 0x000fc60007f1e0ff */
[----:B------:R-:W-:Y:S02]  /*15880*/  IMAD R45, R43, R11, R45 ;  /* 0x0000000b2b2d7224 */ /* 0x000fe400078e022d */
[----:B------:R-:W-:-:S04]  /*15890*/  IMAD.HI.U32 R44, R42, R47, RZ ;  /* 0x0000002f2a2c7227 */ /* 0x000fc800078e00ff */
[----:B------:R-:W-:Y:S02]  /*158a0*/  IMAD.X R51, RZ, RZ, ~R45, P0 ;  /* 0x000000ffff337224 */ /* 0x000fe400000e0e2d */
[----:B------:R-:W-:Y:S02]  /*158b0*/  IMAD.MOV.U32 R45, RZ, RZ, R42 ;  /* 0x000000ffff2d7224 */ /* 0x000fe400078e002a */
[-C--:B------:R-:W-:Y:S02]  /*158c0*/  IMAD R53, R43, R51.reuse, RZ ;  /* 0x000000332b357224 */ /* 0x080fe400078e02ff */
[----:B------:R-:W-:-:S04]  /*158d0*/  IMAD.WIDE.U32 R44, P0, R42, R51, R44 ;  /* 0x000000332a2c7225 */ /* 0x000fc8000780002c */
[----:B------:R-:W-:-:S04]  /*158e0*/  IMAD.HI.U32 R51, R43, R51, RZ ;  /* 0x000000332b337227 */ /* 0x000fc800078e00ff */
[----:B------:R-:W-:-:S04]  /*158f0*/  IMAD.HI.U32 R44, P1, R43, R47, R44 ;  /* 0x0000002f2b2c7227 */ /* 0x000fc8000782002c */
[----:B------:R-:W-:Y:S01]  /*15900*/  IMAD.X R40, R51, 0x1, R43, P0 ;  /* 0x0000000133287824 */ /* 0x000fe200000e062b */
[----:B------:R-:W-:-:S04]  /*15910*/  IADD3 R45, P2, PT, R53, R44, RZ ;  /* 0x0000002c352d7210 */ /* 0x000fc80007f5e0ff */
[----:B------:R-:W-:Y:S01]  /*15920*/  IADD3.X R47, PT, PT, RZ, RZ, R40, P2, P1 ;  /* 0x000000ffff2f7210 */ /* 0x000fe200017e2428 */
[----:B------:R-:W-:-:S04]  /*15930*/  IMAD.WIDE.U32 R42, R45, R11, RZ ;  /* 0x0000000b2d2a7225 */ /* 0x000fc800078e00ff */
[----:B------:R-:W-:Y:S01]  /*15940*/  IMAD R40, R45, R41, R43 ;  /* 0x000000292d287224 */ /* 0x000fe200078e022b */
[----:B------:R-:W-:-:S03]  /*15950*/  IADD3 R43, P0, PT, RZ, -R42, RZ ;  /* 0x8000002aff2b7210 */ /* 0x000fc60007f1e0ff */
[----:B------:R-:W-:Y:S02]  /*15960*/  IMAD R40, R47, R11, R40 ;  /* 0x0000000b2f287224 */ /* 0x000fe400078e0228 */
[----:B------:R-:W-:-:S04]  /*15970*/  IMAD.HI.U32 R44, R45, R43, RZ ;  /* 0x0000002b2d2c7227 */ /* 0x000fc800078e00ff */
[----:B------:R-:W-:-:S04]  /*15980*/  IMAD.X R40, RZ, RZ, ~R40, P0 ;  /* 0x000000ffff287224 */ /* 0x000fc800000e0e28 */
[----:B------:R-:W-:-:S04]  /*15990*/  IMAD.WIDE.U32 R44, P0, R45, R40, R44 ;  /* 0x000000282d2c7225 */ /* 0x000fc8000780002c */
[C---:B------:R-:W-:Y:S02]  /*159a0*/  IMAD R42, R47.reuse, R40, RZ ;  /* 0x000000282f2a7224 */ /* 0x040fe400078e02ff */
[----:B------:R-:W-:-:S04]  /*159b0*/  IMAD.HI.U32 R45, P1, R47, R43, R44 ;  /* 0x0000002b2f2d7227 */ /* 0x000fc8000782002c */
[----:B------:R-:W-:Y:S01]  /*159c0*/  IMAD.HI.U32 R40, R47, R40, RZ ;  /* 0x000000282f287227 */ /* 0x000fe200078e00ff */
[----:B------:R-:W-:-:S03]  /*159d0*/  IADD3 R45, P2, PT, R42, R45, RZ ;  /* 0x0000002d2a2d7210 */ /* 0x000fc60007f5e0ff */
[----:B------:R-:W-:Y:S02]  /*159e0*/  IMAD.X R47, R40, 0x1, R47, P0 ;  /* 0x00000001282f7824 */ /* 0x000fe400000e062f */
[----:B------:R-:W-:-:S03]  /*159f0*/  IMAD.HI.U32 R42, R45, R46, RZ ;  /* 0x0000002e2d2a7227 */ /* 0x000fc600078e00ff */
[----:B------:R-:W-:Y:S01]  /*15a00*/  IADD3.X R47, PT, PT, RZ, RZ, R47, P2, P1 ;  /* 0x000000ffff2f7210 */ /* 0x000fe200017e242f */
[----:B------:R-:W-:Y:S02]  /*15a10*/  IMAD.MOV.U32 R43, RZ, RZ, RZ ;  /* 0x000000ffff2b7224 */ /* 0x000fe400078e00ff */
[----:B------:R-:W-:-:S04]  /*15a20*/  IMAD.WIDE.U32 R42, R45, R48, R42 ;  /* 0x000000302d2a7225 */ /* 0x000fc800078e002a */
[C---:B------:R-:W-:Y:S02]  /*15a30*/  IMAD R45, R47.reuse, R48, RZ ;  /* 0x000000302f2d7224 */ /* 0x040fe400078e02ff */
[----:B------:R-:W-:-:S04]  /*15a40*/  IMAD.HI.U32 R42, P0, R47, R46, R42 ;  /* 0x0000002e2f2a7227 */ /* 0x000fc8000780002a */
[----:B------:R-:W-:Y:S01]  /*15a50*/  IMAD.HI.U32 R40, R47, R48, RZ ;  /* 0x000000302f287227 */ /* 0x000fe200078e00ff */
[----:B------:R-:W-:-:S03]  /*15a60*/  IADD3 R44, P1, PT, R45, R42, RZ ;  /* 0x0000002a2d2c7210 */ /* 0x000fc60007f3e0ff */
[----:B------:R-:W-:Y:S02]  /*15a70*/  IMAD.X R40, RZ, RZ, R40, P0 ;  /* 0x000000ffff287224 */ /* 0x000fe400000e0628 */
[----:B------:R-:W-:-:S04]  /*15a80*/  IMAD.WIDE.U32 R42, R44, R11, RZ ;  /* 0x0000000b2c2a7225 */ /* 0x000fc800078e00ff */
[----:B------:R-:W-:Y:S02]  /*15a90*/  IMAD.X R40, RZ, RZ, R40, P1 ;  /* 0x000000ffff287224 */ /* 0x000fe400008e0628 */
[----:B------:R-:W-:Y:S01]  /*15aa0*/  IMAD R43, R44, R41, R43 ;  /* 0x000000292c2b7224 */ /* 0x000fe200078e022b */
[----:B------:R-:W-:-:S03]  /*15ab0*/  IADD3 R44, P1, PT, -R42, R46, RZ ;  /* 0x0000002e2a2c7210 */ /* 0x000fc60007f3e1ff */
[-C--:B------:R-:W-:Y:S01]  /*15ac0*/  IMAD R40, R40, R11.reuse, R43 ;  /* 0x0000000b28287224 */ /* 0x080fe200078e022b */
[----:B------:R-:W-:Y:S01]  /*15ad0*/  ISETP.GE.U32.AND P0, PT, R44, R11, PT ;  /* 0x0000000b2c00720c */ /* 0x000fe20003f06070 */
[----:B------:R-:W-:Y:S02]  /*15ae0*/  IMAD.MOV.U32 R43, RZ, RZ, 0x0 ;  /* 0x00000000ff2b7424 */ /* 0x000fe400078e00ff */
[----:B------:R-:W-:Y:S01]  /*15af0*/  IMAD.X R40, R48, 0x1, ~R40, P1 ;  /* 0x0000000130287824 */ /* 0x000fe200008e0e28 */
[----:B------:R-:W-:-:S04]  /*15b00*/  IADD3 R42, P1, PT, -R11, R44, RZ ;  /* 0x0000002c0b2a7210 */ /* 0x000fc80007f3e1ff */
[C---:B------:R-:W-:Y:S01]  /*15b10*/  ISETP.GE.U32.AND.EX P0, PT, R40.reuse, R41, PT, P0 ;  /* 0x000000292800720c */ /* 0x040fe20003f06100 */
[----:B------:R-:W-:Y:S01]  /*15b20*/  IMAD.X R46, R40, 0x1, ~R41, P1 ;  /* 0x00000001282e7824 */ /* 0x000fe200008e0e29 */
[C---:B------:R-:W-:Y:S02]  /*15b30*/  ISETP.NE.U32.AND P1, PT, R11.reuse, RZ, PT ;  /* 0x000000ff0b00720c */ /* 0x040fe40003f25070 */
[----:B------:R-:W-:Y:S02]  /*15b40*/  SEL R42, R42, R44, P0 ;  /* 0x0000002c2a2a7207 */ /* 0x000fe40000000000 */
[----:B------:R-:W-:Y:S02]  /*15b50*/  SEL R46, R46, R40, P0 ;  /* 0x000000282e2e7207 */ /* 0x000fe40000000000 */
[----:B------:R-:W-:Y:S02]  /*15b60*/  ISETP.GE.U32.AND P0, PT, R42, R11, PT ;  /* 0x0000000b2a00720c */ /* 0x000fe40003f06070 */
[----:B------:R-:W-:-:S02]  /*15b70*/  IADD3 R40, P2, PT, -R11, R42, RZ ;  /* 0x0000002a0b287210 */ /* 0x000fc40007f5e1ff */
[C---:B------:R-:W-:Y:S02]  /*15b80*/  ISETP.GE.U32.AND.EX P0, PT, R46.reuse, R41, PT, P0 ;  /* 0x000000292e00720c */ /* 0x040fe40003f06100 */
[----:B------:R-:W-:Y:S01]  /*15b90*/  ISETP.NE.AND.EX P1, PT, R41, RZ, PT, P1 ;  /* 0x000000ff2900720c */ /* 0x000fe20003f25310 */
[----:B------:R-:W-:Y:S01]  /*15ba0*/  IMAD.X R44, R46, 0x1, ~R41, P2 ;  /* 0x000000012e2c7824 */ /* 0x000fe200010e0e29 */
[----:B------:R-:W-:Y:S01]  /*15bb0*/  SEL R40, R40, R42, P0 ;  /* 0x0000002a28287207 */ /* 0x000fe20000000000 */
[----:B------:R-:W-:-:S03]  /*15bc0*/  IMAD.MOV.U32 R42, RZ, RZ, R49 ;  /* 0x000000ffff2a7224 */ /* 0x000fc600078e0031 */
[----:B------:R-:W-:Y:S02]  /*15bd0*/  SEL R44, R44, R46, P0 ;  /* 0x0000002e2c2c7207 */ /* 0x000fe40000000000 */
[----:B------:R-:W-:Y:S02]  /*15be0*/  SEL R40, R40, 0xffffffff, P1 ;  /* 0xffffffff28287807 */ /* 0x000fe40000800000 */
[----:B------:R-:W-:Y:S01]  /*15bf0*/  SEL R44, R44, 0xffffffff, P1 ;  /* 0xffffffff2c2c7807 */ /* 0x000fe20000800000 */
[----:B------:R-:W-:Y:S06]  /*15c00*/  RET.REL.NODEC R42 `(_Z22generate_primes_kernelPhPjjm) ;  /* 0xfffffea02afc7950 */ /* 0x000fec0003c3ffff */
.L_x_206:
[----:B------:R-:W-:-:S00]  /*15c10*/  BRA `(.L_x_206) ;  /* 0xfffffffc00fc7947 */ /* 0x000fc0000383ffff */
[----:B------:R-:W-:-:S00]  /*15c20*/  NOP ;  /* 0x0000000000007918 */ /* 0x000fc00000000000 */
        /* <DEDUP_REMOVED lines=13> */
.L_x_207:


//--------------------- .nv.global.init           --------------------------
	.section	.nv.global.init,"aw",@progbits
	.align	4
.nv.global.init:
	.type		mrg32k3aM1SubSeq,@object
	.size		mrg32k3aM1SubSeq,(mrg32k3aM2SubSeq - mrg32k3aM1SubSeq)
mrg32k3aM1SubSeq:
        /* <DEDUP_REMOVED lines=126> */
	.type		mrg32k3aM2SubSeq,@object
	.size		mrg32k3aM2SubSeq,(mrg32k3aM1 - mrg32k3aM2SubSeq)
mrg32k3aM2SubSeq:
        /* <DEDUP_REMOVED lines=126> */
	.type		mrg32k3aM1,@object
	.size		mrg32k3aM1,(mrg32k3aM1Seq - mrg32k3aM1)
mrg32k3aM1:
        /* <DEDUP_REMOVED lines=144> */
	.type		mrg32k3aM1Seq,@object
	.size		mrg32k3aM1Seq,(mrg32k3aM2 - mrg32k3aM1Seq)
mrg32k3aM1Seq:
        /* <DEDUP_REMOVED lines=144> */
	.type		mrg32k3aM2,@object
	.size		mrg32k3aM2,(mrg32k3aM2Seq - mrg32k3aM2)
mrg32k3aM2:
        /* <DEDUP_REMOVED lines=144> */
	.type		mrg32k3aM2Seq,@object
	.size		mrg32k3aM2Seq,(precalc_xorwow_matrix - mrg32k3aM2Seq)
mrg32k3aM2Seq:
        /* <DEDUP_REMOVED lines=144> */
	.type		precalc_xorwow_matrix,@object
	.size		precalc_xorwow_matrix,(precalc_xorwow_offset_matrix - precalc_xorwow_matrix)
precalc_xorwow_matrix:
        /* <DEDUP_REMOVED lines=6400> */
	.type		precalc_xorwow_offset_matrix,@object
	.size		precalc_xorwow_offset_matrix,(.L_1 - precalc_xorwow_offset_matrix)
precalc_xorwow_offset_matrix:
        /* <DEDUP_REMOVED lines=6400> */
.L_1:


//--------------------- .nv.shared.reserved.0     --------------------------
	.section	.nv.shared.reserved.0,"aw",@nobits
	.weak		__nv_reservedSMEM_offset_0_alias
	.size		__nv_reservedSMEM_offset_0_alias, 0, 64
	.other		__nv_reservedSMEM_offset_0_alias,@"STO_CUDA_RESERVED_SHARED STV_DEFAULT"
__nv_reservedSMEM_offset_0_alias:
	.zero		0
	.zero		64


//--------------------- .nv.constant0._Z22generate_primes_kernelPhPjjm --------------------------
	.section	.nv.constant0._Z22generate_primes_kernelPhPjjm,"a",@progbits
	.sectionflags	@""
	.align	4
.nv.constant0._Z22generate_primes_kernelPhPjjm:
	.zero		928


//--------------------- SYMBOLS --------------------------

	.type		.nv.reservedSmem.offset0,@object
	.size		.nv.reservedSmem.offset0,0x4
